def matmul_kernel(
    a_ptr,
    b_ptr,
    c_ptr,
    M,
    N,
    K,
    stride_am,
    stride_ak,
    stride_bk,
    stride_bn,
    stride_cm,
    stride_cn,
    BLOCK_M: tl.constexpr,
    BLOCK_N: tl.constexpr,
    BLOCK_K: tl.constexpr,
    GROUP_M: tl.constexpr,
):
    pid = tl.program_id(axis=0)
    num_pid_m = tl.cdiv(M, BLOCK_M)
    num_pid_n = tl.cdiv(N, BLOCK_N)
    num_pid_in_group = GROUP_M * num_pid_n
    group_id = pid // num_pid_in_group
    first_pid_m = group_id * GROUP_M
    group_size_m = min(num_pid_m - first_pid_m, GROUP_M)
    pid_m = first_pid_m + ((pid % num_pid_in_group) % group_size_m)
    pid_n = (pid % num_pid_in_group) // group_size_m

    offs_am = (pid_m * BLOCK_M + tl.arange(0, BLOCK_M)) % M
    offs_bn = (pid_n * BLOCK_N + tl.arange(0, BLOCK_N)) % N
    offs_k = tl.arange(0, BLOCK_K)
    a_ptrs = a_ptr + offs_am[:, None] * stride_am + offs_k[None, :] * stride_ak
    b_ptrs = b_ptr + offs_k[:, None] * stride_bk + offs_bn[None, :] * stride_bn

    acc = tl.zeros((BLOCK_M, BLOCK_N), dtype=tl.float32)
    for kk in range(0, tl.cdiv(K, BLOCK_K)):
        a = tl.load(a_ptrs, mask=offs_k[None, :] < K - kk * BLOCK_K, other=0.0)
        b = tl.load(b_ptrs, mask=offs_k[:, None] < K - kk * BLOCK_K, other=0.0)
        acc = tl.dot(a, b, acc)
        a_ptrs += BLOCK_K * stride_ak
        b_ptrs += BLOCK_K * stride_bk

    c = acc.to(c_ptr.dtype.element_ty)
    offs_cm = pid_m * BLOCK_M + tl.arange(0, BLOCK_M)
    offs_cn = pid_n * BLOCK_N + tl.arange(0, BLOCK_N)
    c_ptrs = c_ptr + offs_cm[:, None] * stride_cm + offs_cn[None, :] * stride_cn
    mask = (offs_cm[:, None] < M) & (offs_cn[None, :] < N)
    tl.store(c_ptrs, c, mask=mask)

# config = {"BLOCK_K": 64, "BLOCK_M": 512, "BLOCK_N": 16, "GROUP_M": 8, "arch": "sm_100", "dtype": "fp8e4m3", "num_ctas": 1, "num_stages": 2, "num_warps": 2}
# arch = sm_100


// ===== COMPILED SASS (sm_100a) =====

	.target	sm_100a

	.elftype	@"ET_EXEC"


//--------------------- .note.nv.tkinfo           --------------------------
	.section	.note.nv.tkinfo,"",@"SHT_NOTE"
	.sectionflags	@"SHF_NOTE_NV_TKINFO"
	.tkinfo
        /*0018*/ 	.word	0x00000081
        /*0030*/ 	.string	""
        /*0030*/ 	.string	"ptxas-blackwell"
        /*0030*/ 	.string	"Cuda compilation tools, release 12.9, V12.9.86"
        /*0030*/ 	.string	"Build cuda_12.9.r12.9/compiler.36037853_0"
        /*0030*/ 	.string	"-v  -suppress-debug-info  -lineinfo  -arch sm_100a "



//--------------------- .note.nv.cuver            --------------------------
	.section	.note.nv.cuver,"",@"SHT_NOTE"
	.sectionflags	@"SHF_NOTE_NV_CUVER"
        /*0018*/ 	.short	0x0001
        /*001a*/ 	.short	0x0064
        /*001c*/ 	.short	0x0001
        /*001e*/ 	.short	0x0000
        /*0020*/ 	.short	0x0001
        /*0022*/ 	.short	0x0000


//--------------------- .nv.info                  --------------------------
	.section	.nv.info,"",@"SHT_CUDA_INFO"
	.align	4


	//----- nvinfo : EIATTR_REGCOUNT
	.align		4
        /*0000*/ 	.byte	0x04, 0x2f
        /*0002*/ 	.short	(.L_1 - .L_0)
	.align		4
.L_0:
        /*0004*/ 	.word	index@(matmul_kernel)
        /*0008*/ 	.word	0x00000020


	//----- nvinfo : EIATTR_FRAME_SIZE
	.align		4
.L_1:
        /*000c*/ 	.byte	0x04, 0x11
        /*000e*/ 	.short	(.L_3 - .L_2)
	.align		4
.L_2:
        /*0010*/ 	.word	index@(matmul_kernel)
        /*0014*/ 	.word	0x00002ac0


	//----- nvinfo : EIATTR_MIN_STACK_SIZE
	.align		4
.L_3:
        /*0018*/ 	.byte	0x04, 0x12
        /*001a*/ 	.short	(.L_5 - .L_4)
	.align		4
.L_4:
        /*001c*/ 	.word	index@(matmul_kernel)
        /*0020*/ 	.word	0x00002ac0
.L_5:


//--------------------- .nv.info.matmul_kernel    --------------------------
	.section	.nv.info.matmul_kernel,"",@"SHT_CUDA_INFO"
	.sectionflags	@""
	.align	4


	//----- nvinfo : EIATTR_CUDA_API_VERSION
	.align		4
        /*0000*/ 	.byte	0x04, 0x37
        /*0002*/ 	.short	(.L_7 - .L_6)
.L_6:
        /*0004*/ 	.word	0x00000081


	//----- nvinfo : EIATTR_KPARAM_INFO
	.align		4
.L_7:
        /*0008*/ 	.byte	0x04, 0x17
        /*000a*/ 	.short	(.L_9 - .L_8)
.L_8:
        /*000c*/ 	.word	0x00000000
        /*0010*/ 	.short	0x000d
        /*0012*/ 	.short	0x0048
        /*0014*/ 	.byte	0x00, 0xf4, 0x21, 0x00


	//----- nvinfo : EIATTR_KPARAM_INFO
	.align		4
.L_9:
        /*0018*/ 	.byte	0x04, 0x17
        /*001a*/ 	.short	(.L_11 - .L_10)
.L_10:
        /*001c*/ 	.word	0x00000000
        /*0020*/ 	.short	0x000c
        /*0022*/ 	.short	0x0040
        /*0024*/ 	.byte	0x00, 0xf4, 0x21, 0x00


	//----- nvinfo : EIATTR_KPARAM_INFO
	.align		4
.L_11:
        /*0028*/ 	.byte	0x04, 0x17
        /*002a*/ 	.short	(.L_13 - .L_12)
.L_12:
        /*002c*/ 	.word	0x00000000
        /*0030*/ 	.short	0x000b
        /*0032*/ 	.short	0x0038
        /*0034*/ 	.byte	0x00, 0xf0, 0x11, 0x00


	//----- nvinfo : EIATTR_KPARAM_INFO
	.align		4
.L_13:
        /*0038*/ 	.byte	0x04, 0x17
        /*003a*/ 	.short	(.L_15 - .L_14)
.L_14:
        /*003c*/ 	.word	0x00000000
        /*0040*/ 	.short	0x000a
        /*0042*/ 	.short	0x0034
        /*0044*/ 	.byte	0x00, 0xf0, 0x11, 0x00


	//----- nvinfo : EIATTR_KPARAM_INFO
	.align		4
.L_15:
        /*0048*/ 	.byte	0x04, 0x17
        /*004a*/ 	.short	(.L_17 - .L_16)
.L_16:
        /*004c*/ 	.word	0x00000000
        /*0050*/ 	.short	0x0009
        /*0052*/ 	.short	0x0030
        /*0054*/ 	.byte	0x00, 0xf0, 0x11, 0x00


	//----- nvinfo : EIATTR_KPARAM_INFO
	.align		4
.L_17:
        /*0058*/ 	.byte	0x04, 0x17
        /*005a*/ 	.short	(.L_19 - .L_18)
.L_18:
        /*005c*/ 	.word	0x00000000
        /*0060*/ 	.short	0x0008
        /*0062*/ 	.short	0x002c
        /*0064*/ 	.byte	0x00, 0xf0, 0x11, 0x00


	//----- nvinfo : EIATTR_KPARAM_INFO
	.align		4
.L_19:
        /*0068*/ 	.byte	0x04, 0x17
        /*006a*/ 	.short	(.L_21 - .L_20)
.L_20:
        /*006c*/ 	.word	0x00000000
        /*0070*/ 	.short	0x0007
        /*0072*/ 	.short	0x0028
        /*0074*/ 	.byte	0x00, 0xf0, 0x11, 0x00


	//----- nvinfo : EIATTR_KPARAM_INFO
	.align		4
.L_21:
        /*0078*/ 	.byte	0x04, 0x17
        /*007a*/ 	.short	(.L_23 - .L_22)
.L_22:
        /*007c*/ 	.word	0x00000000
        /*0080*/ 	.short	0x0006
        /*0082*/ 	.short	0x0024
        /*0084*/ 	.byte	0x00, 0xf0, 0x11, 0x00


	//----- nvinfo : EIATTR_KPARAM_INFO
	.align		4
.L_23:
        /*0088*/ 	.byte	0x04, 0x17
        /*008a*/ 	.short	(.L_25 - .L_24)
.L_24:
        /*008c*/ 	.word	0x00000000
        /*0090*/ 	.short	0x0005
        /*0092*/ 	.short	0x0020
        /*0094*/ 	.byte	0x00, 0xf0, 0x11, 0x00


	//----- nvinfo : EIATTR_KPARAM_INFO
	.align		4
.L_25:
        /*0098*/ 	.byte	0x04, 0x17
        /*009a*/ 	.short	(.L_27 - .L_26)
.L_26:
        /*009c*/ 	.word	0x00000000
        /*00a0*/ 	.short	0x0004
        /*00a2*/ 	.short	0x001c
        /*00a4*/ 	.byte	0x00, 0xf0, 0x11, 0x00


	//----- nvinfo : EIATTR_KPARAM_INFO
	.align		4
.L_27:
        /*00a8*/ 	.byte	0x04, 0x17
        /*00aa*/ 	.short	(.L_29 - .L_28)
.L_28:
        /*00ac*/ 	.word	0x00000000
        /*00b0*/ 	.short	0x0003
        /*00b2*/ 	.short	0x0018
        /*00b4*/ 	.byte	0x00, 0xf0, 0x11, 0x00


	//----- nvinfo : EIATTR_KPARAM_INFO
	.align		4
.L_29:
        /*00b8*/ 	.byte	0x04, 0x17
        /*00ba*/ 	.short	(.L_31 - .L_30)
.L_30:
        /*00bc*/ 	.word	0x00000000
        /*00c0*/ 	.short	0x0002
        /*00c2*/ 	.short	0x0010
        /*00c4*/ 	.byte	0x00, 0xf4, 0x21, 0x00


	//----- nvinfo : EIATTR_KPARAM_INFO
	.align		4
.L_31:
        /*00c8*/ 	.byte	0x04, 0x17
        /*00ca*/ 	.short	(.L_33 - .L_32)
.L_32:
        /*00cc*/ 	.word	0x00000000
        /*00d0*/ 	.short	0x0001
        /*00d2*/ 	.short	0x0008
        /*00d4*/ 	.byte	0x00, 0xf4, 0x21, 0x00


	//----- nvinfo : EIATTR_KPARAM_INFO
	.align		4
.L_33:
        /*00d8*/ 	.byte	0x04, 0x17
        /*00da*/ 	.short	(.L_35 - .L_34)
.L_34:
        /*00dc*/ 	.word	0x00000000
        /*00e0*/ 	.short	0x0000
        /*00e2*/ 	.short	0x0000
        /*00e4*/ 	.byte	0x00, 0xf4, 0x21, 0x00


	//----- nvinfo : EIATTR_SPARSE_MMA_MASK
	.align		4
.L_35:
        /*00e8*/ 	.byte	0x03, 0x50
        /*00ea*/ 	.short	0x0000


	//----- nvinfo : EIATTR_MAXREG_COUNT
	.align		4
        /*00ec*/ 	.byte	0x03, 0x1b
        /*00ee*/ 	.short	0x00ff


	//----- nvinfo : EIATTR_NUM_BARRIERS
	.align		4
        /*00f0*/ 	.byte	0x02, 0x4c
        /*00f2*/ 	.byte	0x01
	.zero		1


	//----- nvinfo : EIATTR_ANNOTATIONS
	.align		4
        /*00f4*/ 	.byte	0x04, 0x55
        /*00f6*/ 	.short	(.L_37 - .L_36)


	//   ....[0]....
.L_36:
        /*00f8*/ 	.word	0x00000001
        /*00fc*/ 	.byte	0x10, 0x05, 0x00, 0x00, 0x01, 0x00, 0x00, 0x00, 0x40, 0x05, 0x00, 0x00, 0x01, 0x00, 0x00, 0x00
        /* <DEDUP_REMOVED lines=660> */
        /*2a4c*/ 	.byte	0xa0, 0xb9, 0x00, 0x00


	//----- nvinfo : EIATTR_VRC_CTA_INIT_COUNT
	.align		4
.L_37:
        /*2a50*/ 	.byte	0x02, 0x4a
	.zero		1
	.zero		1


	//----- nvinfo : EIATTR_EXIT_INSTR_OFFSETS
	.align		4
        /*2a54*/ 	.byte	0x04, 0x1c
        /*2a56*/ 	.short	(.L_39 - .L_38)


	//   ....[0]....
.L_38:
        /*2a58*/ 	.word	0x00046460


	//   ....[1]....
        /*2a5c*/ 	.word	0x00046480


	//----- nvinfo : EIATTR_REQNTID
	.align		4
.L_39:
        /*2a60*/ 	.byte	0x04, 0x10
        /*2a62*/ 	.short	(.L_41 - .L_40)
.L_40:
        /*2a64*/ 	.word	0x00000040
        /*2a68*/ 	.word	0x00000001
        /*2a6c*/ 	.word	0x00000001


	//----- nvinfo : EIATTR_CBANK_PARAM_SIZE
	.align		4
.L_41:
        /*2a70*/ 	.byte	0x03, 0x19
        /*2a72*/ 	.short	0x0050


	//----- nvinfo : EIATTR_PARAM_CBANK
	.align		4
        /*2a74*/ 	.byte	0x04, 0x0a
        /*2a76*/ 	.short	(.L_43 - .L_42)
	.align		4
.L_42:
        /*2a78*/ 	.word	index@(.nv.constant0.matmul_kernel)
        /*2a7c*/ 	.short	0x0380
        /*2a7e*/ 	.short	0x0050


	//----- nvinfo : EIATTR_SW_WAR
	.align		4
.L_43:
        /*2a80*/ 	.byte	0x04, 0x36
        /*2a82*/ 	.short	(.L_45 - .L_44)
.L_44:
        /*2a84*/ 	.word	0x00000008
.L_45:


//--------------------- .nv.compat                --------------------------
	.section	.nv.compat,"",@"SHT_CUDA_COMPAT_INFO"
	.align	4
        /*0000*/ 	.byte	0x02, 0x02, 0x02, 0x00, 0x02, 0x05, 0x05, 0x00, 0x02, 0x03, 0x00, 0x00, 0x02, 0x06, 0x01, 0x00


//--------------------- .nv.callgraph             --------------------------
	.section	.nv.callgraph,"",@"SHT_CUDA_CALLGRAPH"
	.align	4
	.sectionentsize	8
	.align		4
        /*0000*/ 	.word	0x00000000
	.align		4
        /*0004*/ 	.word	0xffffffff
	.align		4
        /*0008*/ 	.word	0x00000000
	.align		4
        /*000c*/ 	.word	0xfffffffe
	.align		4
        /*0010*/ 	.word	0x00000000
	.align		4
        /*0014*/ 	.word	0xfffffffd
	.align		4
        /*0018*/ 	.word	0x00000000
	.align		4
        /*001c*/ 	.word	0xfffffffc


//--------------------- .text.matmul_kernel       --------------------------
	.section	.text.matmul_kernel,"ax",@progbits
	.align	128
        .global         matmul_kernel
        .type           matmul_kernel,@function
        .size           matmul_kernel,(.L_x_4 - matmul_kernel)
        .other          matmul_kernel,@"STO_CUDA_ENTRY STV_DEFAULT"
matmul_kernel:
.text.matmul_kernel:
[----:B------:R-:W0:Y:S08]  /*0000*/  LDC R1, c[0x0][0x37c] ;  /* 0x0000df00ff017b82 */ /* 0x000e300000000800 */
[----:B------:R-:W1:Y:S01]  /*0010*/  LDC.64 R4, c[0x0][0x398] ;  /* 0x0000e600ff047b82 */ /* 0x000e620000000a00 */
[----:B------:R-:W2:Y:S01]  /*0020*/  S2R R14, SR_TID.X ;  /* 0x00000000000e7919 */ /* 0x000ea20000002100 */
[----:B0-----:R-:W-:Y:S01]  /*0030*/  VIADD R1, R1, 0xffffd540 ;  /* 0xffffd54001017836 */ /* 0x001fe20000000000 */
[----:B------:R-:W0:Y:S01]  /*0040*/  LDCU UR6, c[0x0][0x3a0] ;  /* 0x00007400ff0677ac */ /* 0x000e220008000800 */
[----:B------:R-:W-:-:S04]  /*0050*/  UMOV UR4, 0x400 ;  /* 0x0000040000047882 */ /* 0x000fc80000000000 */
[----:B------:R-:W3:Y:S01]  /*0060*/  S2UR UR5, SR_CgaCtaId ;  /* 0x00000000000579c3 */ /* 0x000ee20000008800 */
[----:B------:R-:W4:Y:S01]  /*0070*/  LDCU.64 UR42, c[0x0][0x358] ;  /* 0x00006b00ff2a77ac */ /* 0x000f220008000a00 */
[----:B0-----:R-:W-:Y:S01]  /*0080*/  UIADD3 UR6, UPT, UPT, UR6, 0x3f, URZ ;  /* 0x0000003f06067890 */ /* 0x001fe2000fffe0ff */
[----:B-1----:R-:W-:-:S03]  /*0090*/  VIADD R0, R5, 0xf ;  /* 0x0000000f05007836 */ /* 0x002fc60000000000 */
[----:B------:R-:W-:Y:S02]  /*00a0*/  UISETP.GT.AND UP0, UPT, UR6, 0x3f, UPT ;  /* 0x0000003f0600788c */ /* 0x000fe4000bf04270 */
[----:B------:R-:W-:Y:S01]  /*00b0*/  SHF.R.S32.HI R3, RZ, 0x1f, R0 ;  /* 0x0000001fff037819 */ /* 0x000fe20000011400 */
[----:B---3--:R-:W-:-:S03]  /*00c0*/  ULEA UR4, UR5, UR4, 0x18 ;  /* 0x0000000405047291 */ /* 0x008fc6000f8ec0ff */
[----:B------:R-:W-:Y:S02]  /*00d0*/  LEA.HI R3, R3, R0, RZ, 0x4 ;  /* 0x0000000003037211 */ /* 0x000fe400078f20ff */
[----:B--2---:R-:W-:Y:S02]  /*00e0*/  LOP3.LUT R17, R14, 0x3f, RZ, 0xc0, !PT ;  /* 0x0000003f0e117812 */ /* 0x004fe400078ec0ff */
[----:B------:R-:W-:Y:S02]  /*00f0*/  SHF.R.S32.HI R0, RZ, 0x4, R3 ;  /* 0x00000004ff007819 */ /* 0x000fe40000011403 */
[----:B------:R-:W0:Y:S03]  /*0100*/  S2R R3, SR_CTAID.X ;  /* 0x0000000000037919 */ /* 0x000e260000002500 */
[----:B------:R-:W-:-:S05]  /*0110*/  IMAD.SHL.U32 R0, R0, 0x8, RZ ;  /* 0x0000000800007824 */ /* 0x000fca00078e00ff */
[-C--:B------:R-:W-:Y:S02]  /*0120*/  IABS R9, R0.reuse ;  /* 0x0000000000097213 */ /* 0x080fe40000000000 */
[----:B------:R-:W-:Y:S02]  /*0130*/  IABS R12, R0 ;  /* 0x00000000000c7213 */ /* 0x000fe40000000000 */
[----:B------:R-:W1:Y:S08]  /*0140*/  I2F.RP R2, R9 ;  /* 0x0000000900027306 */ /* 0x000e700000209400 */
[----:B-1----:R-:W1:Y:S01]  /*0150*/  MUFU.RCP R2, R2 ;  /* 0x0000000200027308 */ /* 0x002e620000001000 */
[----:B0-----:R-:W-:Y:S01]  /*0160*/  IABS R10, R3 ;  /* 0x00000003000a7213 */ /* 0x001fe20000000000 */
[----:B-1----:R-:W-:-:S02]  /*0170*/  VIADD R6, R2, 0xffffffe ;  /* 0x0ffffffe02067836 */ /* 0x002fc40000000000 */
[----:B------:R-:W-:-:S04]  /*0180*/  IMAD.MOV R2, RZ, RZ, -R12 ;  /* 0x000000ffff027224 */ /* 0x000fc800078e0a0c */
[----:B------:R0:W1:Y:S02]  /*0190*/  F2I.FTZ.U32.TRUNC.NTZ R7, R6 ;  /* 0x0000000600077305 */ /* 0x000064000021f000 */
[----:B0-----:R-:W-:Y:S02]  /*01a0*/  IMAD.MOV.U32 R6, RZ, RZ, RZ ;  /* 0x000000ffff067224 */ /* 0x001fe400078e00ff */
[----:B-1----:R-:W-:-:S04]  /*01b0*/  IMAD.MOV R8, RZ, RZ, -R7 ;  /* 0x000000ffff087224 */ /* 0x002fc800078e0a07 */
[----:B------:R-:W-:Y:S02]  /*01c0*/  IMAD R11, R8, R9, RZ ;  /* 0x00000009080b7224 */ /* 0x000fe400078e02ff */
[----:B------:R-:W-:Y:S02]  /*01d0*/  IMAD.MOV.U32 R8, RZ, RZ, R10 ;  /* 0x000000ffff087224 */ /* 0x000fe400078e000a */
[----:B------:R-:W-:-:S06]  /*01e0*/  IMAD.HI.U32 R7, R7, R11, R6 ;  /* 0x0000000b07077227 */ /* 0x000fcc00078e0006 */
[----:B------:R-:W-:-:S04]  /*01f0*/  IMAD.HI.U32 R7, R7, R8, RZ ;  /* 0x0000000807077227 */ /* 0x000fc800078e00ff */
[----:B------:R-:W-:-:S05]  /*0200*/  IMAD R2, R7, R2, R8 ;  /* 0x0000000207027224 */ /* 0x000fca00078e0208 */
[----:B------:R-:W-:-:S13]  /*0210*/  ISETP.GT.U32.AND P1, PT, R9, R2, PT ;  /* 0x000000020900720c */ /* 0x000fda0003f24070 */
[----:B------:R-:W-:Y:S02]  /*0220*/  @!P1 IMAD.IADD R2, R2, 0x1, -R9 ;  /* 0x0000000102029824 */ /* 0x000fe400078e0a09 */
[----:B------:R-:W-:Y:S01]  /*0230*/  @!P1 VIADD R7, R7, 0x1 ;  /* 0x0000000107079836 */ /* 0x000fe20000000000 */
[----:B------:R-:W-:Y:S02]  /*0240*/  ISETP.NE.AND P1, PT, R0, RZ, PT ;  /* 0x000000ff0000720c */ /* 0x000fe40003f25270 */
[----:B------:R-:W-:Y:S02]  /*0250*/  ISETP.GE.U32.AND P0, PT, R2, R9, PT ;  /* 0x000000090200720c */ /* 0x000fe40003f06070 */
[----:B------:R-:W-:-:S04]  /*0260*/  LOP3.LUT R2, R3, R0, RZ, 0x3c, !PT ;  /* 0x0000000003027212 */ /* 0x000fc800078e3cff */
[----:B------:R-:W-:Y:S01]  /*0270*/  ISETP.GE.AND P2, PT, R2, RZ, PT ;  /* 0x000000ff0200720c */ /* 0x000fe20003f46270 */
[----:B------:R-:W-:-:S06]  /*0280*/  VIADD R2, R4, 0x1ff ;  /* 0x000001ff04027836 */ /* 0x000fcc0000000000 */
[----:B------:R-:W-:-:S04]  /*0290*/  @P0 VIADD R7, R7, 0x1 ;  /* 0x0000000107070836 */ /* 0x000fc80000000000 */
[----:B------:R-:W-:Y:S01]  /*02a0*/  IMAD.MOV.U32 R6, RZ, RZ, R7 ;  /* 0x000000ffff067224 */ /* 0x000fe200078e0007 */
[----:B------:R-:W-:-:S03]  /*02b0*/  SHF.R.S32.HI R7, RZ, 0x1f, R2 ;  /* 0x0000001fff077819 */ /* 0x000fc60000011402 */
[----:B------:R-:W-:Y:S01]  /*02c0*/  @!P2 IMAD.MOV R6, RZ, RZ, -R6 ;  /* 0x000000ffff06a224 */ /* 0x000fe200078e0a06 */
[----:B------:R-:W-:Y:S02]  /*02d0*/  @!P1 LOP3.LUT R6, RZ, R0, RZ, 0x33, !PT ;  /* 0x00000000ff069212 */ /* 0x000fe400078e33ff */
[----:B------:R-:W-:-:S03]  /*02e0*/  LEA.HI R7, R7, R2, RZ, 0x9 ;  /* 0x0000000207077211 */ /* 0x000fc600078f48ff */
[----:B------:R-:W-:Y:S02]  /*02f0*/  IMAD.SHL.U32 R2, R6, 0x8, RZ ;  /* 0x0000000806027824 */ /* 0x000fe400078e00ff */
[----:B------:R-:W-:-:S03]  /*0300*/  IMAD.MOV R6, RZ, RZ, -R6 ;  /* 0x000000ffff067224 */ /* 0x000fc600078e0a06 */
[----:B------:R-:W-:Y:S01]  /*0310*/  LEA.HI.SX32 R7, R7, -R2, 0x17 ;  /* 0x8000000207077211 */ /* 0x000fe200078fbaff */
[----:B------:R-:W-:Y:S02]  /*0320*/  IMAD R15, R0, R6, R3 ;  /* 0x00000006000f7224 */ /* 0x000fe400078e0203 */
[----:B------:R-:W-:Y:S01]  /*0330*/  IMAD.MOV.U32 R6, RZ, RZ, RZ ;  /* 0x000000ffff067224 */ /* 0x000fe200078e00ff */
[----:B------:R-:W-:Y:S02]  /*0340*/  VIMNMX R8, PT, PT, R7, 0x8, PT ;  /* 0x0000000807087848 */ /* 0x000fe40003fe0100 */
[----:B------:R-:W-:Y:S02]  /*0350*/  IABS R13, R15 ;  /* 0x0000000f000d7213 */ /* 0x000fe40000000000 */
[----:B------:R-:W-:-:S04]  /*0360*/  IABS R11, R8 ;  /* 0x00000008000b7213 */ /* 0x000fc80000000000 */
[----:B------:R-:W0:Y:S08]  /*0370*/  I2F.RP R9, R11 ;  /* 0x0000000b00097306 */ /* 0x000e300000209400 */
[----:B0-----:R-:W0:Y:S02]  /*0380*/  MUFU.RCP R9, R9 ;  /* 0x0000000900097308 */ /* 0x001e240000001000 */
[----:B0-----:R-:W-:-:S06]  /*0390*/  VIADD R7, R9, 0xffffffe ;  /* 0x0ffffffe09077836 */ /* 0x001fcc0000000000 */
[----:B------:R-:W0:Y:S02]  /*03a0*/  F2I.FTZ.U32.TRUNC.NTZ R7, R7 ;  /* 0x0000000700077305 */ /* 0x000e24000021f000 */
[----:B0-----:R-:W-:-:S04]  /*03b0*/  IMAD.MOV R10, RZ, RZ, -R7 ;  /* 0x000000ffff0a7224 */ /* 0x001fc800078e0a07 */
[----:B------:R-:W-:-:S04]  /*03c0*/  IMAD.MOV.U32 R0, RZ, RZ, R10 ;  /* 0x000000ffff007224 */ /* 0x000fc800078e000a */
[----:B------:R-:W-:Y:S01]  /*03d0*/  IMAD R3, R0, R11, RZ ;  /* 0x0000000b00037224 */ /* 0x000fe200078e02ff */
[----:B------:R-:W-:-:S03]  /*03e0*/  IABS R0, R8 ;  /* 0x0000000800007213 */ /* 0x000fc60000000000 */
[----:B------:R-:W-:-:S04]  /*03f0*/  IMAD.HI.U32 R6, R7, R3, R6 ;  /* 0x0000000307067227 */ /* 0x000fc800078e0006 */
[----:B------:R-:W-:Y:S02]  /*0400*/  IMAD.MOV R0, RZ, RZ, -R0 ;  /* 0x000000ffff007224 */ /* 0x000fe400078e0a00 */
        /* <DEDUP_REMOVED lines=8> */
[----:B------:R-:W-:-:S07]  /*0490*/  ISETP.GE.AND P2, PT, R0, RZ, PT ;  /* 0x000000ff0000720c */ /* 0x000fce0003f46270 */
[----:B------:R-:W-:-:S06]  /*04a0*/  @P0 VIADD R6, R6, 0x1 ;  /* 0x0000000106060836 */ /* 0x000fcc0000000000 */
[----:B------:R-:W-:Y:S01]  /*04b0*/  @!P2 IMAD.MOV R6, RZ, RZ, -R6 ;  /* 0x000000ffff06a224 */ /* 0x000fe200078e0a06 */
[----:B------:R-:W-:-:S05]  /*04c0*/  @!P1 LOP3.LUT R6, RZ, R8, RZ, 0x33, !PT ;  /* 0x00000008ff069212 */ /* 0x000fca00078e33ff */
[----:B------:R-:W-:Y:S02]  /*04d0*/  IMAD.MOV R3, RZ, RZ, -R6 ;  /* 0x000000ffff037224 */ /* 0x000fe400078e0a06 */
[----:B------:R-:W-:Y:S02]  /*04e0*/  IMAD.SHL.U32 R16, R6, 0x10, RZ ;  /* 0x0000001006107824 */ /* 0x000fe400078e00ff */
[----:B------:R-:W-:Y:S02]  /*04f0*/  IMAD R3, R8, R3, R15 ;  /* 0x0000000308037224 */ /* 0x000fe400078e020f */
[----:B------:R-:W-:Y:S01]  /*0500*/  VIADD R6, R16, 0x1 ;  /* 0x0000000110067836 */ /* 0x000fe20000000000 */
[----:B------:R-:W-:Y:S01]  /*0510*/  STL [R1+0x1ae4], R16 ;  /* 0x001ae41001007387 */ /* 0x000fe20000100800 */
[----:B------:R-:W-:Y:S02]  /*0520*/  IMAD.IADD R2, R2, 0x1, R3 ;  /* 0x0000000102027824 */ /* 0x000fe400078e0203 */
[----:B------:R-:W-:Y:S01]  /*0530*/  VIADD R0, R16, 0x2 ;  /* 0x0000000210007836 */ /* 0x000fe20000000000 */
[----:B------:R-:W-:Y:S01]  /*0540*/  STL [R1+0x8], R6 ;  /* 0x0000080601007387 */ /* 0x000fe20000100800 */
[----:B------:R-:W-:-:S02]  /*0550*/  IMAD R21, R2, 0x200, R17 ;  /* 0x0000020002157824 */ /* 0x000fc400078e0211 */
[C---:B------:R-:W-:Y:S01]  /*0560*/  VIADD R3, R16.reuse, 0x3 ;  /* 0x0000000310037836 */ /* 0x040fe20000000000 */
[----:B------:R0:W-:Y:S01]  /*0570*/  STL [R1+0x4], R0 ;  /* 0x0000040001007387 */ /* 0x0001e20000100800 */
[C---:B------:R-:W-:Y:S02]  /*0580*/  VIADD R2, R21.reuse, 0x40 ;  /* 0x0000004015027836 */ /* 0x040fe40000000000 */
[C---:B------:R-:W-:Y:S01]  /*0590*/  VIADD R15, R21.reuse, 0x80 ;  /* 0x00000080150f7836 */ /* 0x040fe20000000000 */
[----:B------:R1:W-:Y:S01]  /*05a0*/  STL [R1], R3 ;  /* 0x0000000301007387 */ /* 0x0003e20000100800 */
[----:B------:R-:W-:Y:S02]  /*05b0*/  VIADD R12, R21, 0xc0 ;  /* 0x000000c0150c7836 */ /* 0x000fe40000000000 */
[C---:B------:R-:W-:Y:S01]  /*05c0*/  VIADD R8, R16.reuse, 0x4 ;  /* 0x0000000410087836 */ /* 0x040fe20000000000 */
[----:B------:R-:W-:Y:S01]  /*05d0*/  STL [R1+0x1ae8], R21 ;  /* 0x001ae81501007387 */ /* 0x000fe20000100800 */
[----:B------:R-:W-:-:S02]  /*05e0*/  VIADD R11, R16, 0x6 ;  /* 0x00000006100b7836 */ /* 0x000fc40000000000 */
[C---:B0-----:R-:W-:Y:S01]  /*05f0*/  VIADD R0, R16.reuse, 0x5 ;  /* 0x0000000510007836 */ /* 0x041fe20000000000 */
[----:B------:R0:W-:Y:S01]  /*0600*/  STL [R1+0x1aec], R2 ;  /* 0x001aec0201007387 */ /* 0x0001e20000100800 */
[C---:B------:R-:W-:Y:S02]  /*0610*/  VIADD R6, R16.reuse, 0x7 ;  /* 0x0000000710067836 */ /* 0x040fe40000000000 */
[C---:B-1----:R-:W-:Y:S01]  /*0620*/  VIADD R3, R16.reuse, 0x8 ;  /* 0x0000000810037836 */ /* 0x042fe20000000000 */
[----:B------:R1:W-:Y:S01]  /*0630*/  STL [R1+0x1af0], R15 ;  /* 0x001af00f01007387 */ /* 0x0003e20000100800 */
[C---:B------:R-:W-:Y:S02]  /*0640*/  VIADD R18, R16.reuse, 0x9 ;  /* 0x0000000910127836 */ /* 0x040fe40000000000 */
[C---:B------:R-:W-:Y:S01]  /*0650*/  VIADD R10, R16.reuse, 0xa ;  /* 0x0000000a100a7836 */ /* 0x040fe20000000000 */
[----:B------:R2:W-:Y:S01]  /*0660*/  STL [R1+0x1af4], R12 ;  /* 0x001af40c01007387 */ /* 0x0005e20000100800 */
[----:B------:R-:W-:-:S02]  /*0670*/  VIADD R19, R16, 0xb ;  /* 0x0000000b10137836 */ /* 0x000fc40000000000 */
[C---:B0-----:R-:W-:Y:S02]  /*0680*/  VIADD R2, R21.reuse, 0x100 ;  /* 0x0000010015027836 */ /* 0x041fe40000000000 */
[C---:B------:R-:W-:Y:S02]  /*0690*/  VIADD R13, R16.reuse, 0xc ;  /* 0x0000000c100d7836 */ /* 0x040fe40000000000 */
[C---:B-1----:R-:W-:Y:S01]  /*06a0*/  VIADD R15, R21.reuse, 0x140 ;  /* 0x00000140150f7836 */ /* 0x042fe20000000000 */
[----:B------:R0:W-:Y:S01]  /*06b0*/  STL [R1+0x1af8], R2 ;  /* 0x001af80201007387 */ /* 0x0001e20000100800 */
[C---:B------:R-:W-:Y:S02]  /*06c0*/  VIADD R7, R16.reuse, 0xd ;  /* 0x0000000d10077836 */ /* 0x040fe40000000000 */
[----:B--2---:R-:W-:Y:S01]  /*06d0*/  VIADD R12, R21, 0x180 ;  /* 0x00000180150c7836 */ /* 0x004fe20000000000 */
[----:B------:R1:W-:Y:S01]  /*06e0*/  STL [R1+0x1b04], R15 ;  /* 0x001b040f01007387 */ /* 0x0003e20000100800 */
[----:B------:R-:W-:-:S02]  /*06f0*/  VIADD R9, R16, 0xe ;  /* 0x0000000e10097836 */ /* 0x000fc40000000000 */
[----:B------:R-:W-:Y:S02]  /*0700*/  VIADD R20, R16, 0xf ;  /* 0x0000000f10147836 */ /* 0x000fe40000000000 */
[----:B0-----:R-:W-:-:S05]  /*0710*/  VIADD R2, R21, 0x1c0 ;  /* 0x000001c015027836 */ /* 0x001fca0000000000 */
[----:B------:R1:W-:Y:S04]  /*0720*/  STL [R1+0x1afc], R2 ;  /* 0x001afc0201007387 */ /* 0x0003e80000100800 */
[----:B------:R1:W-:Y:S01]  /*0730*/  STL [R1+0x1b00], R12 ;  /* 0x001b000c01007387 */ /* 0x0003e20000100800 */
[----:B----4-:R-:W-:Y:S05]  /*0740*/  BRA.U UP0, `(.L_x_0) ;  /* 0x00000009000c7547 */ /* 0x010fea000b800000 */
[----:B------:R-:W-:Y:S01]  /*0750*/  IMAD.SHL.U32 R0, R14, 0x8, RZ ;  /* 0x000000080e007824 */ /* 0x000fe200078e00ff */
[----:B------:R0:W-:Y:S04]  /*0760*/  STL [R1+0x340], RZ ;  /* 0x000340ff01007387 */ /* 0x0001e80000100800 */
[----:B------:R0:W-:Y:S04]  /*0770*/  STL [R1+0x1b08], R0 ;  /* 0x001b080001007387 */ /* 0x0001e80000100800 */
[----:B------:R0:W-:Y:S04]  /*0780*/  STL [R1+0x344], RZ ;  /* 0x000344ff01007387 */ /* 0x0001e80000100800 */
        /* <DEDUP_REMOVED lines=125> */
[----:B------:R0:W-:Y:S01]  /*0f60*/  STL [R1+0x43c], RZ ;  /* 0x00043cff01007387 */ /* 0x0001e20000100800 */
[----:B------:R-:W-:Y:S05]  /*0f70*/  BRA `(.L_x_1) ;  /* 0x000003dc00307947 */ /* 0x000fea0003800000 */
.L_x_0:
[----:B------:R0:W-:Y:S01]  /*0f80*/  STL [R1+0x1b28], R18 ;  /* 0x001b281201007387 */ /* 0x0001e20000100800 */
[----:B-1----:R-:W-:Y:S01]  /*0f90*/  IABS R2, R5 ;  /* 0x0000000500027213 */ /* 0x002fe20000000000 */
[----:B------:R-:W1:Y:S01]  /*0fa0*/  LDCU UR64, c[0x0][0x3ac] ;  /* 0x00007580ff4077ac */ /* 0x000e620008000800 */
[----:B------:R-:W-:Y:S02]  /*0fb0*/  IABS R12, R4 ;  /* 0x00000004000c7213 */ /* 0x000fe40000000000 */
[----:B------:R-:W-:Y:S01]  /*0fc0*/  ISETP.GE.AND P5, PT, R9, RZ, PT ;  /* 0x000000ff0900720c */ /* 0x000fe20003fa6270 */
[----:B------:R-:W2:Y:S01]  /*0fd0*/  LDCU UR66, c[0x0][0x3b0] ;  /* 0x00007600ff4277ac */ /* 0x000ea20008000800 */
[----:B0-----:R-:W3:Y:S01]  /*0fe0*/  LDL R18, [R1+0x1aec] ;  /* 0x001aec0001127983 */ /* 0x001ee20000100800 */
[----:B------:R-:W-:Y:S01]  /*0ff0*/  ISETP.GE.AND P4, PT, R20, RZ, PT ;  /* 0x000000ff1400720c */ /* 0x000fe20003f86270 */
[----:B------:R-:W0:Y:S02]  /*1000*/  LDCU.128 UR24, c[0x0][0x380] ;  /* 0x00007000ff1877ac */ /* 0x000e240008000c00 */
[----:B------:R4:W-:Y:S01]  /*1010*/  STL [R1+0x1b24], R3 ;  /* 0x001b240301007387 */ /* 0x0009e20000100800 */
[----:B------:R-:W5:Y:S01]  /*1020*/  LDCU UR65, c[0x0][0x3a4] ;  /* 0x00007480ff4177ac */ /* 0x000f620008000800 */
[----:B------:R-:W0:Y:S02]  /*1030*/  LDCU UR5, c[0x0][0x3a8] ;  /* 0x00007500ff0577ac */ /* 0x000e240008000800 */
[----:B----4-:R-:W4:Y:S01]  /*1040*/  LDL R3, [R1+0x1af0] ;  /* 0x001af00001037983 */ /* 0x010f220000100800 */
[----:B------:R-:W0:Y:S03]  /*1050*/  LDCU UR20, c[0x0][0x3a8] ;  /* 0x00007500ff1477ac */ /* 0x000e260008000800 */
[----:B------:R1:W-:Y:S01]  /*1060*/  STL [R1+0x1b20], R6 ;  /* 0x001b200601007387 */ /* 0x0003e20000100800 */
[----:B------:R-:W0:Y:S01]  /*1070*/  LDCU UR12, c[0x0][0x3a8] ;  /* 0x00007500ff0c77ac */ /* 0x000e220008000800 */
[----:B------:R-:W0:Y:S01]  /*1080*/  LDCU UR16, c[0x0][0x3a8] ;  /* 0x00007500ff1077ac */ /* 0x000e220008000800 */
[----:B------:R-:W0:Y:S01]  /*1090*/  LDCU UR56, c[0x0][0x3a8] ;  /* 0x00007500ff3877ac */ /* 0x000e220008000800 */
[----:B-1----:R-:W2:Y:S01]  /*10a0*/  LDL R6, [R1+0x1af4] ;  /* 0x001af40001067983 */ /* 0x002ea20000100800 */
[----:B------:R-:W1:Y:S03]  /*10b0*/  LDCU UR53, c[0x0][0x3a8] ;  /* 0x00007500ff3577ac */ /* 0x000e660008000800 */
[----:B------:R0:W-:Y:S01]  /*10c0*/  STL [R1+0x1b1c], R11 ;  /* 0x001b1c0b01007387 */ /* 0x0001e20000100800 */
[----:B------:R-:W1:Y:S01]  /*10d0*/  LDCU UR50, c[0x0][0x3a8] ;  /* 0x00007500ff3277ac */ /* 0x000e620008000800 */
[----:B------:R-:W1:Y:S02]  /*10e0*/  LDCU UR47, c[0x0][0x3a8] ;  /* 0x00007500ff2f77ac */ /* 0x000e640008000800 */
[----:B0-----:R-:W5:Y:S01]  /*10f0*/  LDL R11, [R1+0x1af8] ;  /* 0x001af800010b7983 */ /* 0x001f620000100800 */
[----:B------:R-:W0:Y:S03]  /*1100*/  LDCU UR44, c[0x0][0x3a8] ;  /* 0x00007500ff2c77ac */ /* 0x000e260008000800 */
[----:B------:R1:W-:Y:S01]  /*1110*/  STL [R1+0x1b18], R0 ;  /* 0x001b180001007387 */ /* 0x0003e20000100800 */
[----:B------:R-:W0:Y:S01]  /*1120*/  LDCU UR39, c[0x0][0x3a8] ;  /* 0x00007500ff2777ac */ /* 0x000e220008000800 */
[----:B------:R-:W0:Y:S01]  /*1130*/  LDCU UR36, c[0x0][0x3a8] ;  /* 0x00007500ff2477ac */ /* 0x000e220008000800 */
[----:B------:R-:W0:Y:S01]  /*1140*/  LDCU UR32, c[0x0][0x3a8] ;  /* 0x00007500ff2077ac */ /* 0x000e220008000800 */
[----:B-1----:R-:W5:Y:S01]  /*1150*/  LDL R0, [R1+0x1b04] ;  /* 0x001b040001007983 */ /* 0x002f620000100800 */
        /* <DEDUP_REMOVED lines=11> */
[----:B------:R-:W1:Y:S01]  /*1210*/  I2F.RP R15, R12 ;  /* 0x0000000c000f7306 */ /* 0x000e620000209400 */
[----:B------:R-:W0:Y:S01]  /*1220*/  LDCU UR57, c[0x0][0x3a8] ;  /* 0x00007500ff3977ac */ /* 0x000e220008000800 */
[----:B------:R-:W0:Y:S06]  /*1230*/  LDCU UR55, c[0x0][0x3a8] ;  /* 0x00007500ff3777ac */ /* 0x000e2c0008000800 */
[----:B------:R-:W0:Y:S01]  /*1240*/  I2F.RP R14, R2 ;  /* 0x00000002000e7306 */ /* 0x000e220000209400 */
[----:B------:R-:W2:Y:S01]  /*1250*/  LDCU UR54, c[0x0][0x3a8] ;  /* 0x00007500ff3677ac */ /* 0x000ea20008000800 */
[----:B------:R-:W2:Y:S06]  /*1260*/  LDCU UR52, c[0x0][0x3a8] ;  /* 0x00007500ff3477ac */ /* 0x000eac0008000800 */
[----:B-1----:R-:W1:Y:S01]  /*1270*/  MUFU.RCP R15, R15 ;  /* 0x0000000f000f7308 */ /* 0x002e620000001000 */
[----:B------:R-:W2:Y:S01]  /*1280*/  LDCU UR51, c[0x0][0x3a8] ;  /* 0x00007500ff3377ac */ /* 0x000ea20008000800 */
[----:B------:R-:W2:Y:S06]  /*1290*/  LDCU UR49, c[0x0][0x3a8] ;  /* 0x00007500ff3177ac */ /* 0x000eac0008000800 */
[----:B0-----:R-:W0:Y:S01]  /*12a0*/  MUFU.RCP R14, R14 ;  /* 0x0000000e000e7308 */ /* 0x001e220000001000 */
[----:B------:R-:W2:Y:S01]  /*12b0*/  LDCU UR48, c[0x0][0x3a8] ;  /* 0x00007500ff3077ac */ /* 0x000ea20008000800 */
[----:B------:R-:W2:Y:S01]  /*12c0*/  LDCU UR46, c[0x0][0x3a8] ;  /* 0x00007500ff2e77ac */ /* 0x000ea20008000800 */
[----:B-1----:R-:W-:Y:S01]  /*12d0*/  VIADD R15, R15, 0xffffffe ;  /* 0x0ffffffe0f0f7836 */ /* 0x002fe20000000000 */
[----:B------:R-:W1:Y:S01]  /*12e0*/  LDCU UR45, c[0x0][0x3a8] ;  /* 0x00007500ff2d77ac */ /* 0x000e620008000800 */
[----:B------:R-:W1:Y:S04]  /*12f0*/  LDCU UR41, c[0x0][0x3a8] ;  /* 0x00007500ff2977ac */ /* 0x000e680008000800 */
[----:B------:R-:W1:Y:S01]  /*1300*/  F2I.FTZ.U32.TRUNC.NTZ R15, R15 ;  /* 0x0000000f000f7305 */ /* 0x000e62000021f000 */
[----:B0-----:R-:W-:Y:S01]  /*1310*/  VIADD R14, R14, 0xffffffe ;  /* 0x0ffffffe0e0e7836 */ /* 0x001fe20000000000 */
[----:B------:R-:W0:Y:S01]  /*1320*/  LDCU UR40, c[0x0][0x3a8] ;  /* 0x00007500ff2877ac */ /* 0x000e220008000800 */
[----:B------:R-:W0:Y:S05]  /*1330*/  LDCU UR38, c[0x0][0x3a8] ;  /* 0x00007500ff2677ac */ /* 0x000e2a0008000800 */
[----:B------:R1:W0:Y:S01]  /*1340*/  F2I.FTZ.U32.TRUNC.NTZ R17, R14 ;  /* 0x0000000e00117305 */ /* 0x000222000021f000 */
[----:B------:R-:W2:Y:S01]  /*1350*/  LDCU UR37, c[0x0][0x3a8] ;  /* 0x00007500ff2577ac */ /* 0x000ea20008000800 */
[----:B-1----:R-:W-:Y:S01]  /*1360*/  IMAD.MOV R16, RZ, RZ, -R15 ;  /* 0x000000ffff107224 */ /* 0x002fe200078e0a0f */
[----:B------:R-:W1:Y:S01]  /*1370*/  LDCU UR35, c[0x0][0x3a8] ;  /* 0x00007500ff2377ac */ /* 0x000e620008000800 */
[----:B------:R-:W-:-:S02]  /*1380*/  IMAD.MOV.U32 R14, RZ, RZ, RZ ;  /* 0x000000ffff0e7224 */ /* 0x000fc400078e00ff */
[----:B------:R-:W-:Y:S01]  /*1390*/  IMAD R16, R16, R12, RZ ;  /* 0x0000000c10107224 */ /* 0x000fe200078e02ff */
[----:B------:R-:W1:Y:S01]  /*13a0*/  LDCU UR33, c[0x0][0x3a8] ;  /* 0x00007500ff2177ac */ /* 0x000e620008000800 */
[----:B0-----:R-:W-:Y:S01]  /*13b0*/  IMAD.MOV R24, RZ, RZ, -R17 ;  /* 0x000000ffff187224 */ /* 0x001fe200078e0a11 */
[----:B------:R-:W0:Y:S01]  /*13c0*/  LDCU UR31, c[0x0][0x3a8] ;  /* 0x00007500ff1f77ac */ /* 0x000e220008000800 */
[----:B------:R-:W-:Y:S01]  /*13d0*/  IMAD.HI.U32 R14, R15, R16, R14 ;  /* 0x000000100f0e7227 */ /* 0x000fe200078e000e */
[----:B------:R-:W-:Y:S01]  /*13e0*/  IABS R15, R21 ;  /* 0x00000015000f7213 */ /* 0x000fe20000000000 */
[----:B------:R-:W0:Y:S02]  /*13f0*/  LDCU UR30, c[0x0][0x3a8] ;  /* 0x00007500ff1e77ac */ /* 0x000e240008000800 */
[----:B------:R-:W-:Y:S02]  /*1400*/  IMAD R24, R24, R2, RZ ;  /* 0x0000000218187224 */ /* 0x000fe400078e02ff */
[----:B------:R-:W-:Y:S01]  /*1410*/  IMAD.MOV.U32 R16, RZ, RZ, RZ ;  /* 0x000000ffff107224 */ /* 0x000fe200078e00ff */
[----:B------:R-:W0:Y:S01]  /*1420*/  LDCU UR28, c[0x0][0x3a8] ;  /* 0x00007500ff1c77ac */ /* 0x000e220008000800 */
[----:B------:R-:W-:Y:S01]  /*1430*/  IMAD.HI.U32 R26, R14, R15, RZ ;  /* 0x0000000f0e1a7227 */ /* 0x000fe200078e00ff */
[----:B------:R-:W0:Y:S03]  /*1440*/  LDCU UR23, c[0x0][0x3a8] ;  /* 0x00007500ff1777ac */ /* 0x000e260008000800 */
[----:B------:R-:W-:Y:S01]  /*1450*/  IMAD.HI.U32 R24, R17, R24, R16 ;  /* 0x0000001811187227 */ /* 0x000fe200078e0010 */
[----:B------:R-:W0:Y:S03]  /*1460*/  LDCU UR21, c[0x0][0x3a8] ;  /* 0x00007500ff1577ac */ /* 0x000e260008000800 */
[----:B------:R-:W-:Y:S01]  /*1470*/  IMAD.MOV R26, RZ, RZ, -R26 ;  /* 0x000000ffff1a7224 */ /* 0x000fe200078e0a1a */
[----:B------:R-:W0:Y:S03]  /*1480*/  LDCU UR19, c[0x0][0x3a8] ;  /* 0x00007500ff1377ac */ /* 0x000e260008000800 */
[C---:B------:R-:W-:Y:S01]  /*1490*/  IMAD R15, R12.reuse, R26, R15 ;  /* 0x0000001a0c0f7224 */ /* 0x040fe200078e020f */
[----:B------:R-:W0:Y:S04]  /*14a0*/  LDCU UR17, c[0x0][0x3a8] ;  /* 0x00007500ff1177ac */ /* 0x000e280008000800 */
[C---:B------:R-:W-:Y:S01]  /*14b0*/  ISETP.GT.U32.AND P0, PT, R12.reuse, R15, PT ;  /* 0x0000000f0c00720c */ /* 0x040fe20003f04070 */
[----:B------:R-:W0:Y:S01]  /*14c0*/  LDCU UR15, c[0x0][0x3a8] ;  /* 0x00007500ff0f77ac */ /* 0x000e220008000800 */
[----:B------:R-:W0:Y:S01]  /*14d0*/  LDCU UR13, c[0x0][0x3a8] ;  /* 0x00007500ff0d77ac */ /* 0x000e220008000800 */
[----:B------:R-:W0:Y:S10]  /*14e0*/  LDCU UR11, c[0x0][0x3a8] ;  /* 0x00007500ff0b77ac */ /* 0x000e340008000800 */
[--C-:B------:R-:W-:Y:S01]  /*14f0*/  @!P0 IMAD.IADD R15, R15, 0x1, -R12.reuse ;  /* 0x000000010f0f8824 */ /* 0x100fe200078e0a0c */
[----:B------:R-:W0:Y:S04]  /*1500*/  LDCU UR9, c[0x0][0x3a8] ;  /* 0x00007500ff0977ac */ /* 0x000e280008000800 */
[----:B------:R-:W-:Y:S01]  /*1510*/  ISETP.GT.U32.AND P0, PT, R12, R15, PT ;  /* 0x0000000f0c00720c */ /* 0x000fe20003f04070 */
[----:B------:R-:W0:Y:S01]  /*1520*/  LDCU UR63, c[0x0][0x3a8] ;  /* 0x00007500ff3f77ac */ /* 0x000e220008000800 */
[----:B------:R-:W0:Y:S01]  /*1530*/  LDCU UR62, c[0x0][0x3a8] ;  /* 0x00007500ff3e77ac */ /* 0x000e220008000800 */
[----:B------:R-:W0:Y:S10]  /*1540*/  LDCU UR61, c[0x0][0x3a8] ;  /* 0x00007500ff3d77ac */ /* 0x000e340008000800 */
[----:B------:R-:W-:Y:S01]  /*1550*/  @!P0 IMAD.IADD R15, R15, 0x1, -R12 ;  /* 0x000000010f0f8824 */ /* 0x000fe200078e0a0c */
[----:B------:R-:W0:Y:S01]  /*1560*/  LDCU UR60, c[0x0][0x3a8] ;  /* 0x00007500ff3c77ac */ /* 0x000e220008000800 */
[----:B------:R-:W0:Y:S01]  /*1570*/  LDCU UR59, c[0x0][0x3a8] ;  /* 0x00007500ff3b77ac */ /* 0x000e220008000800 */
[----:B------:R-:W0:Y:S01]  /*1580*/  LDCU UR7, c[0x0][0x3a8] ;  /* 0x00007500ff0777ac */ /* 0x000e220008000800 */
[----:B------:R-:W0:Y:S01]  /*1590*/  LDCU UR58, c[0x0][0x3a8] ;  /* 0x00007500ff3a77ac */ /* 0x000e220008000800 */
[----:B---3--:R-:W-:-:S05]  /*15a0*/  IABS R23, R18 ;  /* 0x0000001200177213 */ /* 0x008fca0000000000 */
[----:B------:R-:W-:-:S04]  /*15b0*/  IMAD.HI.U32 R25, R14, R23, RZ ;  /* 0x000000170e197227 */ /* 0x000fc800078e00ff */
[----:B------:R-:W-:-:S04]  /*15c0*/  IMAD.MOV R25, RZ, RZ, -R25 ;  /* 0x000000ffff197224 */ /* 0x000fc800078e0a19 */
[----:B------:R-:W-:Y:S01]  /*15d0*/  IMAD R23, R12, R25, R23 ;  /* 0x000000190c177224 */ /* 0x000fe200078e0217 */
[----:B----4-:R-:W-:-:S04]  /*15e0*/  IABS R16, R3 ;  /* 0x0000000300107213 */ /* 0x010fc80000000000 */
[----:B------:R-:W-:Y:S01]  /*15f0*/  ISETP.GT.U32.AND P3, PT, R12, R23, PT ;  /* 0x000000170c00720c */ /* 0x000fe20003f64070 */
[----:B------:R-:W-:-:S04]  /*1600*/  IMAD.HI.U32 R21, R14, R16, RZ ;  /* 0x000000100e157227 */ /* 0x000fc800078e00ff */
[----:B------:R-:W-:-:S04]  /*1610*/  IMAD.MOV R21, RZ, RZ, -R21 ;  /* 0x000000ffff157224 */ /* 0x000fc800078e0a15 */
[----:B------:R-:W-:Y:S01]  /*1620*/  IMAD R16, R12, R21, R16 ;  /* 0x000000150c107224 */ /* 0x000fe200078e0210 */
[----:B--2---:R-:W-:-:S03]  /*1630*/  IABS R22, R6 ;  /* 0x0000000600167213 */ /* 0x004fc60000000000 */
[----:B------:R-:W-:Y:S01]  /*1640*/  @!P3 IMAD.IADD R23, R23, 0x1, -R12 ;  /* 0x000000011717b824 */ /* 0x000fe200078e0a0c */
[----:B------:R-:W-:Y:S01]  /*1650*/  ISETP.GT.U32.AND P1, PT, R12, R16, PT ;  /* 0x000000100c00720c */ /* 0x000fe20003f24070 */
[----:B------:R-:W-:-:S04]  /*1660*/  IMAD.HI.U32 R17, R14, R22, RZ ;  /* 0x000000160e117227 */ /* 0x000fc800078e00ff */
[----:B------:R-:W-:-:S04]  /*1670*/  IMAD.MOV R17, RZ, RZ, -R17 ;  /* 0x000000ffff117224 */ /* 0x000fc800078e0a11 */
[----:B------:R-:W-:Y:S01]  /*1680*/  IMAD R22, R12, R17, R22 ;  /* 0x000000110c167224 */ /* 0x000fe200078e0216 */
[----:B-----5:R-:W-:-:S03]  /*1690*/  IABS R26, R11 ;  /* 0x0000000b001a7213 */ /* 0x020fc60000000000 */
[----:B------:R-:W-:Y:S01]  /*16a0*/  @!P1 IMAD.IADD R16, R16, 0x1, -R12 ;  /* 0x0000000110109824 */ /* 0x000fe200078e0a0c */
[----:B------:R-:W-:Y:S01]  /*16b0*/  ISETP.GT.U32.AND P6, PT, R12, R22, PT ;  /* 0x000000160c00720c */ /* 0x000fe20003fc4070 */
[----:B------:R-:W-:-:S04]  /*16c0*/  IMAD.HI.U32 R28, R14, R26, RZ ;  /* 0x0000001a0e1c7227 */ /* 0x000fc800078e00ff */
[----:B------:R-:W-:-:S04]  /*16d0*/  IMAD.MOV R28, RZ, RZ, -R28 ;  /* 0x000000ffff1c7224 */ /* 0x000fc800078e0a1c */
[----:B------:R-:W-:Y:S01]  /*16e0*/  IMAD R26, R12, R28, R26 ;  /* 0x0000001c0c1a7224 */ /* 0x000fe200078e021a */
[----:B------:R-:W-:-:S03]  /*16f0*/  IABS R25, R0 ;  /* 0x0000000000197213 */ /* 0x000fc60000000000 */
[----:B------:R-:W-:Y:S01]  /*1700*/  @!P6 IMAD.IADD R22, R22, 0x1, -R12 ;  /* 0x000000011616e824 */ /* 0x000fe200078e0a0c */
[----:B------:R-:W-:Y:S01]  /*1710*/  ISETP.GT.U32.AND P2, PT, R12, R26, PT ;  /* 0x0000001a0c00720c */ /* 0x000fe20003f44070 */
[----:B------:R-:W-:Y:S01]  /*1720*/  IMAD.HI.U32 R29, R14, R25, RZ ;  /* 0x000000190e1d7227 */ /* 0x000fe200078e00ff */
[----:B------:R-:W-:-:S03]  /*1730*/  ISETP.GT.U32.AND P6, PT, R12, R23, PT ;  /* 0x000000170c00720c */ /* 0x000fc60003fc4070 */
[----:B------:R-:W-:-:S04]  /*1740*/  IMAD.MOV R29, RZ, RZ, -R29 ;  /* 0x000000ffff1d7224 */ /* 0x000fc800078e0a1d */
[----:B------:R-:W-:Y:S01]  /*1750*/  IMAD R25, R12, R29, R25 ;  /* 0x0000001d0c197224 */ /* 0x000fe200078e0219 */
[----:B------:R-:W-:-:S03]  /*1760*/  IABS R17, R8 ;  /* 0x0000000800117213 */ /* 0x000fc60000000000 */
[----:B------:R-:W-:Y:S01]  /*1770*/  @!P2 IMAD.IADD R26, R26, 0x1, -R12 ;  /* 0x000000011a1aa824 */ /* 0x000fe200078e0a0c */
[----:B------:R-:W-:Y:S01]  /*1780*/  ISETP.GT.U32.AND P0, PT, R12, R25, PT ;  /* 0x000000190c00720c */ /* 0x000fe20003f04070 */
[----:B------:R-:W-:Y:S01]  /*1790*/  IMAD.HI.U32 R27, R14, R17, RZ ;  /* 0x000000110e1b7227 */ /* 0x000fe200078e00ff */
[----:B------:R-:W-:-:S03]  /*17a0*/  ISETP.GT.U32.AND P2, PT, R12, R16, PT ;  /* 0x000000100c00720c */ /* 0x000fc60003f44070 */
[----:B------:R-:W-:Y:S02]  /*17b0*/  IMAD.MOV R27, RZ, RZ, -R27 ;  /* 0x000000ffff1b7224 */ /* 0x000fe400078e0a1b */
[--C-:B------:R-:W-:Y:S02]  /*17c0*/  @!P6 IMAD.IADD R23, R23, 0x1, -R12.reuse ;  /* 0x000000011717e824 */ /* 0x100fe400078e0a0c */
[C---:B------:R-:W-:Y:S01]  /*17d0*/  IMAD R17, R12.reuse, R27, R17 ;  /* 0x0000001b0c117224 */ /* 0x040fe200078e0211 */
[----:B------:R-:W-:Y:S02]  /*17e0*/  IABS R21, R5 ;  /* 0x0000000500157213 */ /* 0x000fe40000000000 */
[----:B------:R-:W-:Y:S01]  /*17f0*/  IABS R27, R9 ;  /* 0x00000009001b7213 */ /* 0x000fe20000000000 */
[----:B------:R-:W-:Y:S01]  /*1800*/  @!P0 IMAD.IADD R25, R25, 0x1, -R12 ;  /* 0x0000000119198824 */ /* 0x000fe200078e0a0c */
[----:B------:R-:W-:Y:S01]  /*1810*/  ISETP.GT.U32.AND P3, PT, R12, R17, PT ;  /* 0x000000110c00720c */ /* 0x000fe20003f64070 */
[----:B------:R-:W-:Y:S01]  /*1820*/  IMAD.HI.U32 R14, R14, R21, RZ ;  /* 0x000000150e0e7227 */ /* 0x000fe200078e00ff */
[----:B------:R-:W-:-:S03]  /*1830*/  ISETP.GT.U32.AND P0, PT, R12, R22, PT ;  /* 0x000000160c00720c */ /* 0x000fc60003f04070 */
[----:B------:R-:W-:Y:S02]  /*1840*/  IMAD.MOV R14, RZ, RZ, -R14 ;  /* 0x000000ffff0e7224 */ /* 0x000fe400078e0a0e */
[----:B------:R-:W-:Y:S02]  /*1850*/  @!P2 IMAD.IADD R16, R16, 0x1, -R12 ;  /* 0x000000011010a824 */ /* 0x000fe400078e0a0c */
[----:B------:R-:W-:Y:S01]  /*1860*/  IMAD R14, R12, R14, R21 ;  /* 0x0000000e0c0e7224 */ /* 0x000fe200078e0215 */
[----:B------:R-:W-:Y:S01]  /*1870*/  IABS R21, R20 ;  /* 0x0000001400157213 */ /* 0x000fe20000000000 */
[----:B------:R-:W-:Y:S01]  /*1880*/  IMAD.HI.U32 R28, R24, R27, RZ ;  /* 0x0000001b181c7227 */ /* 0x000fe200078e00ff */
[----:B------:R-:W-:Y:S02]  /*1890*/  IABS R20, R7 ;  /* 0x0000000700147213 */ /* 0x000fe40000000000 */
[----:B------:R-:W-:Y:S01]  /*18a0*/  ISETP.GT.U32.AND P1, PT, R12, R14, PT ;  /* 0x0000000e0c00720c */ /* 0x000fe20003f24070 */
[----:B------:R-:W-:-:S02]  /*18b0*/  IMAD.MOV.U32 R9, RZ, RZ, R21 ;  /* 0x000000ffff097224 */ /* 0x000fc400078e0015 */
[----:B------:R-:W-:Y:S01]  /*18c0*/  @!P3 IMAD.IADD R17, R17, 0x1, -R12 ;  /* 0x000000011111b824 */ /* 0x000fe200078e0a0c */
[----:B------:R-:W-:Y:S01]  /*18d0*/  ISETP.GT.U32.AND P3, PT, R12, R26, PT ;  /* 0x0000001a0c00720c */ /* 0x000fe20003f64070 */
[----:B------:R-:W-:-:S03]  /*18e0*/  IMAD.HI.U32 R29, R24, R9, RZ ;  /* 0x00000009181d7227 */ /* 0x000fc600078e00ff */
[----:B------:R-:W-:Y:S01]  /*18f0*/  ISETP.GT.U32.AND P2, PT, R12, R17, PT ;  /* 0x000000110c00720c */ /* 0x000fe20003f44070 */
[----:B------:R-:W-:Y:S02]  /*1900*/  IMAD.MOV R29, RZ, RZ, -R29 ;  /* 0x000000ffff1d7224 */ /* 0x000fe400078e0a1d */
[----:B------:R-:W-:Y:S02]  /*1910*/  IMAD.MOV R28, RZ, RZ, -R28 ;  /* 0x000000ffff1c7224 */ /* 0x000fe400078e0a1c */
[----:B------:R-:W-:Y:S02]  /*1920*/  IMAD R9, R2, R29, R9 ;  /* 0x0000001d02097224 */ /* 0x000fe400078e0209 */
[----:B------:R-:W2:Y:S01]  /*1930*/  LDL R29, [R1+0x1ae8] ;  /* 0x001ae800011d7983 */ /* 0x000ea20000100800 */
[--C-:B------:R-:W-:Y:S01]  /*1940*/  @!P1 IMAD.IADD R14, R14, 0x1, -R12.reuse ;  /* 0x000000010e0e9824 */ /* 0x100fe200078e0a0c */
[----:B------:R-:W-:Y:S01]  /*1950*/  ISETP.GT.U32.AND P1, PT, R12, R25, PT ;  /* 0x000000190c00720c */ /* 0x000fe20003f24070 */
[----:B------:R-:W-:Y:S01]  /*1960*/  @!P0 IMAD.IADD R22, R22, 0x1, -R12 ;  /* 0x0000000116168824 */ /* 0x000fe200078e0a0c */
[----:B------:R-:W-:Y:S01]  /*1970*/  ISETP.GE.AND P0, PT, R7, RZ, PT ;  /* 0x000000ff0700720c */ /* 0x000fe20003f06270 */
[----:B------:R-:W-:Y:S01]  /*1980*/  IMAD.HI.U32 R21, R24, R20, RZ ;  /* 0x0000001418157227 */ /* 0x000fe200078e00ff */
[----:B------:R-:W-:-:S03]  /*1990*/  ISETP.GT.U32.AND P6, PT, R12, R14, PT ;  /* 0x0000000e0c00720c */ /* 0x000fc60003fc4070 */
[----:B------:R-:W-:-:S06]  /*19a0*/  @!P3 IMAD.IADD R26, R26, 0x1, -R12 ;  /* 0x000000011a1ab824 */ /* 0x000fcc00078e0a0c */
[--C-:B------:R-:W-:Y:S01]  /*19b0*/  @!P1 IMAD.IADD R25, R25, 0x1, -R12.reuse ;  /* 0x0000000119199824 */ /* 0x100fe200078e0a0c */
[----:B------:R-:W-:Y:S01]  /*19c0*/  ISETP.GE.AND P1, PT, R18, RZ, PT ;  /* 0x000000ff1200720c */ /* 0x000fe20003f26270 */
[--C-:B------:R-:W-:Y:S01]  /*19d0*/  @!P2 IMAD.IADD R17, R17, 0x1, -R12.reuse ;  /* 0x000000011111a824 */ /* 0x100fe200078e0a0c */
[----:B------:R-:W3:Y:S01]  /*19e0*/  LDL.LU R18, [R1+0x1b28] ;  /* 0x001b280001127983 */ /* 0x000ee20000300800 */
[----:B------:R-:W-:Y:S01]  /*19f0*/  @!P6 IMAD.IADD R14, R14, 0x1, -R12 ;  /* 0x000000010e0ee824 */ /* 0x000fe200078e0a0c */
[----:B------:R-:W-:Y:S01]  /*1a00*/  ISETP.GE.AND P6, PT, R3, RZ, PT ;  /* 0x000000ff0300720c */ /* 0x000fe20003fc6270 */
[----:B------:R-:W-:Y:S01]  /*1a10*/  IMAD R7, R2, R28, R27 ;  /* 0x0000001c02077224 */ /* 0x000fe200078e021b */
[----:B------:R-:W4:Y:S01]  /*1a20*/  LDL.LU R3, [R1+0x1b24] ;  /* 0x001b240001037983 */ /* 0x000f220000300800 */
[----:B------:R-:W-:Y:S01]  /*1a30*/  ISETP.GE.AND P2, PT, R6, RZ, PT ;  /* 0x000000ff0600720c */ /* 0x000fe20003f46270 */
[----:B------:R-:W-:Y:S02]  /*1a40*/  IMAD.MOV R21, RZ, RZ, -R21 ;  /* 0x000000ffff157224 */ /* 0x000fe400078e0a15 */
[----:B------:R-:W5:Y:S03]  /*1a50*/  LDL.LU R6, [R1+0x1b20] ;  /* 0x001b200001067983 */ /* 0x000f660000300800 */
[----:B------:R-:W-:-:S04]  /*1a60*/  @!P1 IMAD.MOV R23, RZ, RZ, -R23 ;  /* 0x000000ffff179224 */ /* 0x000fc800078e0a17 */
[----:B------:R-:W-:Y:S01]  /*1a70*/  @!P6 IMAD.MOV R16, RZ, RZ, -R16 ;  /* 0x000000ffff10e224 */ /* 0x000fe200078e0a10 */
[----:B------:R-:W-:Y:S02]  /*1a80*/  ISETP.GT.U32.AND P6, PT, R2, R9, PT ;  /* 0x000000090200720c */ /* 0x000fe40003fc4070 */
[----:B------:R-:W-:-:S11]  /*1a90*/  ISETP.GE.AND P1, PT, R0, RZ, PT ;  /* 0x000000ff0000720c */ /* 0x000fd60003f26270 */
[----:B------:R-:W-:Y:S01]  /*1aa0*/  @!P6 IMAD.IADD R9, R9, 0x1, -R2 ;  /* 0x000000010909e824 */ /* 0x000fe200078e0a02 */
[----:B------:R-:W-:Y:S02]  /*1ab0*/  ISETP.NE.AND P6, PT, R4, RZ, PT ;  /* 0x000000ff0400720c */ /* 0x000fe40003fc5270 */
[----:B------:R-:W-:Y:S01]  /*1ac0*/  LOP3.LUT R4, RZ, R4, RZ, 0x33, !PT ;  /* 0x00000004ff047212 */ /* 0x000fe200078e33ff */
[----:B------:R-:W-:Y:S01]  /*1ad0*/  @!P1 IMAD.MOV R25, RZ, RZ, -R25 ;  /* 0x000000ffff199224 */ /* 0x000fe200078e0a19 */
[----:B------:R-:W-:Y:S02]  /*1ae0*/  ISETP.GE.AND P1, PT, R5, RZ, PT ;  /* 0x000000ff0500720c */ /* 0x000fe40003f26270 */
[----:B------:R-:W-:Y:S01]  /*1af0*/  SEL R23, R4, R23, !P6 ;  /* 0x0000001704177207 */ /* 0x000fe20007000000 */
[C---:B------:R-:W-:Y:S01]  /*1b00*/  IMAD R20, R2.reuse, R21, R20 ;  /* 0x0000001502147224 */ /* 0x040fe200078e0214 */
[----:B------:R-:W-:Y:S01]  /*1b10*/  IABS R21, R13 ;  /* 0x0000000d00157213 */ /* 0x000fe20000000000 */
[----:B------:R-:W-:Y:S01]  /*1b20*/  @!P2 IMAD.MOV R22, RZ, RZ, -R22 ;  /* 0x000000ffff16a224 */ /* 0x000fe200078e0a16 */
[----:B------:R-:W-:-:S02]  /*1b30*/  ISETP.GT.U32.AND P2, PT, R2, R7, PT ;  /* 0x000000070200720c */ /* 0x000fc40003f44070 */
[----:B--2---:R-:W-:-:S13]  /*1b40*/  ISETP.GE.AND P3, PT, R29, RZ, PT ;  /* 0x000000ff1d00720c */ /* 0x004fda0003f66270 */
[----:B------:R-:W-:Y:S01]  /*1b50*/  @!P3 IMAD.MOV R15, RZ, RZ, -R15 ;  /* 0x000000ffff0fb224 */ /* 0x000fe200078e0a0f */
[----:B------:R-:W-:Y:S02]  /*1b60*/  ISETP.GE.AND P3, PT, R11, RZ, PT ;  /* 0x000000ff0b00720c */ /* 0x000fe40003f66270 */
[----:B------:R-:W2:Y:S04]  /*1b70*/  LDL.LU R11, [R1+0x1b1c] ;  /* 0x001b1c00010b7983 */ /* 0x000ea80000300800 */
[----:B------:R-:W2:Y:S07]  /*1b80*/  LDL.LU R0, [R1+0x1b18] ;  /* 0x001b180001007983 */ /* 0x000eae0000300800 */
[----:B------:R-:W-:Y:S01]  /*1b90*/  @!P3 IMAD.MOV R26, RZ, RZ, -R26 ;  /* 0x000000ffff1ab224 */ /* 0x000fe200078e0a1a */
[----:B------:R-:W-:-:S02]  /*1ba0*/  ISETP.GE.AND P3, PT, R8, RZ, PT ;  /* 0x000000ff0800720c */ /* 0x000fc40003f66270 */
[----:B------:R-:W2:Y:S04]  /*1bb0*/  LDL.LU R8, [R1+0x1b14] ;  /* 0x001b140001087983 */ /* 0x000ea80000300800 */
[----:B------:R-:W2:Y:S01]  /*1bc0*/  LDL R28, [R1] ;  /* 0x00000000011c7983 */ /* 0x000ea20000100800 */
[----:B------:R-:W-:-:S03]  /*1bd0*/  SEL R5, R4, R15, !P6 ;  /* 0x0000000f04057207 */ /* 0x000fc60007000000 */
[----:B------:R-:W2:Y:S04]  /*1be0*/  LDL R29, [R1+0x8] ;  /* 0x00000800011d7983 */ /* 0x000ea80000100800 */
[----:B------:R0:W-:Y:S04]  /*1bf0*/  STL [R1+0xc], R5 ;  /* 0x00000c0501007387 */ /* 0x0001e80000100800 */
[----:B0-----:R-:W2:Y:S04]  /*1c00*/  LDL.LU R5, [R1+0x4] ;  /* 0x0000040001057983 */ /* 0x001ea80000300800 */
[----:B------:R0:W-:Y:S04]  /*1c10*/  STL [R1+0x1b0c], R23 ;  /* 0x001b0c1701007387 */ /* 0x0001e80000100800 */
[----:B0-----:R-:W2:Y:S01]  /*1c20*/  LDL R23, [R1+0x1ae4] ;  /* 0x001ae40001177983 */ /* 0x001ea20000100800 */
[----:B------:R-:W-:-:S04]  /*1c30*/  IMAD.MOV.U32 R12, RZ, RZ, R21 ;  /* 0x000000ffff0c7224 */ /* 0x000fc800078e0015 */
[----:B------:R-:W-:-:S04]  /*1c40*/  IMAD.HI.U32 R21, R24, R12, RZ ;  /* 0x0000000c18157227 */ /* 0x000fc800078e00ff */
[----:B------:R-:W-:Y:S02]  /*1c50*/  IMAD.MOV R21, RZ, RZ, -R21 ;  /* 0x000000ffff157224 */ /* 0x000fe400078e0a15 */
[----:B------:R-:W-:Y:S02]  /*1c60*/  @!P2 IMAD.IADD R7, R7, 0x1, -R2 ;  /* 0x000000010707a824 */ /* 0x000fe400078e0a02 */
[----:B------:R-:W-:Y:S02]  /*1c70*/  @!P3 IMAD.MOV R17, RZ, RZ, -R17 ;  /* 0x000000ffff11b224 */ /* 0x000fe400078e0a11 */
[C---:B------:R-:W-:Y:S01]  /*1c80*/  IMAD R12, R2.reuse, R21, R12 ;  /* 0x00000015020c7224 */ /* 0x040fe200078e020c */
[----:B------:R-:W-:Y:S01]  /*1c90*/  IABS R21, R19 ;  /* 0x0000001300157213 */ /* 0x000fe20000000000 */
[----:B------:R-:W-:Y:S01]  /*1ca0*/  @!P1 IMAD.MOV R14, RZ, RZ, -R14 ;  /* 0x000000ffff0e9224 */ /* 0x000fe200078e0a0e */
[----:B------:R-:W-:Y:S02]  /*1cb0*/  ISETP.GT.U32.AND P1, PT, R2, R7, PT ;  /* 0x000000070200720c */ /* 0x000fe40003f24070 */
[----:B------:R-:W-:-:S02]  /*1cc0*/  SEL R16, R4, R16, !P6 ;  /* 0x0000001004107207 */ /* 0x000fc40007000000 */
[C---:B------:R-:W-:Y:S02]  /*1cd0*/  SEL R22, R4.reuse, R22, !P6 ;  /* 0x0000001604167207 */ /* 0x040fe40007000000 */
[C---:B------:R-:W-:Y:S02]  /*1ce0*/  SEL R26, R4.reuse, R26, !P6 ;  /* 0x0000001a041a7207 */ /* 0x040fe40007000000 */
[C---:B------:R-:W-:Y:S02]  /*1cf0*/  SEL R25, R4.reuse, R25, !P6 ;  /* 0x0000001904197207 */ /* 0x040fe40007000000 */
[C---:B------:R-:W-:Y:S02]  /*1d00*/  SEL R17, R4.reuse, R17, !P6 ;  /* 0x0000001104117207 */ /* 0x040fe40007000000 */
[----:B------:R-:W-:Y:S01]  /*1d10*/  SEL R4, R4, R14, !P6 ;  /* 0x0000000e04047207 */ /* 0x000fe20007000000 */
[----:B------:R-:W-:Y:S01]  /*1d20*/  IMAD.HI.U32 R14, R24, R21, RZ ;  /* 0x00000015180e7227 */ /* 0x000fe200078e00ff */
[----:B------:R-:W-:-:S03]  /*1d30*/  ISETP.GT.U32.AND P3, PT, R2, R20, PT ;  /* 0x000000140200720c */ /* 0x000fc60003f64070 */
[----:B------:R-:W-:Y:S01]  /*1d40*/  IMAD.MOV R14, RZ, RZ, -R14 ;  /* 0x000000ffff0e7224 */ /* 0x000fe200078e0a0e */
[C---:B------:R-:W-:Y:S01]  /*1d50*/  ISETP.GT.U32.AND P6, PT, R2.reuse, R12, PT ;  /* 0x0000000c0200720c */ /* 0x040fe20003fc4070 */
[----:B------:R-:W-:Y:S02]  /*1d60*/  @!P1 IMAD.IADD R7, R7, 0x1, -R2 ;  /* 0x0000000107079824 */ /* 0x000fe400078e0a02 */
[C---:B------:R-:W-:Y:S01]  /*1d70*/  IMAD R21, R2.reuse, R14, R21 ;  /* 0x0000000e02157224 */ /* 0x040fe200078e0215 */
[----:B------:R-:W-:Y:S01]  /*1d80*/  ISETP.GT.U32.AND P2, PT, R2, R9, PT ;  /* 0x000000090200720c */ /* 0x000fe20003f44070 */
[----:B------:R-:W-:-:S03]  /*1d90*/  @!P5 IMAD.MOV R7, RZ, RZ, -R7 ;  /* 0x000000ffff07d224 */ /* 0x000fc600078e0a07 */
[----:B------:R-:W-:Y:S01]  /*1da0*/  ISETP.GT.U32.AND P5, PT, R2, R21, PT ;  /* 0x000000150200720c */ /* 0x000fe20003fa4070 */
[----:B------:R-:W-:-:S04]  /*1db0*/  @!P3 IMAD.IADD R20, R20, 0x1, -R2 ;  /* 0x000000011414b824 */ /* 0x000fc800078e0a02 */
[--C-:B------:R-:W-:Y:S01]  /*1dc0*/  @!P6 IMAD.IADD R12, R12, 0x1, -R2.reuse ;  /* 0x000000010c0ce824 */ /* 0x100fe200078e0a02 */
[C---:B------:R-:W-:Y:S02]  /*1dd0*/  ISETP.GT.U32.AND P3, PT, R2.reuse, R20, PT ;  /* 0x000000140200720c */ /* 0x040fe40003f64070 */
[----:B------:R-:W-:Y:S01]  /*1de0*/  IABS R15, R10 ;  /* 0x0000000a000f7213 */ /* 0x000fe20000000000 */
[----:B------:R-:W-:Y:S01]  /*1df0*/  @!P2 IMAD.IADD R9, R9, 0x1, -R2 ;  /* 0x000000010909a824 */ /* 0x000fe200078e0a02 */
[----:B------:R-:W-:-:S03]  /*1e00*/  ISETP.GT.U32.AND P6, PT, R2, R12, PT ;  /* 0x0000000c0200720c */ /* 0x000fc60003fc4070 */
[--C-:B------:R-:W-:Y:S02]  /*1e10*/  @!P5 IMAD.IADD R21, R21, 0x1, -R2.reuse ;  /* 0x000000011515d824 */ /* 0x100fe400078e0a02 */
[----:B------:R-:W-:Y:S01]  /*1e20*/  @!P4 IMAD.MOV R9, RZ, RZ, -R9 ;  /* 0x000000ffff09c224 */ /* 0x000fe200078e0a09 */
[----:B------:R-:W-:Y:S01]  /*1e30*/  ISETP.GE.AND P4, PT, R10, RZ, PT ;  /* 0x000000ff0a00720c */ /* 0x000fe20003f86270 */
[----:B------:R-:W-:Y:S01]  /*1e40*/  IMAD.HI.U32 R10, R24, R15, RZ ;  /* 0x0000000f180a7227 */ /* 0x000fe200078e00ff */
[----:B------:R-:W-:Y:S02]  /*1e50*/  ISETP.GE.AND P2, PT, R13, RZ, PT ;  /* 0x000000ff0d00720c */ /* 0x000fe40003f46270 */
[----:B------:R-:W-:Y:S01]  /*1e60*/  ISETP.GT.U32.AND P5, PT, R2, R21, PT ;  /* 0x000000150200720c */ /* 0x000fe20003fa4070 */
[----:B------:R-:W-:Y:S01]  /*1e70*/  @!P3 IMAD.IADD R20, R20, 0x1, -R2 ;  /* 0x000000011414b824 */ /* 0x000fe200078e0a02 */
[----:B------:R-:W-:Y:S01]  /*1e80*/  ISETP.GE.AND P1, PT, R19, RZ, PT ;  /* 0x000000ff1300720c */ /* 0x000fe20003f26270 */
[----:B------:R-:W-:Y:S01]  /*1e90*/  IMAD.MOV R10, RZ, RZ, -R10 ;  /* 0x000000ffff0a7224 */ /* 0x000fe200078e0a0a */
[----:B---3--:R-:W-:-:S02]  /*1ea0*/  ISETP.GE.AND P3, PT, R18, RZ, PT ;  /* 0x000000ff1200720c */ /* 0x008fc40003f66270 */
[----:B------:R-:W-:Y:S02]  /*1eb0*/  IABS R19, R18 ;  /* 0x0000001200137213 */ /* 0x000fe40000000000 */
[----:B----4-:R-:W-:Y:S01]  /*1ec0*/  IABS R18, R3 ;  /* 0x0000000300127213 */ /* 0x010fe20000000000 */
[----:B------:R-:W-:Y:S01]  /*1ed0*/  @!P6 IMAD.IADD R12, R12, 0x1, -R2 ;  /* 0x000000010c0ce824 */ /* 0x000fe200078e0a02 */
[----:B------:R-:W-:Y:S01]  /*1ee0*/  ISETP.GE.AND P6, PT, R3, RZ, PT ;  /* 0x000000ff0300720c */ /* 0x000fe20003fc6270 */
[----:B------:R-:W-:Y:S02]  /*1ef0*/  IMAD R15, R2, R10, R15 ;  /* 0x0000000a020f7224 */ /* 0x000fe400078e020f */
[----:B------:R-:W-:-:S04]  /*1f00*/  IMAD.HI.U32 R10, R24, R18, RZ ;  /* 0x00000012180a7227 */ /* 0x000fc800078e00ff */
[----:B------:R-:W-:-:S04]  /*1f10*/  IMAD.HI.U32 R3, R24, R19, RZ ;  /* 0x0000001318037227 */ /* 0x000fc800078e00ff */
[----:B------:R-:W-:Y:S02]  /*1f20*/  IMAD.MOV R10, RZ, RZ, -R10 ;  /* 0x000000ffff0a7224 */ /* 0x000fe400078e0a0a */
[----:B------:R-:W-:Y:S01]  /*1f30*/  @!P2 IMAD.MOV R12, RZ, RZ, -R12 ;  /* 0x000000ffff0ca224 */ /* 0x000fe200078e0a0c */
[----:B-----5:R-:W-:Y:S01]  /*1f40*/  ISETP.GE.AND P2, PT, R6, RZ, PT ;  /* 0x000000ff0600720c */ /* 0x020fe20003f46270 */
[----:B------:R-:W-:Y:S01]  /*1f50*/  IMAD.MOV R3, RZ, RZ, -R3 ;  /* 0x000000ffff037224 */ /* 0x000fe200078e0a03 */
[----:B------:R-:W-:Y:S01]  /*1f60*/  IABS R6, R6 ;  /* 0x0000000600067213 */ /* 0x000fe20000000000 */
[----:B------:R-:W-:Y:S02]  /*1f70*/  @!P5 IMAD.IADD R21, R21, 0x1, -R2 ;  /* 0x000000011515d824 */ /* 0x000fe400078e0a02 */
[C---:B------:R-:W-:Y:S02]  /*1f80*/  IMAD R18, R2.reuse, R10, R18 ;  /* 0x0000000a02127224 */ /* 0x040fe400078e0212 */
[----:B------:R-:W-:-:S02]  /*1f90*/  IMAD R19, R2, R3, R19 ;  /* 0x0000000302137224 */ /* 0x000fc400078e0213 */
[----:B------:R-:W-:Y:S02]  /*1fa0*/  IMAD.MOV.U32 R10, RZ, RZ, R21 ;  /* 0x000000ffff0a7224 */ /* 0x000fe400078e0015 */
[----:B------:R-:W-:Y:S02]  /*1fb0*/  IMAD.MOV.U32 R3, RZ, RZ, R6 ;  /* 0x000000ffff037224 */ /* 0x000fe400078e0006 */
[----:B------:R-:W-:Y:S01]  /*1fc0*/  @!P1 IMAD.MOV R10, RZ, RZ, -R10 ;  /* 0x000000ffff0a9224 */ /* 0x000fe200078e0a0a */
[C---:B------:R-:W-:Y:S01]  /*1fd0*/  ISETP.GT.U32.AND P1, PT, R2.reuse, R19, PT ;  /* 0x000000130200720c */ /* 0x040fe20003f24070 */
[----:B------:R-:W-:Y:S01]  /*1fe0*/  @!P0 IMAD.MOV R20, RZ, RZ, -R20 ;  /* 0x000000ffff148224 */ /* 0x000fe200078e0a14 */
[----:B------:R-:W-:-:S11]  /*1ff0*/  ISETP.GT.U32.AND P0, PT, R2, R15, PT ;  /* 0x0000000f0200720c */ /* 0x000fd60003f04070 */
[--C-:B------:R-:W-:Y:S02]  /*2000*/  @!P1 IMAD.IADD R19, R19, 0x1, -R2.reuse ;  /* 0x0000000113139824 */ /* 0x100fe400078e0a02 */
[----:B------:R-:W-:-:S05]  /*2010*/  @!P0 IMAD.IADD R15, R15, 0x1, -R2 ;  /* 0x000000010f0f8824 */ /* 0x000fca00078e0a02 */
[----:B------:R-:W-:-:S13]  /*2020*/  ISETP.GT.U32.AND P0, PT, R2, R15, PT ;  /* 0x0000000f0200720c */ /* 0x000fda0003f04070 */
[----:B------:R-:W-:Y:S01]  /*2030*/  @!P0 IMAD.IADD R15, R15, 0x1, -R2 ;  /* 0x000000010f0f8824 */ /* 0x000fe200078e0a02 */
[----:B------:R-:W-:-:S03]  /*2040*/  ISETP.GT.U32.AND P0, PT, R2, R18, PT ;  /* 0x000000120200720c */ /* 0x000fc60003f04070 */
[----:B------:R-:W-:-:S10]  /*2050*/  @!P4 IMAD.MOV R15, RZ, RZ, -R15 ;  /* 0x000000ffff0fc224 */ /* 0x000fd400078e0a0f */
[----:B------:R-:W-:-:S05]  /*2060*/  @!P0 IMAD.IADD R18, R18, 0x1, -R2 ;  /* 0x0000000112128824 */ /* 0x000fca00078e0a02 */
[----:B------:R-:W-:Y:S02]  /*2070*/  ISETP.GT.U32.AND P4, PT, R2, R18, PT ;  /* 0x000000120200720c */ /* 0x000fe40003f84070 */
[----:B--2---:R-:W-:Y:S02]  /*2080*/  ISETP.GE.AND P5, PT, R11, RZ, PT ;  /* 0x000000ff0b00720c */ /* 0x004fe40003fa6270 */
[----:B------:R-:W-:Y:S01]  /*2090*/  IABS R14, R11 ;  /* 0x0000000b000e7213 */ /* 0x000fe20000000000 */
[----:B------:R-:W-:-:S04]  /*20a0*/  IMAD.HI.U32 R11, R24, R3, RZ ;  /* 0x00000003180b7227 */ /* 0x000fc800078e00ff */
[----:B------:R-:W-:-:S04]  /*20b0*/  IMAD.MOV R21, RZ, RZ, -R11 ;  /* 0x000000ffff157224 */ /* 0x000fc800078e0a0b */
[----:B------:R-:W-:-:S05]  /*20c0*/  IMAD R21, R2, R21, R3 ;  /* 0x0000001502157224 */ /* 0x000fca00078e0203 */
[----:B------:R-:W-:Y:S01]  /*20d0*/  ISETP.GT.U32.AND P1, PT, R2, R21, PT ;  /* 0x000000150200720c */ /* 0x000fe20003f24070 */
[C---:B------:R-:W-:Y:S01]  /*20e0*/  IMAD.HI.U32 R27, R24.reuse, R14, RZ ;  /* 0x0000000e181b7227 */ /* 0x040fe200078e00ff */
[----:B------:R-:W-:Y:S02]  /*20f0*/  IABS R6, R0 ;  /* 0x0000000000067213 */ /* 0x000fe40000000000 */
[----:B------:R-:W-:Y:S01]  /*2100*/  IABS R3, R8 ;  /* 0x0000000800037213 */ /* 0x000fe20000000000 */
[----:B------:R-:W-:Y:S01]  /*2110*/  IMAD.MOV R27, RZ, RZ, -R27 ;  /* 0x000000ffff1b7224 */ /* 0x000fe200078e0a1b */
[----:B------:R-:W-:Y:S01]  /*2120*/  IABS R11, R28 ;  /* 0x0000001c000b7213 */ /* 0x000fe20000000000 */
[----:B------:R-:W-:-:S06]  /*2130*/  IMAD.HI.U32 R13, R24, R6, RZ ;  /* 0x00000006180d7227 */ /* 0x000fcc00078e00ff */
[----:B------:R-:W-:Y:S02]  /*2140*/  @!P1 IMAD.IADD R21, R21, 0x1, -R2 ;  /* 0x0000000115159824 */ /* 0x000fe400078e0a02 */
[C---:B------:R-:W-:Y:S02]  /*2150*/  IMAD R14, R2.reuse, R27, R14 ;  /* 0x0000001b020e7224 */ /* 0x040fe400078e020e */
[----:B------:R-:W-:Y:S01]  /*2160*/  IMAD.MOV R13, RZ, RZ, -R13 ;  /* 0x000000ffff0d7224 */ /* 0x000fe200078e0a0d */
[----:B------:R-:W-:Y:S01]  /*2170*/  ISETP.GT.U32.AND P1, PT, R2, R21, PT ;  /* 0x000000150200720c */ /* 0x000fe20003f24070 */
[----:B------:R-:W-:-:S04]  /*2180*/  IMAD.HI.U32 R28, R24, R3, RZ ;  /* 0x00000003181c7227 */ /* 0x000fc800078e00ff */
[----:B------:R-:W-:-:S04]  /*2190*/  IMAD.HI.U32 R27, R24, R11, RZ ;  /* 0x0000000b181b7227 */ /* 0x000fc800078e00ff */
[C---:B------:R-:W-:Y:S01]  /*21a0*/  IMAD R6, R2.reuse, R13, R6 ;  /* 0x0000000d02067224 */ /* 0x040fe200078e0206 */
[----:B------:R-:W-:Y:S01]  /*21b0*/  IABS R13, R5 ;  /* 0x00000005000d7213 */ /* 0x000fe20000000000 */
[----:B------:R-:W-:Y:S02]  /*21c0*/  IMAD.MOV R28, RZ, RZ, -R28 ;  /* 0x000000ffff1c7224 */ /* 0x000fe400078e0a1c */
[----:B------:R-:W-:Y:S02]  /*21d0*/  IMAD.MOV R27, RZ, RZ, -R27 ;  /* 0x000000ffff1b7224 */ /* 0x000fe400078e0a1b */
[C---:B------:R-:W-:Y:S02]  /*21e0*/  IMAD R3, R2.reuse, R28, R3 ;  /* 0x0000001c02037224 */ /* 0x040fe400078e0203 */
[----:B------:R-:W-:Y:S01]  /*21f0*/  IMAD R11, R2, R27, R11 ;  /* 0x0000001b020b7224 */ /* 0x000fe200078e020b */
[----:B------:R-:W-:Y:S01]  /*2200*/  IABS R27, R29 ;  /* 0x0000001d001b7213 */ /* 0x000fe20000000000 */
[----:B------:R-:W-:Y:S01]  /*2210*/  IMAD.HI.U32 R29, R24, R13, RZ ;  /* 0x0000000d181d7227 */ /* 0x000fe200078e00ff */
[----:B------:R-:W-:-:S03]  /*2220*/  IABS R28, R23 ;  /* 0x00000017001c7213 */ /* 0x000fc60000000000 */
[----:B------:R-:W-:Y:S01]  /*2230*/  @!P1 IMAD.IADD R21, R21, 0x1, -R2 ;  /* 0x0000000115159824 */ /* 0x000fe200078e0a02 */
[----:B------:R-:W-:Y:S01]  /*2240*/  ISETP.GT.U32.AND P1, PT, R2, R3, PT ;  /* 0x000000030200720c */ /* 0x000fe20003f24070 */
[----:B------:R-:W-:-:S04]  /*2250*/  IMAD.MOV R29, RZ, RZ, -R29 ;  /* 0x000000ffff1d7224 */ /* 0x000fc800078e0a1d */
[----:B------:R-:W-:Y:S02]  /*2260*/  IMAD R13, R2, R29, R13 ;  /* 0x0000001d020d7224 */ /* 0x000fe400078e020d */
[----:B------:R-:W-:-:S04]  /*2270*/  IMAD.HI.U32 R29, R24, R27, RZ ;  /* 0x0000001b181d7227 */ /* 0x000fc800078e00ff */
[----:B------:R-:W-:-:S04]  /*2280*/  IMAD.HI.U32 R24, R24, R28, RZ ;  /* 0x0000001c18187227 */ /* 0x000fc800078e00ff */
[----:B------:R-:W-:Y:S02]  /*2290*/  IMAD.MOV R24, RZ, RZ, -R24 ;  /* 0x000000ffff187224 */ /* 0x000fe400078e0a18 */
[----:B------:R-:W-:Y:S01]  /*22a0*/  @!P1 IMAD.IADD R3, R3, 0x1, -R2 ;  /* 0x0000000103039824 */ /* 0x000fe200078e0a02 */
[----:B------:R-:W-:Y:S01]  /*22b0*/  ISETP.GE.AND P1, PT, R0, RZ, PT ;  /* 0x000000ff0000720c */ /* 0x000fe20003f26270 */
[----:B------:R-:W-:Y:S01]  /*22c0*/  IMAD R24, R2, R24, R28 ;  /* 0x0000001802187224 */ /* 0x000fe200078e021c */
[----:B------:R-:W2:Y:S04]  /*22d0*/  LDL.LU R0, [R1] ;  /* 0x0000000001007983 */ /* 0x000ea80000300800 */
[----:B------:R-:W3:Y:S01]  /*22e0*/  LDL.LU R28, [R1+0x8] ;  /* 0x00000800011c7983 */ /* 0x000ee20000300800 */
[----:B------:R-:W-:Y:S01]  /*22f0*/  @!P4 IMAD.IADD R18, R18, 0x1, -R2 ;  /* 0x000000011212c824 */ /* 0x000fe200078e0a02 */
[----:B------:R-:W-:-:S13]  /*2300*/  ISETP.GT.U32.AND P4, PT, R2, R6, PT ;  /* 0x000000060200720c */ /* 0x000fda0003f84070 */
[----:B------:R-:W-:Y:S01]  /*2310*/  @!P4 IMAD.IADD R6, R6, 0x1, -R2 ;  /* 0x000000010606c824 */ /* 0x000fe200078e0a02 */
[----:B------:R-:W-:Y:S01]  /*2320*/  ISETP.GT.U32.AND P4, PT, R2, R13, PT ;  /* 0x0000000d0200720c */ /* 0x000fe20003f84070 */
[----:B------:R-:W-:-:S12]  /*2330*/  @!P2 IMAD.MOV R21, RZ, RZ, -R21 ;  /* 0x000000ffff15a224 */ /* 0x000fd800078e0a15 */
[----:B------:R-:W-:-:S05]  /*2340*/  @!P4 IMAD.IADD R13, R13, 0x1, -R2 ;  /* 0x000000010d0dc824 */ /* 0x000fca00078e0a02 */
[----:B------:R-:W-:-:S13]  /*2350*/  ISETP.GT.U32.AND P2, PT, R2, R13, PT ;  /* 0x0000000d0200720c */ /* 0x000fda0003f44070 */
[----:B------:R-:W-:Y:S01]  /*2360*/  @!P2 IMAD.IADD R13, R13, 0x1, -R2 ;  /* 0x000000010d0da824 */ /* 0x000fe200078e0a02 */
[----:B------:R-:W-:Y:S02]  /*2370*/  ISETP.GE.AND P2, PT, R5, RZ, PT ;  /* 0x000000ff0500720c */ /* 0x000fe40003f46270 */
[----:B------:R-:W4:Y:S01]  /*2380*/  LDL.LU R5, [R1+0x1b10] ;  /* 0x001b100001057983 */ /* 0x000f220000300800 */
[----:B------:R-:W-:-:S13]  /*2390*/  ISETP.GT.U32.AND P0, PT, R2, R19, PT ;  /* 0x000000130200720c */ /* 0x000fda0003f04070 */
[----:B------:R-:W-:Y:S01]  /*23a0*/  @!P0 IMAD.IADD R19, R19, 0x1, -R2 ;  /* 0x0000000113138824 */ /* 0x000fe200078e0a02 */
[----:B------:R-:W-:-:S13]  /*23b0*/  ISETP.GT.U32.AND P0, PT, R2, R14, PT ;  /* 0x0000000e0200720c */ /* 0x000fda0003f04070 */
[----:B------:R-:W-:Y:S01]  /*23c0*/  @!P0 IMAD.IADD R14, R14, 0x1, -R2 ;  /* 0x000000010e0e8824 */ /* 0x000fe200078e0a02 */
[----:B------:R-:W-:Y:S01]  /*23d0*/  ISETP.GT.U32.AND P0, PT, R2, R11, PT ;  /* 0x0000000b0200720c */ /* 0x000fe20003f04070 */
[----:B------:R-:W-:-:S12]  /*23e0*/  IMAD.MOV R29, RZ, RZ, -R29 ;  /* 0x000000ffff1d7224 */ /* 0x000fd800078e0a1d */
[--C-:B------:R-:W-:Y:S01]  /*23f0*/  @!P0 IMAD.IADD R11, R11, 0x1, -R2.reuse ;  /* 0x000000010b0b8824 */ /* 0x100fe200078e0a02 */
[C---:B------:R-:W-:Y:S01]  /*2400*/  ISETP.GT.U32.AND P0, PT, R2.reuse, R14, PT ;  /* 0x0000000e0200720c */ /* 0x040fe20003f04070 */
[----:B------:R-:W-:Y:S02]  /*2410*/  IMAD R27, R2, R29, R27 ;  /* 0x0000001d021b7224 */ /* 0x000fe400078e021b */
[----:B------:R-:W0:Y:S10]  /*2420*/  S2R R29, SR_TID.X ;  /* 0x00000000001d7919 */ /* 0x000e340000002100 */
[----:B------:R-:W-:Y:S01]  /*2430*/  @!P0 IMAD.IADD R14, R14, 0x1, -R2 ;  /* 0x000000010e0e8824 */ /* 0x000fe200078e0a02 */
[C---:B------:R-:W-:Y:S01]  /*2440*/  ISETP.GT.U32.AND P0, PT, R2.reuse, R27, PT ;  /* 0x0000001b0200720c */ /* 0x040fe20003f04070 */
[----:B------:R-:W-:Y:S01]  /*2450*/  @!P6 IMAD.MOV R18, RZ, RZ, -R18 ;  /* 0x000000ffff12e224 */ /* 0x000fe200078e0a12 */
[----:B------:R-:W-:-:S11]  /*2460*/  ISETP.GT.U32.AND P6, PT, R2, R11, PT ;  /* 0x0000000b0200720c */ /* 0x000fd60003fc4070 */
[----:B------:R-:W-:-:S05]  /*2470*/  @!P0 IMAD.IADD R27, R27, 0x1, -R2 ;  /* 0x000000011b1b8824 */ /* 0x000fca00078e0a02 */
[C---:B------:R-:W-:Y:S01]  /*2480*/  ISETP.GT.U32.AND P0, PT, R2.reuse, R27, PT ;  /* 0x0000001b0200720c */ /* 0x040fe20003f04070 */
[----:B------:R-:W-:Y:S01]  /*2490*/  @!P3 IMAD.MOV R19, RZ, RZ, -R19 ;  /* 0x000000ffff13b224 */ /* 0x000fe200078e0a13 */
[----:B------:R-:W-:Y:S01]  /*24a0*/  ISETP.GT.U32.AND P3, PT, R2, R6, PT ;  /* 0x000000060200720c */ /* 0x000fe20003f64070 */
[----:B------:R-:W-:-:S10]  /*24b0*/  @!P6 IMAD.IADD R11, R11, 0x1, -R2 ;  /* 0x000000010b0be824 */ /* 0x000fd400078e0a02 */
[--C-:B------:R-:W-:Y:S02]  /*24c0*/  @!P0 IMAD.IADD R27, R27, 0x1, -R2.reuse ;  /* 0x000000011b1b8824 */ /* 0x100fe400078e0a02 */
[----:B------:R-:W-:Y:S01]  /*24d0*/  @!P3 IMAD.IADD R6, R6, 0x1, -R2 ;  /* 0x000000010606b824 */ /* 0x000fe200078e0a02 */
[----:B------:R-:W-:Y:S02]  /*24e0*/  ISETP.GE.AND P3, PT, R8, RZ, PT ;  /* 0x000000ff0800720c */ /* 0x000fe40003f66270 */
[----:B0-----:R-:W-:-:S04]  /*24f0*/  SHF.R.U32.HI R8, RZ, 0x2, R29 ;  /* 0x00000002ff087819 */ /* 0x001fc8000001161d */
[----:B------:R-:W-:Y:S02]  /*2500*/  SGXT.U32 R8, R8, 0x3 ;  /* 0x000000030808781a */ /* 0x000fe40000000000 */
[----:B------:R-:W-:-:S13]  /*2510*/  ISETP.GT.U32.AND P4, PT, R2, R3, PT ;  /* 0x000000030200720c */ /* 0x000fda0003f84070 */
[----:B------:R-:W-:Y:S01]  /*2520*/  @!P4 IMAD.IADD R3, R3, 0x1, -R2 ;  /* 0x000000010303c824 */ /* 0x000fe200078e0a02 */
[----:B------:R-:W-:-:S13]  /*2530*/  ISETP.GT.U32.AND P4, PT, R2, R24, PT ;  /* 0x000000180200720c */ /* 0x000fda0003f84070 */
[----:B------:R-:W-:-:S05]  /*2540*/  @!P4 IMAD.IADD R24, R24, 0x1, -R2 ;  /* 0x000000011818c824 */ /* 0x000fca00078e0a02 */
[----:B------:R-:W-:Y:S01]  /*2550*/  ISETP.GT.U32.AND P4, PT, R2, R24, PT ;  /* 0x000000180200720c */ /* 0x000fe20003f84070 */
[----:B------:R-:W-:Y:S02]  /*2560*/  @!P1 IMAD.MOV R6, RZ, RZ, -R6 ;  /* 0x000000ffff069224 */ /* 0x000fe400078e0a06 */
[----:B------:R-:W-:-:S10]  /*2570*/  @!P5 IMAD.MOV R14, RZ, RZ, -R14 ;  /* 0x000000ffff0ed224 */ /* 0x000fd400078e0a0e */
[----:B------:R-:W-:Y:S02]  /*2580*/  @!P4 IMAD.IADD R24, R24, 0x1, -R2 ;  /* 0x000000011818c824 */ /* 0x000fe400078e0a02 */
[----:B------:R-:W-:Y:S01]  /*2590*/  @!P2 IMAD.MOV R13, RZ, RZ, -R13 ;  /* 0x000000ffff0da224 */ /* 0x000fe200078e0a0d */
[----:B------:R-:W-:Y:S02]  /*25a0*/  ISETP.GE.AND P4, PT, R23, RZ, PT ;  /* 0x000000ff1700720c */ /* 0x000fe40003f86270 */
[----:B---3--:R-:W-:Y:S02]  /*25b0*/  ISETP.GE.AND P0, PT, R28, RZ, PT ;  /* 0x000000ff1c00720c */ /* 0x008fe40003f06270 */
[----:B------:R-:W0:Y:S01]  /*25c0*/  S2R R28, SR_TID.X ;  /* 0x00000000001c7919 */ /* 0x000e220000002100 */
[----:B--2---:R-:W-:Y:S02]  /*25d0*/  ISETP.GE.AND P6, PT, R0, RZ, PT ;  /* 0x000000ff0000720c */ /* 0x004fe40003fc6270 */
[----:B------:R-:W-:-:S05]  /*25e0*/  LOP3.LUT R0, R29, 0x3, RZ, 0xc0, !PT ;  /* 0x000000031d007812 */ /* 0x000fca00078ec0ff */
[----:B------:R-:W-:-:S05]  /*25f0*/  IMAD R0, R0, 0x820, RZ ;  /* 0x0000082000007824 */ /* 0x000fca00078e02ff */
[----:B------:R-:W-:Y:S01]  /*2600*/  LOP3.LUT R0, R0, R8, RZ, 0xfc, !PT ;  /* 0x0000000800007212 */ /* 0x000fe200078efcff */
[C---:B------:R-:W-:Y:S02]  /*2610*/  IMAD.SHL.U32 R8, R29.reuse, 0x40, RZ ;  /* 0x000000401d087824 */ /* 0x040fe400078e00ff */
[----:B------:R-:W-:-:S03]  /*2620*/  IMAD.SHL.U32 R29, R29, 0x8, RZ ;  /* 0x000000081d1d7824 */ /* 0x000fc600078e00ff */
[----:B------:R-:W-:Y:S02]  /*2630*/  LOP3.LUT R8, R8, 0x1c0, RZ, 0xc0, !PT ;  /* 0x000001c008087812 */ /* 0x000fe400078ec0ff */
[----:B------:R2:W-:Y:S02]  /*2640*/  STL [R1+0x1b08], R29 ;  /* 0x001b081d01007387 */ /* 0x0005e40000100800 */
[----:B------:R-:W-:Y:S02]  /*2650*/  LOP3.LUT R8, R8, 0x30, R29, 0xf8, !PT ;  /* 0x0000003008087812 */ /* 0x000fe400078ef81d */
[----:B--2---:R-:W2:Y:S01]  /*2660*/  S2R R29, SR_TID.X ;  /* 0x00000000001d7919 */ /* 0x004ea20000002100 */
[----:B0-----:R-:W-:-:S04]  /*2670*/  SHF.R.U32.HI R28, RZ, 0x1, R28 ;  /* 0x00000001ff1c7819 */ /* 0x001fc8000001161c */
[----:B------:R-:W-:Y:S02]  /*2680*/  LOP3.LUT R0, R0, 0x10, R28, 0xf8, !PT ;  /* 0x0000001000007812 */ /* 0x000fe400078ef81c */
[----:B------:R-:W0:Y:S01]  /*2690*/  S2R R28, SR_TID.X ;  /* 0x00000000001c7919 */ /* 0x000e220000002100 */
[----:B----4-:R-:W-:Y:S01]  /*26a0*/  ISETP.NE.AND P1, PT, R5, RZ, PT ;  /* 0x000000ff0500720c */ /* 0x010fe20003f25270 */
[----:B--2---:R-:W-:-:S05]  /*26b0*/  IMAD.SHL.U32 R29, R29, 0x2, RZ ;  /* 0x000000021d1d7824 */ /* 0x004fca00078e00ff */
[----:B------:R-:W-:Y:S02]  /*26c0*/  LOP3.LUT R8, R8, 0x30, R29, 0x78, !PT ;  /* 0x0000003008087812 */ /* 0x000fe400078e781d */
[----:B0-----:R-:W-:-:S03]  /*26d0*/  LOP3.LUT R28, R28, 0x3f, RZ, 0xc0, !PT ;  /* 0x0000003f1c1c7812 */ /* 0x001fc600078ec0ff */
[----:B------:R0:W-:Y:S02]  /*26e0*/  STL [R1+0x1ae0], R8 ;  /* 0x001ae00801007387 */ /* 0x0001e40000100800 */
[----:B------:R-:W-:Y:S02]  /*26f0*/  IMAD R2, R28, UR64, RZ ;  /* 0x000000401c027c24 */ /* 0x000fe4000f8e02ff */
[----:B------:R-:W2:Y:S01]  /*2700*/  LDL.LU R23, [R1+0x1b0c] ;  /* 0x001b0c0001177983 */ /* 0x000ea20000300800 */
[----:B0-----:R-:W-:-:S04]  /*2710*/  LOP3.LUT R8, RZ, R5, RZ, 0x33, !PT ;  /* 0x00000005ff087212 */ /* 0x001fc800078e33ff */
[----:B------:R-:W-:Y:S02]  /*2720*/  SEL R9, R8, R9, !P1 ;  /* 0x0000000908097207 */ /* 0x000fe40004800000 */
[----:B------:R-:W-:Y:S01]  /*2730*/  IADD3 R5, P5, PT, R2, UR26, RZ ;  /* 0x0000001a02057c10 */ /* 0x000fe2000ffbe0ff */
[----:B------:R-:W-:Y:S01]  /*2740*/  @!P3 IMAD.MOV R3, RZ, RZ, -R3 ;  /* 0x000000ffff03b224 */ /* 0x000fe200078e0a03 */
[C---:B------:R-:W-:Y:S01]  /*2750*/  SEL R7, R8.reuse, R7, !P1 ;  /* 0x0000000708077207 */ /* 0x040fe20004800000 */
[----:B------:R-:W-:Y:S02]  /*2760*/  IMAD R9, R9, UR66, RZ ;  /* 0x0000004209097c24 */ /* 0x000fe4000f8e02ff */
[----:B------:R-:W-:Y:S02]  /*2770*/  @!P6 IMAD.MOV R11, RZ, RZ, -R11 ;  /* 0x000000ffff0be224 */ /* 0x000fe400078e0a0b */
[----:B------:R-:W-:Y:S01]  /*2780*/  @!P0 IMAD.MOV R27, RZ, RZ, -R27 ;  /* 0x000000ffff1b8224 */ /* 0x000fe200078e0a1b */
[----:B------:R-:W-:Y:S01]  /*2790*/  IADD3 R28, P2, PT, R9, R5, RZ ;  /* 0x00000005091c7210 */ /* 0x000fe20007f5e0ff */
[----:B------:R-:W-:Y:S01]  /*27a0*/  @!P4 IMAD.MOV R24, RZ, RZ, -R24 ;  /* 0x000000ffff18c224 */ /* 0x000fe200078e0a18 */
[----:B------:R-:W-:Y:S01]  /*27b0*/  SEL R20, R8, R20, !P1 ;  /* 0x0000001408147207 */ /* 0x000fe20004800000 */
[----:B------:R-:W-:Y:S01]  /*27c0*/  IMAD R16, R16, UR65, RZ ;  /* 0x0000004110107c24 */ /* 0x000fe2000f8e02ff */
[C---:B------:R-:W-:Y:S01]  /*27d0*/  SEL R12, R8.reuse, R12, !P1 ;  /* 0x0000000c080c7207 */ /* 0x040fe20004800000 */
[----:B------:R0:W-:Y:S01]  /*27e0*/  STL [R1+0x1aa8], R28 ;  /* 0x001aa81c01007387 */ /* 0x0001e20000100800 */
[----:B------:R-:W-:Y:S01]  /*27f0*/  SEL R10, R8, R10, !P1 ;  /* 0x0000000a080a7207 */ /* 0x000fe20004800000 */
[----:B------:R-:W-:Y:S01]  /*2800*/  IMAD R22, R22, UR65, RZ ;  /* 0x0000004116167c24 */ /* 0x000fe2000f8e02ff */
[----:B------:R-:W-:Y:S01]  /*2810*/  SEL R15, R8, R15, !P1 ;  /* 0x0000000f080f7207 */ /* 0x000fe20004800000 */
[----:B------:R-:W-:Y:S01]  /*2820*/  IMAD R26, R26, UR65, RZ ;  /* 0x000000411a1a7c24 */ /* 0x000fe2000f8e02ff */
[C---:B------:R-:W-:Y:S01]  /*2830*/  SEL R19, R8.reuse, R19, !P1 ;  /* 0x0000001308137207 */ /* 0x040fe20004800000 */
[----:B------:R-:W-:Y:S01]  /*2840*/  IMAD R25, R25, UR65, RZ ;  /* 0x0000004119197c24 */ /* 0x000fe2000f8e02ff */
[C---:B------:R-:W-:Y:S01]  /*2850*/  SEL R18, R8.reuse, R18, !P1 ;  /* 0x0000001208127207 */ /* 0x040fe20004800000 */
[----:B------:R-:W-:Y:S01]  /*2860*/  IMAD R17, R17, UR65, RZ ;  /* 0x0000004111117c24 */ /* 0x000fe2000f8e02ff */
[C---:B------:R-:W-:Y:S01]  /*2870*/  SEL R21, R8.reuse, R21, !P1 ;  /* 0x0000001508157207 */ /* 0x040fe20004800000 */
[----:B0-----:R-:W3:Y:S01]  /*2880*/  LDL.LU R28, [R1+0xc] ;  /* 0x00000c00011c7983 */ /* 0x001ee20000300800 */
[----:B------:R-:W-:Y:S01]  /*2890*/  IMAD R7, R7, UR66, RZ ;  /* 0x0000004207077c24 */ /* 0x000fe2000f8e02ff */
[----:B------:R-:W-:Y:S01]  /*28a0*/  SEL R14, R8, R14, !P1 ;  /* 0x0000000e080e7207 */ /* 0x000fe20004800000 */
[----:B------:R-:W-:Y:S01]  /*28b0*/  IMAD R4, R4, UR65, RZ ;  /* 0x0000004104047c24 */ /* 0x000fe2000f8e02ff */
[C---:B------:R-:W-:Y:S01]  /*28c0*/  SEL R6, R8.reuse, R6, !P1 ;  /* 0x0000000608067207 */ /* 0x040fe20004800000 */
[----:B------:R-:W-:Y:S01]  /*28d0*/  UIMAD UR75, UR5, 0x3f, URZ ;  /* 0x0000003f054b78a4 */ /* 0x000fe2000f8e02ff */
[C---:B------:R-:W-:Y:S01]  /*28e0*/  SEL R3, R8.reuse, R3, !P1 ;  /* 0x0000000308037207 */ /* 0x040fe20004800000 */
[----:B------:R-:W-:Y:S01]  /*28f0*/  UIMAD UR73, UR5, 0x3e, URZ ;  /* 0x0000003e054978a4 */ /* 0x000fe2000f8e02ff */
[C---:B------:R-:W-:Y:S01]  /*2900*/  SEL R11, R8.reuse, R11, !P1 ;  /* 0x0000000b080b7207 */ /* 0x040fe20004800000 */
[----:B------:R-:W-:Y:S01]  /*2910*/  UIMAD UR71, UR5, 0x3d, URZ ;  /* 0x0000003d054778a4 */ /* 0x000fe2000f8e02ff */
[C---:B------:R-:W-:Y:S01]  /*2920*/  SEL R13, R8.reuse, R13, !P1 ;  /* 0x0000000d080d7207 */ /* 0x040fe20004800000 */
[----:B------:R-:W-:Y:S01]  /*2930*/  UIMAD UR69, UR5, 0x3c, URZ ;  /* 0x0000003c054578a4 */ /* 0x000fe2000f8e02ff */
[----:B------:R-:W-:Y:S01]  /*2940*/  SEL R27, R8, R27, !P1 ;  /* 0x0000001b081b7207 */ /* 0x000fe20004800000 */
[----:B------:R-:W-:Y:S01]  /*2950*/  IMAD R20, R20, UR66, RZ ;  /* 0x0000004214147c24 */ /* 0x000fe2000f8e02ff */
[----:B------:R-:W-:Y:S01]  /*2960*/  SEL R8, R8, R24, !P1 ;  /* 0x0000001808087207 */ /* 0x000fe20004800000 */
[----:B------:R-:W-:Y:S01]  /*2970*/  IMAD R12, R12, UR66, RZ ;  /* 0x000000420c0c7c24 */ /* 0x000fe2000f8e02ff */
[-C--:B------:R-:W-:Y:S01]  /*2980*/  IADD3 R29, P1, PT, R7, R5.reuse, RZ ;  /* 0x00000005071d7210 */ /* 0x080fe20007f3e0ff */
[----:B------:R-:W-:Y:S01]  /*2990*/  IMAD R10, R10, UR66, RZ ;  /* 0x000000420a0a7c24 */ /* 0x000fe2000f8e02ff */
[-C--:B------:R-:W-:Y:S01]  /*29a0*/  IADD3 R24, P0, PT, R20, R5.reuse, RZ ;  /* 0x0000000514187210 */ /* 0x080fe20007f1e0ff */
[----:B------:R-:W-:Y:S01]  /*29b0*/  IMAD R15, R15, UR66, RZ ;  /* 0x000000420f0f7c24 */ /* 0x000fe2000f8e02ff */
[----:B------:R-:W-:Y:S01]  /*29c0*/  UIMAD UR76, UR5, 0x3a, URZ ;  /* 0x0000003a054c78a4 */ /* 0x000fe2000f8e02ff */
[----:B------:R0:W-:Y:S01]  /*29d0*/  STL [R1+0x1aac], R29 ;  /* 0x001aac1d01007387 */ /* 0x0001e20000100800 */
[----:B------:R-:W-:Y:S01]  /*29e0*/  LEA.HI.X.SX32 R2, R2, UR27, 0x1, P5 ;  /* 0x0000001b02027c11 */ /* 0x000fe2000a8f0eff */
[----:B------:R-:W-:Y:S01]  /*29f0*/  IMAD R19, R19, UR66, RZ ;  /* 0x0000004213137c24 */ /* 0x000fe2000f8e02ff */
[----:B------:R-:W-:Y:S01]  /*2a00*/  UIMAD UR68, UR5, 0x39, URZ ;  /* 0x00000039054478a4 */ /* 0x000fe2000f8e02ff */
[----:B------:R4:W-:Y:S01]  /*2a10*/  STL [R1+0x1ab0], R24 ;  /* 0x001ab01801007387 */ /* 0x0009e20000100800 */
[----:B------:R-:W-:Y:S01]  /*2a20*/  IMAD R18, R18, UR66, RZ ;  /* 0x0000004212127c24 */ /* 0x000fe2000f8e02ff */
[----:B------:R-:W-:Y:S01]  /*2a30*/  UIMAD UR72, UR5, 0x38, URZ ;  /* 0x00000038054878a4 */ /* 0x000fe2000f8e02ff */
[----:B------:R-:W-:Y:S01]  /*2a40*/  IMAD R21, R21, UR66, RZ ;  /* 0x0000004215157c24 */ /* 0x000fe2000f8e02ff */
[----:B------:R-:W-:Y:S01]  /*2a50*/  UIMAD UR74, UR5, 0x36, URZ ;  /* 0x00000036054a78a4 */ /* 0x000fe2000f8e02ff */
[-C--:B0-----:R-:W-:Y:S01]  /*2a60*/  IADD3 R29, P4, PT, R12, R5.reuse, RZ ;  /* 0x000000050c1d7210 */ /* 0x081fe20007f9e0ff */
[----:B------:R-:W-:Y:S01]  /*2a70*/  IMAD R14, R14, UR66, RZ ;  /* 0x000000420e0e7c24 */ /* 0x000fe2000f8e02ff */
[----:B------:R-:W-:Y:S01]  /*2a80*/  UIMAD UR70, UR5, 0x35, URZ ;  /* 0x00000035054678a4 */ /* 0x000fe2000f8e02ff */
[----:B----4-:R-:W-:-:S02]  /*2a90*/  IADD3 R24, P6, PT, R10, R5, RZ ;  /* 0x000000050a187210 */ /* 0x010fc40007fde0ff */
[----:B------:R0:W-:Y:S01]  /*2aa0*/  STL [R1+0x1ab4], R29 ;  /* 0x001ab41d01007387 */ /* 0x0001e20000100800 */
[----:B------:R-:W-:Y:S01]  /*2ab0*/  IMAD R6, R6, UR66, RZ ;  /* 0x0000004206067c24 */ /* 0x000fe2000f8e02ff */
[----:B------:R-:W-:Y:S02]  /*2ac0*/  UIMAD UR67, UR5, 0x34, URZ ;  /* 0x00000034054378a4 */ /* 0x000fe4000f8e02ff */
        /* <DEDUP_REMOVED lines=14> */
[----:B------:R-:W-:Y:S02]  /*2bb0*/  UIMAD UR56, UR56, 0x2a, URZ ;  /* 0x0000002a383878a4 */ /* 0x000fe4000f8e02ff */
[----:B------:R-:W-:Y:S01]  /*2bc0*/  UIMAD UR53, UR53, 0x29, URZ ;  /* 0x00000029353578a4 */ /* 0x000fe2000f8e02ff */
[-C--:B0-----:R-:W-:Y:S01]  /*2bd0*/  LEA.HI.X.SX32 R29, R9, R2.reuse, 0x1, P2 ;  /* 0x00000002091d7211 */ /* 0x081fe200010f0eff */
[----:B------:R-:W-:Y:S01]  /*2be0*/  UIMAD UR50, UR50, 0x28, URZ ;  /* 0x00000028323278a4 */ /* 0x000fe2000f8e02ff */
[-C--:B------:R-:W-:Y:S01]  /*2bf0*/  IADD3 R9, P2, PT, R18, R5.reuse, RZ ;  /* 0x0000000512097210 */ /* 0x080fe20007f5e0ff */
[----:B------:R-:W-:Y:S01]  /*2c00*/  UIMAD UR47, UR47, 0x27, URZ ;  /* 0x000000272f2f78a4 */ /* 0x000fe2000f8e02ff */
[----:B----4-:R-:W-:Y:S01]  /*2c10*/  LEA.HI.X.SX32 R24, R7, R2, 0x1, P1 ;  /* 0x0000000207187211 */ /* 0x010fe200008f0eff */
[----:B------:R-:W-:Y:S01]  /*2c20*/  STL [R1+0x1aa0], R29 ;  /* 0x001aa01d01007387 */ /* 0x000fe20000100800 */
[----:B------:R-:W-:Y:S01]  /*2c30*/  IADD3 R7, P1, PT, R21, R5, RZ ;  /* 0x0000000515077210 */ /* 0x000fe20007f3e0ff */
[----:B------:R-:W-:-:S02]  /*2c40*/  UIMAD UR44, UR44, 0x26, URZ ;  /* 0x000000262c2c78a4 */ /* 0x000fc4000f8e02ff */
[----:B------:R0:W-:Y:S01]  /*2c50*/  STL [R1+0x1aa4], R9 ;  /* 0x001aa40901007387 */ /* 0x0001e20000100800 */
[----:B------:R-:W-:Y:S02]  /*2c60*/  UIMAD UR39, UR39, 0x25, URZ ;  /* 0x00000025272778a4 */ /* 0x000fe4000f8e02ff */
[----:B------:R-:W-:Y:S01]  /*2c70*/  UIMAD UR36, UR36, 0x24, URZ ;  /* 0x00000024242478a4 */ /* 0x000fe2000f8e02ff */
[----:B------:R-:W-:Y:S01]  /*2c80*/  STL [R1+0x1a98], R24 ;  /* 0x001a981801007387 */ /* 0x000fe20000100800 */
[----:B------:R-:W-:Y:S02]  /*2c90*/  UIMAD UR32, UR32, 0x23, URZ ;  /* 0x00000023202078a4 */ /* 0x000fe4000f8e02ff */
[----:B------:R-:W-:Y:S02]  /*2ca0*/  UIMAD UR29, UR29, 0x22, URZ ;  /* 0x000000221d1d78a4 */ /* 0x000fe4000f8e02ff */
[----:B------:R-:W-:Y:S01]  /*2cb0*/  UIMAD UR22, UR22, 0x21, URZ ;  /* 0x00000021161678a4 */ /* 0x000fe2000f8e02ff */
[----:B0-----:R-:W-:Y:S01]  /*2cc0*/  LEA.HI.X.SX32 R9, R20, R2, 0x1, P0 ;  /* 0x0000000214097211 */ /* 0x001fe200000f0eff */
[----:B------:R0:W-:Y:S01]  /*2cd0*/  STL [R1+0x1a9c], R7 ;  /* 0x001a9c0701007387 */ /* 0x0001e20000100800 */
[----:B------:R-:W-:Y:S01]  /*2ce0*/  IADD3 R20, P0, PT, R14, R5, RZ ;  /* 0x000000050e147210 */ /* 0x000fe20007f1e0ff */
[----:B------:R-:W-:-:S02]  /*2cf0*/  USHF.L.U32 UR18, UR18, 0x5, URZ ;  /* 0x0000000512127899 */ /* 0x000fc400080006ff */
[----:B------:R4:W-:Y:S01]  /*2d00*/  STL [R1+0x1a90], R9 ;  /* 0x001a900901007387 */ /* 0x0009e20000100800 */
[-C--:B------:R-:W-:Y:S01]  /*2d10*/  LEA.HI.X.SX32 R10, R10, R2.reuse, 0x1, P6 ;  /* 0x000000020a0a7211 */ /* 0x080fe200030f0eff */
[----:B------:R-:W-:Y:S02]  /*2d20*/  UIMAD UR14, UR14, 0x1f, URZ ;  /* 0x0000001f0e0e78a4 */ /* 0x000fe4000f8e02ff */
[----:B------:R-:W-:Y:S01]  /*2d30*/  UIMAD UR10, UR10, 0x1e, URZ ;  /* 0x0000001e0a0a78a4 */ /* 0x000fe2000f8e02ff */
[----:B0-----:R-:W-:Y:S01]  /*2d40*/  LEA.HI.X.SX32 R7, R12, R2, 0x1, P4 ;  /* 0x000000020c077211 */ /* 0x001fe200020f0eff */
[----:B------:R-:W-:Y:S01]  /*2d50*/  STL [R1+0x1a94], R20 ;  /* 0x001a941401007387 */ /* 0x000fe20000100800 */
[----:B------:R-:W-:Y:S01]  /*2d60*/  UIMAD UR8, UR8, 0x1d, URZ ;  /* 0x0000001d080878a4 */ /* 0x000fe2000f8e02ff */
[----:B----4-:R-:W-:Y:S02]  /*2d70*/  IADD3 R9, P4, PT, R6, R5, RZ ;  /* 0x0000000506097210 */ /* 0x010fe40007f9e0ff */
[----:B------:R0:W-:Y:S01]  /*2d80*/  STL [R1+0x1a88], R7 ;  /* 0x001a880701007387 */ /* 0x0001e20000100800 */
[----:B------:R-:W-:-:S02]  /*2d90*/  UIMAD UR34, UR34, 0x1c, URZ ;  /* 0x0000001c222278a4 */ /* 0x000fc4000f8e02ff */
[----:B------:R-:W-:Y:S01]  /*2da0*/  UIMAD UR57, UR57, 0x1b, URZ ;  /* 0x0000001b393978a4 */ /* 0x000fe2000f8e02ff */
[----:B------:R4:W-:Y:S01]  /*2db0*/  STL [R1+0x1a8c], R9 ;  /* 0x001a8c0901007387 */ /* 0x0009e20000100800 */
[----:B------:R-:W-:Y:S02]  /*2dc0*/  UIMAD UR55, UR55, 0x1a, URZ ;  /* 0x0000001a373778a4 */ /* 0x000fe4000f8e02ff */
[----:B------:R-:W-:Y:S02]  /*2dd0*/  UIMAD UR54, UR54, 0x19, URZ ;  /* 0x00000019363678a4 */ /* 0x000fe4000f8e02ff */
[----:B------:R-:W-:Y:S01]  /*2de0*/  UIMAD UR52, UR52, 0x18, URZ ;  /* 0x00000018343478a4 */ /* 0x000fe2000f8e02ff */
[----:B0-----:R-:W-:Y:S01]  /*2df0*/  IADD3 R7, P6, PT, R3, R5, RZ ;  /* 0x0000000503077210 */ /* 0x001fe20007fde0ff */
[----:B------:R0:W-:Y:S01]  /*2e00*/  STL [R1+0x1a80], R10 ;  /* 0x001a800a01007387 */ /* 0x0001e20000100800 */
[----:B------:R-:W-:Y:S01]  /*2e10*/  UIMAD UR51, UR51, 0x17, URZ ;  /* 0x00000017333378a4 */ /* 0x000fe2000f8e02ff */
[----:B----4-:R-:W-:-:S02]  /*2e20*/  LEA.HI.X.SX32 R9, R15, R2, 0x1, P5 ;  /* 0x000000020f097211 */ /* 0x010fc400028f0eff */
[----:B------:R4:W-:Y:S01]  /*2e30*/  STL [R1+0x1a84], R7 ;  /* 0x001a840701007387 */ /* 0x0009e20000100800 */
[----:B------:R-:W-:Y:S02]  /*2e40*/  UIMAD UR49, UR49, 0x16, URZ ;  /* 0x00000016313178a4 */ /* 0x000fe4000f8e02ff */
[----:B------:R-:W-:Y:S01]  /*2e50*/  UIMAD UR48, UR48, 0x15, URZ ;  /* 0x00000015303078a4 */ /* 0x000fe2000f8e02ff */
[----:B------:R5:W-:Y:S01]  /*2e60*/  STL [R1+0x1a78], R9 ;  /* 0x001a780901007387 */ /* 0x000be20000100800 */
[----:B------:R-:W-:Y:S01]  /*2e70*/  UIMAD UR46, UR46, 0x14, URZ ;  /* 0x000000142e2e78a4 */ /* 0x000fe2000f8e02ff */
[-C--:B0-----:R-:W-:Y:S01]  /*2e80*/  IADD3 R10, P5, PT, R11, R5.reuse, RZ ;  /* 0x000000050b0a7210 */ /* 0x081fe20007fbe0ff */
[----:B------:R-:W-:Y:S02]  /*2e90*/  UIMAD UR45, UR45, 0x13, URZ ;  /* 0x000000132d2d78a4 */ /* 0x000fe4000f8e02ff */
[----:B------:R-:W-:Y:S01]  /*2ea0*/  UIMAD UR41, UR41, 0x12, URZ ;  /* 0x00000012292978a4 */ /* 0x000fe2000f8e02ff */
[----:B----4-:R-:W-:Y:S01]  /*2eb0*/  LEA.HI.X.SX32 R7, R19, R2, 0x1, P3 ;  /* 0x0000000213077211 */ /* 0x010fe200018f0eff */
[----:B------:R0:W-:Y:S01]  /*2ec0*/  STL [R1+0x1a7c], R10 ;  /* 0x001a7c0a01007387 */ /* 0x0001e20000100800 */
[----:B------:R-:W-:Y:S01]  /*2ed0*/  UIMAD UR40, UR40, 0x11, URZ ;  /* 0x00000011282878a4 */ /* 0x000fe2000f8e02ff */
[----:B-----5:R-:W-:-:S02]  /*2ee0*/  IADD3 R9, P3, PT, R13, R5, RZ ;  /* 0x000000050d097210 */ /* 0x020fc40007f7e0ff */
[----:B------:R4:W-:Y:S01]  /*2ef0*/  STL [R1+0x1a70], R7 ;  /* 0x001a700701007387 */ /* 0x0009e20000100800 */
[----:B------:R-:W-:Y:S02]  /*2f00*/  USHF.L.U32 UR38, UR38, 0x4, URZ ;  /* 0x0000000426267899 */ /* 0x000fe400080006ff */
[----:B------:R-:W-:Y:S01]  /*2f10*/  UIMAD UR37, UR37, 0xf, URZ ;  /* 0x0000000f252578a4 */ /* 0x000fe2000f8e02ff */
[----:B------:R5:W-:Y:S01]  /*2f20*/  STL [R1+0x1a74], R9 ;  /* 0x001a740901007387 */ /* 0x000be20000100800 */
[----:B-1----:R-:W-:Y:S01]  /*2f30*/  UIMAD UR35, UR35, 0xe, URZ ;  /* 0x0000000e232378a4 */ /* 0x002fe2000f8e02ff */
[-C--:B0-----:R-:W-:Y:S01]  /*2f40*/  LEA.HI.X.SX32 R10, R18, R2.reuse, 0x1, P2 ;  /* 0x00000002120a7211 */ /* 0x081fe200010f0eff */
[----:B------:R-:W-:Y:S02]  /*2f50*/  UIMAD UR33, UR33, 0xd, URZ ;  /* 0x0000000d212178a4 */ /* 0x000fe4000f8e02ff */
[----:B------:R-:W-:Y:S01]  /*2f60*/  UIMAD UR31, UR31, 0xc, URZ ;  /* 0x0000000c1f1f78a4 */ /* 0x000fe2000f8e02ff */
[-C--:B----4-:R-:W-:Y:S01]  /*2f70*/  IADD3 R7, P2, PT, R27, R5.reuse, RZ ;  /* 0x000000051b077210 */ /* 0x090fe20007f5e0ff */
[----:B------:R-:W-:Y:S01]  /*2f80*/  STL [R1+0x1a68], R10 ;  /* 0x001a680a01007387 */ /* 0x000fe20000100800 */
[----:B------:R-:W-:Y:S01]  /*2f90*/  UIMAD UR30, UR30, 0xb, URZ ;  /* 0x0000000b1e1e78a4 */ /* 0x000fe2000f8e02ff */
[-C--:B-----5:R-:W-:Y:S01]  /*2fa0*/  LEA.HI.X.SX32 R9, R21, R2.reuse, 0x1, P1 ;  /* 0x0000000215097211 */ /* 0x0a0fe200008f0eff */
[----:B------:R-:W-:Y:S01]  /*2fb0*/  UIMAD UR28, UR28, 0xa, URZ ;  /* 0x0000000a1c1c78a4 */ /* 0x000fe2000f8e02ff */
[----:B------:R-:W-:Y:S01]  /*2fc0*/  IADD3 R5, P1, PT, R8, R5, RZ ;  /* 0x0000000508057210 */ /* 0x000fe20007f3e0ff */
[----:B------:R0:W-:Y:S01]  /*2fd0*/  STL [R1+0x1a6c], R7 ;  /* 0x001a6c0701007387 */ /* 0x0001e20000100800 */
[----:B------:R-:W-:Y:S01]  /*2fe0*/  LEA.HI.X.SX32 R6, R6, R2, 0x1, P4 ;  /* 0x0000000206067211 */ /* 0x000fe200020f0eff */
[----:B------:R-:W-:-:S02]  /*2ff0*/  UIMAD UR23, UR23, 0x9, URZ ;  /* 0x00000009171778a4 */ /* 0x000fc4000f8e02ff */
[----:B------:R-:W-:Y:S01]  /*3000*/  STL [R1+0x1a64], R9 ;  /* 0x001a640901007387 */ /* 0x000fe20000100800 */
[----:B------:R-:W-:Y:S02]  /*3010*/  USHF.L.U32 UR21, UR21, 0x3, URZ ;  /* 0x0000000315157899 */ /* 0x000fe400080006ff */
[----:B------:R-:W-:Y:S01]  /*3020*/  UIMAD UR19, UR19, 0x7, URZ ;  /* 0x00000007131378a4 */ /* 0x000fe2000f8e02ff */
[----:B------:R1:W-:Y:S01]  /*3030*/  STL [R1+0x1a60], R5 ;  /* 0x001a600501007387 */ /* 0x0003e20000100800 */
[----:B------:R-:W-:Y:S01]  /*3040*/  UIMAD UR17, UR17, 0x6, URZ ;  /* 0x00000006111178a4 */ /* 0x000fe2000f8e02ff */
[-C--:B0-----:R-:W-:Y:S01]  /*3050*/  LEA.HI.X.SX32 R7, R14, R2.reuse, 0x1, P0 ;  /* 0x000000020e077211 */ /* 0x081fe200000f0eff */
[----:B------:R-:W-:Y:S02]  /*3060*/  UIMAD UR15, UR15, 0x5, URZ ;  /* 0x000000050f0f78a4 */ /* 0x000fe4000f8e02ff */
[----:B------:R-:W-:Y:S02]  /*3070*/  USHF.L.U32 UR13, UR13, 0x2, URZ ;  /* 0x000000020d0d7899 */ /* 0x000fe400080006ff */
[----:B------:R-:W-:Y:S01]  /*3080*/  STL [R1+0x1a5c], R7 ;  /* 0x001a5c0701007387 */ /* 0x000fe20000100800 */
[----:B------:R-:W-:Y:S01]  /*3090*/  UIMAD UR11, UR11, 0x3, URZ ;  /* 0x000000030b0b78a4 */ /* 0x000fe2000f8e02ff */
[-C--:B-1----:R-:W-:Y:S01]  /*30a0*/  LEA.HI.X.SX32 R5, R3, R2.reuse, 0x1, P6 ;  /* 0x0000000203057211 */ /* 0x082fe200030f0eff */
[----:B------:R-:W-:Y:S01]  /*30b0*/  USHF.L.U32 UR9, UR9, 0x1, URZ ;  /* 0x0000000109097899 */ /* 0x000fe200080006ff */
[-C--:B------:R-:W-:Y:S01]  /*30c0*/  LEA.HI.X.SX32 R3, R11, R2.reuse, 0x1, P5 ;  /* 0x000000020b037211 */ /* 0x080fe200028f0eff */
[----:B------:R0:W-:Y:S01]  /*30d0*/  STL [R1+0x1a58], R6 ;  /* 0x001a580601007387 */ /* 0x0001e20000100800 */
[----:B------:R-:W1:Y:S03]  /*30e0*/  LDCU UR26, c[0x0][0x3a8] ;  /* 0x00007500ff1a77ac */ /* 0x000e660008000800 */
[----:B------:R4:W-:Y:S01]  /*30f0*/  STL [R1+0x1a54], R5 ;  /* 0x001a540501007387 */ /* 0x0009e20000100800 */
[----:B------:R-:W5:Y:S03]  /*3100*/  LDCU UR27, c[0x0][0x3a8] ;  /* 0x00007500ff1b77ac */ /* 0x000f660008000800 */
[----:B------:R1:W-:Y:S01]  /*3110*/  STL [R1+0x1a50], R3 ;  /* 0x001a500301007387 */ /* 0x0003e20000100800 */
[----:B0-----:R-:W-:-:S02]  /*3120*/  LEA.HI.X.SX32 R6, R13, R2, 0x1, P3 ;  /* 0x000000020d067211 */ /* 0x001fc400018f0eff */
[-C--:B----4-:R-:W-:Y:S02]  /*3130*/  LEA.HI.X.SX32 R5, R27, R2.reuse, 0x1, P2 ;  /* 0x000000021b057211 */ /* 0x090fe400010f0eff */
[----:B-1----:R-:W-:Y:S01]  /*3140*/  LEA.HI.X.SX32 R3, R8, R2, 0x1, P1 ;  /* 0x0000000208037211 */ /* 0x002fe200008f0eff */
[----:B------:R0:W-:Y:S01]  /*3150*/  STL [R1+0x1a44], R6 ;  /* 0x001a440601007387 */ /* 0x0001e20000100800 */
[----:B------:R-:W-:Y:S02]  /*3160*/  IADD3 R14, P3, PT, R16, UR24, RZ ;  /* 0x00000018100e7c10 */ /* 0x000fe4000ff7e0ff */
[----:B------:R-:W-:Y:S01]  /*3170*/  IADD3 R15, P2, PT, R22, UR24, RZ ;  /* 0x00000018160f7c10 */ /* 0x000fe2000ff5e0ff */
[----:B------:R1:W-:Y:S01]  /*3180*/  STL [R1+0x1a48], R5 ;  /* 0x001a480501007387 */ /* 0x0003e20000100800 */
[----:B------:R-:W-:Y:S02]  /*3190*/  IADD3 R18, P1, PT, R26, UR24, RZ ;  /* 0x000000181a127c10 */ /* 0x000fe4000ff3e0ff */
[----:B------:R-:W-:Y:S01]  /*31a0*/  IADD3 R19, P0, PT, R25, UR24, RZ ;  /* 0x0000001819137c10 */ /* 0x000fe2000ff1e0ff */
[----:B------:R4:W-:Y:S01]  /*31b0*/  STL [R1+0x1a4c], R3 ;  /* 0x001a4c0301007387 */ /* 0x0009e20000100800 */
[----:B------:R-:W-:-:S02]  /*31c0*/  LEA.HI.X.SX32 R7, R22, UR25, 0x1, P2 ;  /* 0x0000001916077c11 */ /* 0x000fc400090f0eff */
[----:B0-----:R-:W-:Y:S02]  /*31d0*/  LEA.HI.X.SX32 R6, R16, UR25, 0x1, P3 ;  /* 0x0000001910067c11 */ /* 0x001fe400098f0eff */
[----:B------:R-:W-:Y:S02]  /*31e0*/  LEA.HI.X.SX32 R8, R26, UR25, 0x1, P1 ;  /* 0x000000191a087c11 */ /* 0x000fe400088f0eff */
[----:B------:R-:W-:Y:S01]  /*31f0*/  LEA.HI.X.SX32 R9, R25, UR25, 0x1, P0 ;  /* 0x0000001919097c11 */ /* 0x000fe200080f0eff */
[----:B--2---:R-:W-:-:S05]  /*3200*/  IMAD R23, R23, UR65, RZ ;  /* 0x0000004117177c24 */ /* 0x004fca000f8e02ff */
[----:B------:R-:W-:-:S04]  /*3210*/  IADD3 R13, P5, PT, R23, UR24, RZ ;  /* 0x00000018170d7c10 */ /* 0x000fc8000ffbe0ff */
[----:B-1----:R-:W-:Y:S02]  /*3220*/  LEA.HI.X.SX32 R5, R23, UR25, 0x1, P5 ;  /* 0x0000001917057c11 */ /* 0x002fe4000a8f0eff */
[----:B------:R-:W-:-:S04]  /*3230*/  IADD3 R21, P5, PT, R4, UR24, RZ ;  /* 0x0000001804157c10 */ /* 0x000fc8000ffbe0ff */
[----:B------:R-:W-:Y:S01]  /*3240*/  LEA.HI.X.SX32 R12, R4, UR25, 0x1, P5 ;  /* 0x00000019040c7c11 */ /* 0x000fe2000a8f0eff */
[----:B---3--:R-:W-:-:S05]  /*3250*/  IMAD R2, R28, UR65, RZ ;  /* 0x000000411c027c24 */ /* 0x008fca000f8e02ff */
[----:B------:R-:W-:-:S04]  /*3260*/  IADD3 R11, P4, PT, R2, UR24, RZ ;  /* 0x00000018020b7c10 */ /* 0x000fc8000ff9e0ff */
[----:B----4-:R-:W-:Y:S01]  /*3270*/  LEA.HI.X.SX32 R3, R2, UR25, 0x1, P4 ;  /* 0x0000001902037c11 */ /* 0x010fe2000a0f0eff */
[----:B------:R-:W-:Y:S01]  /*3280*/  STL [R1+0x6d0], R11 ;  /* 0x0006d00b01007387 */ /* 0x000fe20000100800 */
[----:B------:R-:W-:-:S03]  /*3290*/  IADD3 R20, P4, PT, R17, UR24, RZ ;  /* 0x0000001811147c10 */ /* 0x000fc6000ff9e0ff */
[----:B------:R-:W-:Y:S04]  /*32a0*/  STL [R1+0x6d8], R13 ;  /* 0x0006d80d01007387 */ /* 0x000fe80000100800 */
[----:B------:R-:W-:Y:S04]  /*32b0*/  STL [R1+0x6e0], R14 ;  /* 0x0006e00e01007387 */ /* 0x000fe80000100800 */
[----:B------:R-:W-:Y:S04]  /*32c0*/  STL [R1+0x6e8], R15 ;  /* 0x0006e80f01007387 */ /* 0x000fe80000100800 */
[----:B------:R-:W-:Y:S04]  /*32d0*/  STL [R1+0x6f0], R18 ;  /* 0x0006f01201007387 */ /* 0x000fe80000100800 */
[----:B------:R-:W-:Y:S01]  /*32e0*/  STL [R1+0x6f8], R19 ;  /* 0x0006f81301007387 */ /* 0x000fe20000100800 */
[----:B------:R-:W-:-:S03]  /*32f0*/  LEA.HI.X.SX32 R10, R17, UR25, 0x1, P4 ;  /* 0x00000019110a7c11 */ /* 0x000fc6000a0f0eff */
[----:B------:R-:W-:Y:S04]  /*3300*/  STL [R1+0x700], R20 ;  /* 0x0007001401007387 */ /* 0x000fe80000100800 */
        /* <DEDUP_REMOVED lines=9> */
[----:B------:R-:W-:Y:S04]  /*33a0*/  STL [R1+0x9fc], RZ ;  /* 0x0009fcff01007387 */ /* 0x000fe80000100800 */
        /* <DEDUP_REMOVED lines=70> */
[----:B------:R-:W-:Y:S01]  /*3810*/  STL [R1+0xc8], RZ ;  /* 0x0000c8ff01007387 */ /* 0x000fe20000100800 */
[----:B------:R-:W-:-:S03]  /*3820*/  IADD3 R16, P6, PT, R21, UR75, RZ ;  /* 0x0000004b15107c10 */ /* 0x000fc6000ffde0ff */
[----:B------:R-:W-:Y:S01]  /*3830*/  STL [R1+0xcc], RZ ;  /* 0x0000ccff01007387 */ /* 0x000fe20000100800 */
[----:B------:R-:W-:-:S03]  /*3840*/  IADD3 R2, P5, PT, R20, UR75, RZ ;  /* 0x0000004b14027c10 */ /* 0x000fc6000ffbe0ff */
[----:B------:R-:W-:Y:S04]  /*3850*/  STL [R1+0x3a0], RZ ;  /* 0x0003a0ff01007387 */ /* 0x000fe80000100800 */
[----:B------:R-:W-:Y:S04]  /*3860*/  STL [R1+0x3a4], RZ ;  /* 0x0003a4ff01007387 */ /* 0x000fe80000100800 */
[----:B------:R-:W-:Y:S04]  /*3870*/  STL [R1+0x3a8], RZ ;  /* 0x0003a8ff01007387 */ /* 0x000fe80000100800 */
[----:B------:R-:W-:Y:S01]  /*3880*/  STL [R1+0x3ac], RZ ;  /* 0x0003acff01007387 */ /* 0x000fe20000100800 */
[----:B------:R-:W-:-:S03]  /*3890*/  IADD3 R4, P4, PT, R19, UR75, RZ ;  /* 0x0000004b13047c10 */ /* 0x000fc6000ff9e0ff */
[----:B------:R-:W-:Y:S04]  /*38a0*/  STL [R1+0xe0], RZ ;  /* 0x0000e0ff01007387 */ /* 0x000fe80000100800 */
[----:B------:R-:W-:Y:S01]  /*38b0*/  STL [R1+0xe4], RZ ;  /* 0x0000e4ff01007387 */ /* 0x000fe20000100800 */
[----:B------:R-:W-:-:S03]  /*38c0*/  USHF.R.S32.HI UR66, URZ, 0x1f, UR75 ;  /* 0x0000001fff427899 */ /* 0x000fc6000801144b */
[----:B------:R-:W-:Y:S04]  /*38d0*/  STL [R1+0xe8], RZ ;  /* 0x0000e8ff01007387 */ /* 0x000fe80000100800 */
[----:B------:R0:W-:Y:S04]  /*38e0*/  STL [R1+0xa88], R16 ;  /* 0x000a881001007387 */ /* 0x0001e80000100800 */
[----:B------:R1:W-:Y:S01]  /*38f0*/  STL [R1+0xa90], R2 ;  /* 0x000a900201007387 */ /* 0x0003e20000100800 */
[----:B0-----:R-:W-:-:S03]  /*3900*/  IADD3 R16, P3, PT, R18, UR75, RZ ;  /* 0x0000004b12107c10 */ /* 0x001fc6000ff7e0ff */
[----:B------:R0:W-:Y:S01]  /*3910*/  STL [R1+0xa98], R4 ;  /* 0x000a980401007387 */ /* 0x0001e20000100800 */
[----:B-1----:R-:W-:-:S03]  /*3920*/  IADD3 R2, P2, PT, R15, UR75, RZ ;  /* 0x0000004b0f027c10 */ /* 0x002fc6000ff5e0ff */
[----:B------:R1:W-:Y:S04]  /*3930*/  STL [R1+0xaa0], R16 ;  /* 0x000aa01001007387 */ /* 0x0003e80000100800 */
[----:B------:R2:W-:Y:S01]  /*3940*/  STL [R1+0xaa8], R2 ;  /* 0x000aa80201007387 */ /* 0x0005e20000100800 */
[----:B0-----:R-:W-:Y:S02]  /*3950*/  IADD3 R4, P1, PT, R14, UR75, RZ ;  /* 0x0000004b0e047c10 */ /* 0x001fe4000ff3e0ff */
[----:B-1----:R-:W-:-:S03]  /*3960*/  IADD3 R16, P0, PT, R13, UR75, RZ ;  /* 0x0000004b0d107c10 */ /* 0x002fc6000ff1e0ff */
[----:B------:R0:W-:Y:S01]  /*3970*/  STL [R1+0xab0], R4 ;  /* 0x000ab00401007387 */ /* 0x0001e20000100800 */
[----:B--2---:R-:W-:-:S03]  /*3980*/  IADD3.X R2, PT, PT, R12, UR66, RZ, P6, !PT ;  /* 0x000000420c027c10 */ /* 0x004fc6000b7fe4ff */
[----:B------:R1:W-:Y:S04]  /*3990*/  STL [R1+0xab8], R16 ;  /* 0x000ab81001007387 */ /* 0x0003e80000100800 */
[----:B------:R2:W-:Y:S01]  /*39a0*/  STL [R1+0xa84], R2 ;  /* 0x000a840201007387 */ /* 0x0005e20000100800 */
[----:B0-----:R-:W-:Y:S02]  /*39b0*/  IADD3 R4, P6, PT, R11, UR75, RZ ;  /* 0x0000004b0b047c10 */ /* 0x001fe4000ffde0ff */
[----:B-1----:R-:W-:Y:S02]  /*39c0*/  IADD3.X R16, PT, PT, R9, UR66, RZ, P4, !PT ;  /* 0x0000004209107c10 */ /* 0x002fe4000a7fe4ff */
[----:B--2---:R-:W-:Y:S01]  /*39d0*/  IADD3.X R2, PT, PT, R10, UR66, RZ, P5, !PT ;  /* 0x000000420a027c10 */ /* 0x004fe2000affe4ff */
[----:B------:R0:W-:Y:S04]  /*39e0*/  STL [R1+0xac0], R4 ;  /* 0x000ac00401007387 */ /* 0x0001e80000100800 */
[----:B------:R1:W-:Y:S01]  /*39f0*/  STL [R1+0xa8c], R2 ;  /* 0x000a8c0201007387 */ /* 0x0003e20000100800 */
[----:B0-----:R-:W-:-:S03]  /*3a00*/  IADD3.X R4, PT, PT, R8, UR66, RZ, P3, !PT ;  /* 0x0000004208047c10 */ /* 0x001fc60009ffe4ff */
[----:B------:R0:W-:Y:S01]  /*3a10*/  STL [R1+0xa94], R16 ;  /* 0x000a941001007387 */ /* 0x0001e20000100800 */
[----:B-1----:R-:W-:-:S03]  /*3a20*/  IADD3.X R2, PT, PT, R7, UR66, RZ, P2, !PT ;  /* 0x0000004207027c10 */ /* 0x002fc600097fe4ff */
[----:B------:R1:W-:Y:S04]  /*3a30*/  STL [R1+0xa9c], R4 ;  /* 0x000a9c0401007387 */ /* 0x0003e80000100800 */
[----:B------:R2:W-:Y:S01]  /*3a40*/  STL [R1+0xaa4], R2 ;  /* 0x000aa40201007387 */ /* 0x0005e20000100800 */
[----:B0-----:R-:W-:Y:S02]  /*3a50*/  IADD3.X R16, PT, PT, R6, UR66, RZ, P1, !PT ;  /* 0x0000004206107c10 */ /* 0x001fe40008ffe4ff */
[----:B-1----:R-:W-:-:S03]  /*3a60*/  IADD3.X R4, PT, PT, R5, UR66, RZ, P0, !PT ;  /* 0x0000004205047c10 */ /* 0x002fc600087fe4ff */
[----:B------:R0:W-:Y:S01]  /*3a70*/  STL [R1+0xaac], R16 ;  /* 0x000aac1001007387 */ /* 0x0001e20000100800 */
[----:B--2---:R-:W-:-:S03]  /*3a80*/  IADD3.X R2, PT, PT, R3, UR66, RZ, P6, !PT ;  /* 0x0000004203027c10 */ /* 0x004fc6000b7fe4ff */
[----:B------:R1:W-:Y:S04]  /*3a90*/  STL [R1+0xab4], R4 ;  /* 0x000ab40401007387 */ /* 0x0003e80000100800 */
[----:B------:R2:W-:Y:S01]  /*3aa0*/  STL [R1+0xabc], R2 ;  /* 0x000abc0201007387 */ /* 0x0005e20000100800 */
[----:B0-----:R-:W-:Y:S01]  /*3ab0*/  IADD3 R16, P6, PT, R21, UR73, RZ ;  /* 0x0000004915107c10 */ /* 0x001fe2000ffde0ff */
[----:B------:R-:W-:Y:S02]  /*3ac0*/  USHF.R.S32.HI UR66, URZ, 0x1f, UR73 ;  /* 0x0000001fff427899 */ /* 0x000fe40008011449 */
[----:B-1----:R-:W-:Y:S02]  /*3ad0*/  IADD3 R4, P4, PT, R19, UR73, RZ ;  /* 0x0000004913047c10 */ /* 0x002fe4000ff9e0ff */
[----:B--2---:R-:W-:Y:S01]  /*3ae0*/  IADD3 R2, P5, PT, R20, UR73, RZ ;  /* 0x0000004914027c10 */ /* 0x004fe2000ffbe0ff */
        /* <DEDUP_REMOVED lines=84> */
[----:B------:R-:W-:Y:S01]  /*4030*/  USHF.L.U32 UR24, UR64, 0x6, URZ ;  /* 0x0000000640187899 */ /* 0x000fe200080006ff */
[----:B0-----:R-:W-:-:S02]  /*4040*/  IADD3.X R4, PT, PT, R8, UR66, RZ, P3, !PT ;  /* 0x0000004208047c10 */ /* 0x001fc40009ffe4ff */
[----:B------:R0:W-:Y:S01]  /*4050*/  STL [R1+0xb54], R16 ;  /* 0x000b541001007387 */ /* 0x0001e20000100800 */
[----:B-1----:R-:W-:Y:S01]  /*4060*/  IADD3.X R2, PT, PT, R7, UR66, RZ, P2, !PT ;  /* 0x0000004207027c10 */ /* 0x002fe200097fe4ff */
[----:B------:R-:W-:Y:S02]  /*4070*/  UIMAD UR64, UR5, 0x3b, URZ ;  /* 0x0000003b054078a4 */ /* 0x000fe4000f8e02ff */
        /* <DEDUP_REMOVED lines=8> */
[----:B0-----:R-:W-:Y:S02]  /*4100*/  IADD3 R16, P6, PT, R21, UR64, RZ ;  /* 0x0000004015107c10 */ /* 0x001fe4000ffde0ff */
[----:B-1----:R-:W-:-:S03]  /*4110*/  IADD3 R4, P5, PT, R20, UR64, RZ ;  /* 0x0000004014047c10 */ /* 0x002fc6000ffbe0ff */
[----:B------:R0:W-:Y:S01]  /*4120*/  STL [R1+0xb88], R16 ;  /* 0x000b881001007387 */ /* 0x0001e20000100800 */
[----:B--2---:R-:W-:-:S03]  /*4130*/  IADD3 R2, P4, PT, R19, UR64, RZ ;  /* 0x0000004013027c10 */ /* 0x004fc6000ff9e0ff */
[----:B------:R1:W-:Y:S01]  /*4140*/  STL [R1+0xb90], R4 ;  /* 0x000b900401007387 */ /* 0x0003e20000100800 */
[----:B------:R-:W-:-:S03]  /*4150*/  USHF.R.S32.HI UR66, URZ, 0x1f, UR64 ;  /* 0x0000001fff427899 */ /* 0x000fc60008011440 */
[----:B------:R2:W-:Y:S01]  /*4160*/  STL [R1+0xb98], R2 ;  /* 0x000b980201007387 */ /* 0x0005e20000100800 */
[----:B0-----:R-:W-:Y:S02]  /*4170*/  IADD3 R16, P3, PT, R18, UR64, RZ ;  /* 0x0000004012107c10 */ /* 0x001fe4000ff7e0ff */
[----:B-1----:R-:W-:-:S03]  /*4180*/  IADD3 R4, P2, PT, R15, UR64, RZ ;  /* 0x000000400f047c10 */ /* 0x002fc6000ff5e0ff */
[----:B------:R0:W-:Y:S01]  /*4190*/  STL [R1+0xba0], R16 ;  /* 0x000ba01001007387 */ /* 0x0001e20000100800 */
[----:B--2---:R-:W-:-:S03]  /*41a0*/  IADD3 R2, P1, PT, R14, UR64, RZ ;  /* 0x000000400e027c10 */ /* 0x004fc6000ff3e0ff */
[----:B------:R1:W-:Y:S04]  /*41b0*/  STL [R1+0xba8], R4 ;  /* 0x000ba80401007387 */ /* 0x0003e80000100800 */
[----:B------:R2:W-:Y:S01]  /*41c0*/  STL [R1+0xbb0], R2 ;  /* 0x000bb00201007387 */ /* 0x0005e20000100800 */
[----:B0-----:R-:W-:Y:S02]  /*41d0*/  IADD3 R16, P0, PT, R13, UR64, RZ ;  /* 0x000000400d107c10 */ /* 0x001fe4000ff1e0ff */
[----:B-1----:R-:W-:-:S03]  /*41e0*/  IADD3.X R4, PT, PT, R12, UR66, RZ, P6, !PT ;  /* 0x000000420c047c10 */ /* 0x002fc6000b7fe4ff */
[----:B------:R-:W-:Y:S01]  /*41f0*/  STL [R1+0xbb8], R16 ;  /* 0x000bb81001007387 */ /* 0x000fe20000100800 */
[----:B--2---:R-:W-:-:S03]  /*4200*/  IADD3 R2, P6, PT, R11, UR64, RZ ;  /* 0x000000400b027c10 */ /* 0x004fc6000ffde0ff */
[----:B------:R-:W-:Y:S04]  /*4210*/  STL [R1+0xb84], R4 ;  /* 0x000b840401007387 */ /* 0x000fe80000100800 */
[----:B------:R0:W-:Y:S04]  /*4220*/  STL [R1+0xbc0], R2 ;  /* 0x000bc00201007387 */ /* 0x0001e80000100800 */
        /* <DEDUP_REMOVED lines=39> */
[----:B0-----:R-:W-:-:S03]  /*44a0*/  IADD3.X R2, PT, PT, R10, UR66, RZ, P5, !PT ;  /* 0x000000420a027c10 */ /* 0x001fc6000affe4ff */
[----:B------:R-:W-:Y:S04]  /*44b0*/  STL [R1+0x448], RZ ;  /* 0x000448ff01007387 */ /* 0x000fe80000100800 */
[----:B------:R-:W-:Y:S04]  /*44c0*/  STL [R1+0x44c], RZ ;  /* 0x00044cff01007387 */ /* 0x000fe80000100800 */
[----:B------:R-:W-:Y:S04]  /*44d0*/  STL [R1+0x100], RZ ;  /* 0x000100ff01007387 */ /* 0x000fe80000100800 */
[----:B------:R-:W-:Y:S01]  /*44e0*/  STL [R1+0x104], RZ ;  /* 0x000104ff01007387 */ /* 0x000fe20000100800 */
[----:B------:R-:W-:-:S03]  /*44f0*/  IADD3.X R16, PT, PT, R9, UR66, RZ, P4, !PT ;  /* 0x0000004209107c10 */ /* 0x000fc6000a7fe4ff */
[----:B------:R-:W-:Y:S01]  /*4500*/  STL [R1+0x108], RZ ;  /* 0x000108ff01007387 */ /* 0x000fe20000100800 */
[----:B------:R-:W-:-:S03]  /*4510*/  IADD3.X R4, PT, PT, R8, UR66, RZ, P3, !PT ;  /* 0x0000004208047c10 */ /* 0x000fc60009ffe4ff */
[----:B------:R-:W-:Y:S04]  /*4520*/  STL [R1+0x10c], RZ ;  /* 0x00010cff01007387 */ /* 0x000fe80000100800 */
[----:B------:R-:W-:Y:S04]  /*4530*/  STL [R1+0x430], RZ ;  /* 0x000430ff01007387 */ /* 0x000fe80000100800 */
[----:B------:R-:W-:Y:S04]  /*4540*/  STL [R1+0x434], RZ ;  /* 0x000434ff01007387 */ /* 0x000fe80000100800 */
[----:B------:R0:W-:Y:S04]  /*4550*/  STL [R1+0xb8c], R2 ;  /* 0x000b8c0201007387 */ /* 0x0001e80000100800 */
[----:B------:R1:W-:Y:S01]  /*4560*/  STL [R1+0xb94], R16 ;  /* 0x000b941001007387 */ /* 0x0003e20000100800 */
[----:B0-----:R-:W-:-:S03]  /*4570*/  IADD3.X R2, PT, PT, R7, UR66, RZ, P2, !PT ;  /* 0x0000004207027c10 */ /* 0x001fc600097fe4ff */
[----:B------:R0:W-:Y:S01]  /*4580*/  STL [R1+0xb9c], R4 ;  /* 0x000b9c0401007387 */ /* 0x0001e20000100800 */
[----:B-1----:R-:W-:-:S03]  /*4590*/  IADD3.X R16, PT, PT, R6, UR66, RZ, P1, !PT ;  /* 0x0000004206107c10 */ /* 0x002fc60008ffe4ff */
[----:B------:R1:W-:Y:S01]  /*45a0*/  STL [R1+0xba4], R2 ;  /* 0x000ba40201007387 */ /* 0x0003e20000100800 */
[----:B0-----:R-:W-:-:S03]  /*45b0*/  IADD3.X R4, PT, PT, R5, UR66, RZ, P0, !PT ;  /* 0x0000004205047c10 */ /* 0x001fc600087fe4ff */
[----:B------:R0:W-:Y:S01]  /*45c0*/  STL [R1+0xbac], R16 ;  /* 0x000bac1001007387 */ /* 0x0001e20000100800 */
[----:B-1----:R-:W-:-:S03]  /*45d0*/  IADD3.X R2, PT, PT, R3, UR66, RZ, P6, !PT ;  /* 0x0000004203027c10 */ /* 0x002fc6000b7fe4ff */
[----:B------:R1:W-:Y:S01]  /*45e0*/  STL [R1+0xbb4], R4 ;  /* 0x000bb40401007387 */ /* 0x0003e20000100800 */
[----:B------:R-:W-:-:S03]  /*45f0*/  USHF.R.S32.HI UR25, URZ, 0x1f, UR6 ;  /* 0x0000001fff197899 */ /* 0x000fc60008011406 */
[----:B------:R2:W-:Y:S01]  /*4600*/  STL [R1+0xbbc], R2 ;  /* 0x000bbc0201007387 */ /* 0x0005e20000100800 */
[----:B0-----:R-:W-:Y:S01]  /*4610*/  IADD3 R16, P6, PT, R21, UR76, RZ ;  /* 0x0000004c15107c10 */ /* 0x001fe2000ffde0ff */
[----:B------:R-:W-:Y:S01]  /*4620*/  ULEA.HI UR25, UR25, UR6, URZ, 0x6 ;  /* 0x0000000619197291 */ /* 0x000fe2000f8f30ff */
[----:B-1----:R-:W-:Y:S02]  /*4630*/  IADD3 R4, P4, PT, R19, UR76, RZ ;  /* 0x0000004c13047c10 */ /* 0x002fe4000ff9e0ff */
[----:B--2---:R-:W-:Y:S01]  /*4640*/  IADD3 R2, P5, PT, R20, UR76, RZ ;  /* 0x0000004c14027c10 */ /* 0x004fe2000ffbe0ff */
[----:B------:R0:W-:Y:S01]  /*4650*/  STL [R1+0xbc8], R16 ;  /* 0x000bc81001007387 */ /* 0x0001e20000100800 */
[----:B------:R-:W-:-:S03]  /*4660*/  USHF.R.S32.HI UR6, URZ, 0x1f, UR76 ;  /* 0x0000001fff067899 */ /* 0x000fc6000801144c */
        /* <DEDUP_REMOVED lines=86> */
[----:B------:R1:W-:Y:S01]  /*4bd0*/  STL [R1+0xc5c], R4 ;  /* 0x000c5c0401007387 */ /* 0x0003e20000100800 */
[----:B------:R-:W-:-:S03]  /*4be0*/  UIMAD UR65, UR5, 0x37, URZ ;  /* 0x00000037054178a4 */ /* 0x000fc6000f8e02ff */
        /* <DEDUP_REMOVED lines=820> */
[----:B------:R0:W-:Y:S01]  /*7f30*/  STL [R1+0x12b8], R16 ;  /* 0x0012b81001007387 */ /* 0x0001e20000100800 */
[----:B--2---:R-:W-:-:S03]  /*7f40*/  IADD3 R2, P0, PT, R11, UR14, RZ ;  /* 0x0000000e0b027c10 */ /* 0x004fc6000ff1e0ff */
[----:B------:R1:W-:Y:S04]  /*7f50*/  STL [R1+0x1284], R4 ;  /* 0x0012840401007387 */ /* 0x0003e80000100800 */
[----:B------:R2:W-:Y:S01]  /*7f60*/  STL [R1+0x12c0], R2 ;  /* 0x0012c00201007387 */ /* 0x0005e20000100800 */
[----:B0-----:R-:W-:-:S03]  /*7f70*/  LOP3.LUT R16, R0, 0x430, RZ, 0x3c, !PT ;  /* 0x0000043000107812 */ /* 0x001fc600078e3cff */
[----:B------:R-:W-:Y:S01]  /*7f80*/  STL [R1+0x438], RZ ;  /* 0x000438ff01007387 */ /* 0x000fe20000100800 */
[C---:B-1----:R-:W-:Y:S02]  /*7f90*/  LOP3.LUT R4, R0.reuse, 0x410, RZ, 0x3c, !PT ;  /* 0x0000041000047812 */ /* 0x042fe400078e3cff */
[C---:B--2---:R-:W-:Y:S01]  /*7fa0*/  LOP3.LUT R2, R0.reuse, 0x20, RZ, 0x3c, !PT ;  /* 0x0000002000027812 */ /* 0x044fe200078e3cff */
[----:B------:R-:W-:Y:S01]  /*7fb0*/  STL [R1+0x43c], RZ ;  /* 0x00043cff01007387 */ /* 0x000fe20000100800 */
[----:B------:R-:W-:-:S03]  /*7fc0*/  LOP3.LUT R4, R0, 0x40, RZ, 0x3c, !PT ;  /* 0x0000004000047812 */ /* 0x000fc600078e3cff */
[----:B------:R0:W-:Y:S04]  /*7fd0*/  STL [R1+0x1ad8], R2 ;  /* 0x001ad80201007387 */ /* 0x0001e80000100800 */
[----:B------:R1:W-:Y:S01]  /*7fe0*/  STL [R1+0x1ad4], R16 ;  /* 0x001ad41001007387 */ /* 0x0003e20000100800 */
[----:B0-----:R-:W-:-:S03]  /*7ff0*/  LOP3.LUT R2, R0, 0x450, RZ, 0x3c, !PT ;  /* 0x0000045000027812 */ /* 0x001fc600078e3cff */
[----:B------:R0:W-:Y:S01]  /*8000*/  STL [R1+0x1ad0], R4 ;  /* 0x001ad00401007387 */ /* 0x0001e20000100800 */
[----:B-1----:R-:W-:-:S03]  /*8010*/  LOP3.LUT R16, R0, 0x60, RZ, 0x3c, !PT ;  /* 0x0000006000107812 */ /* 0x002fc600078e3cff */
[----:B------:R1:W-:Y:S01]  /*8020*/  STL [R1+0x1acc], R2 ;  /* 0x001acc0201007387 */ /* 0x0003e20000100800 */
[----:B0-----:R-:W-:-:S03]  /*8030*/  LOP3.LUT R4, R0, 0x470, RZ, 0x3c, !PT ;  /* 0x0000047000047812 */ /* 0x001fc600078e3cff */
[----:B------:R0:W-:Y:S01]  /*8040*/  STL [R1+0x1ac8], R16 ;  /* 0x001ac81001007387 */ /* 0x0001e20000100800 */
[----:B-1----:R-:W-:-:S03]  /*8050*/  IADD3.X R2, PT, PT, R10, UR20, RZ, P6, !PT ;  /* 0x000000140a027c10 */ /* 0x002fc6000b7fe4ff */
        /* <DEDUP_REMOVED lines=8> */
[----:B0-----:R-:W-:Y:S02]  /*80e0*/  IADD3.X R16, PT, PT, R8, UR20, RZ, P4, !PT ;  /* 0x0000001408107c10 */ /* 0x001fe4000a7fe4ff */
[----:B-1----:R-:W-:-:S03]  /*80f0*/  IADD3 R4, P4, PT, R19, UR10, RZ ;  /* 0x0000000a13047c10 */ /* 0x002fc6000ff9e0ff */
[----:B------:R0:W-:Y:S01]  /*8100*/  STL [R1+0x129c], R16 ;  /* 0x00129c1001007387 */ /* 0x0001e20000100800 */
[----:B--2---:R-:W-:-:S03]  /*8110*/  IADD3.X R2, PT, PT, R7, UR20, RZ, P3, !PT ;  /* 0x0000001407027c10 */ /* 0x004fc60009ffe4ff */
[----:B------:R1:W-:Y:S04]  /*8120*/  STL [R1+0x12d8], R4 ;  /* 0x0012d80401007387 */ /* 0x0003e80000100800 */
[----:B------:R2:W-:Y:S01]  /*8130*/  STL [R1+0x12a4], R2 ;  /* 0x0012a40201007387 */ /* 0x0005e20000100800 */
[----:B0-----:R-:W-:Y:S02]  /*8140*/  IADD3 R16, P3, PT, R18, UR10, RZ ;  /* 0x0000000a12107c10 */ /* 0x001fe4000ff7e0ff */
[----:B-1----:R-:W-:-:S03]  /*8150*/  IADD3.X R4, PT, PT, R6, UR20, RZ, P2, !PT ;  /* 0x0000001406047c10 */ /* 0x002fc600097fe4ff */
[----:B------:R0:W-:Y:S01]  /*8160*/  STL [R1+0x12e0], R16 ;  /* 0x0012e01001007387 */ /* 0x0001e20000100800 */
[----:B--2---:R-:W-:-:S03]  /*8170*/  IADD3 R2, P2, PT, R15, UR10, RZ ;  /* 0x0000000a0f027c10 */ /* 0x004fc6000ff5e0ff */
[----:B------:R1:W-:Y:S01]  /*8180*/  STL [R1+0x12ac], R4 ;  /* 0x0012ac0401007387 */ /* 0x0003e20000100800 */
[----:B------:R-:W-:-:S03]  /*8190*/  USHF.R.S32.HI UR67, URZ, 0x1f, UR10 ;  /* 0x0000001fff437899 */ /* 0x000fc6000801140a */
        /* <DEDUP_REMOVED lines=29> */
[----:B------:R1:W-:Y:S01]  /*8370*/  STL [R1+0x1320], R4 ;  /* 0x0013200401007387 */ /* 0x0003e20000100800 */
[----:B------:R-:W-:-:S03]  /*8380*/  USHF.R.S32.HI UR12, URZ, 0x1f, UR8 ;  /* 0x0000001fff0c7899 */ /* 0x000fc60008011408 */
        /* <DEDUP_REMOVED lines=34> */
[----:B--2---:R-:W-:Y:S01]  /*85b0*/  IADD3.X R2, PT, PT, R5, UR12, RZ, P6, !PT ;  /* 0x0000000c05027c10 */ /* 0x004fe2000b7fe4ff */
[----:B------:R-:W-:Y:S02]  /*85c0*/  USHF.R.S32.HI UR6, URZ, 0x1f, UR34 ;  /* 0x0000001fff067899 */ /* 0x000fe40008011422 */
        /* <DEDUP_REMOVED lines=888> */
[----:B------:R-:W-:Y:S01]  /*bd50*/  STL [R1+0x19ec], R16 ;  /* 0x0019ec1001007387 */ /* 0x000fe20000100800 */
[----:B--2---:R-:W-:Y:S01]  /*bd60*/  IADD3.X R2, PT, PT, R5, UR77, RZ, P0, !PT ;  /* 0x0000004d05027c10 */ /* 0x004fe200087fe4ff */
[----:B------:R-:W-:Y:S01]  /*bd70*/  USHF.R.S32.HI UR7, URZ, 0x1f, UR7 ;  /* 0x0000001fff077899 */ /* 0x000fe20008011407 */
[----:B------:R-:W-:Y:S01]  /*bd80*/  IADD3 R14, P0, PT, R14, UR58, RZ ;  /* 0x0000003a0e0e7c10 */ /* 0x000fe2000ff1e0ff */
[----:B------:R0:W-:Y:S04]  /*bd90*/  STL [R1+0x1a28], R4 ;  /* 0x001a280401007387 */ /* 0x0001e80000100800 */
[----:B------:R1:W-:Y:S01]  /*bda0*/  STL [R1+0x19f4], R2 ;  /* 0x0019f40201007387 */ /* 0x0003e20000100800 */
[----:B------:R-:W-:Y:S02]  /*bdb0*/  IADD3.X R12, PT, PT, R12, UR7, RZ, P5, !PT ;  /* 0x000000070c0c7c10 */ /* 0x000fe4000affe4ff */
[----:B0-----:R-:W-:Y:S01]  /*bdc0*/  IADD3.X R4, PT, PT, R3, UR77, RZ, P6, !PT ;  /* 0x0000004d03047c10 */ /* 0x001fe2000b7fe4ff */
[----:B------:R-:W-:Y:S01]  /*bdd0*/  STL [R1+0x1a30], R14 ;  /* 0x001a300e01007387 */ /* 0x000fe20000100800 */
[----:B-1----:R-:W-:-:S03]  /*bde0*/  IADD3 R2, P6, PT, R13, UR26, RZ ;  /* 0x0000001a0d027c10 */ /* 0x002fc6000ffde0ff */
[----:B------:R5:W-:Y:S04]  /*bdf0*/  STL [R1+0x19fc], R4 ;  /* 0x0019fc0401007387 */ /* 0x000be80000100800 */
[----:B------:R0:W-:Y:S01]  /*be00*/  STL [R1+0x1a38], R2 ;  /* 0x001a380201007387 */ /* 0x0001e20000100800 */
[----:B------:R-:W-:Y:S02]  /*be10*/  IADD3.X R9, PT, PT, R9, UR7, RZ, P3, !PT ;  /* 0x0000000709097c10 */ /* 0x000fe40009ffe4ff */
[----:B-----5:R-:W-:Y:S01]  /*be20*/  IADD3 R4, P5, PT, R11, UR27, RZ ;  /* 0x0000001b0b047c10 */ /* 0x020fe2000ffbe0ff */
[----:B------:R-:W-:Y:S01]  /*be30*/  STL [R1+0x1a04], R12 ;  /* 0x001a040c01007387 */ /* 0x000fe20000100800 */
[----:B0-----:R-:W-:-:S03]  /*be40*/  IADD3.X R2, PT, PT, R10, UR7, RZ, P4, !PT ;  /* 0x000000070a027c10 */ /* 0x001fc6000a7fe4ff */
[----:B------:R0:W-:Y:S04]  /*be50*/  STL [R1+0x1a40], R4 ;  /* 0x001a400401007387 */ /* 0x0001e80000100800 */
[----:B------:R1:W-:Y:S01]  /*be60*/  STL [R1+0x1a0c], R2 ;  /* 0x001a0c0201007387 */ /* 0x0003e20000100800 */
[----:B0-----:R-:W-:-:S03]  /*be70*/  IADD3.X R4, PT, PT, R8, UR7, RZ, P2, !PT ;  /* 0x0000000708047c10 */ /* 0x001fc600097fe4ff */
[----:B------:R-:W-:Y:S01]  /*be80*/  STL [R1+0x1a14], R9 ;  /* 0x001a140901007387 */ /* 0x000fe20000100800 */
[----:B-1----:R-:W-:-:S03]  /*be90*/  IADD3.X R2, PT, PT, R7, UR7, RZ, P1, !PT ;  /* 0x0000000707027c10 */ /* 0x002fc60008ffe4ff */
[----:B------:R0:W-:Y:S01]  /*bea0*/  STL [R1+0x1a1c], R4 ;  /* 0x001a1c0401007387 */ /* 0x0001e20000100800 */
[----:B------:R-:W-:-:S03]  /*beb0*/  IADD3.X R6, PT, PT, R6, UR7, RZ, P0, !PT ;  /* 0x0000000706067c10 */ /* 0x000fc600087fe4ff */
[----:B------:R1:W-:Y:S01]  /*bec0*/  STL [R1+0x1a24], R2 ;  /* 0x001a240201007387 */ /* 0x0003e20000100800 */
[----:B0-----:R-:W-:Y:S02]  /*bed0*/  IADD3.X R4, PT, PT, R5, UR7, RZ, P6, !PT ;  /* 0x0000000705047c10 */ /* 0x001fe4000b7fe4ff */
[----:B-1----:R-:W-:Y:S01]  /*bee0*/  IADD3.X R2, PT, PT, R3, UR7, RZ, P5, !PT ;  /* 0x0000000703027c10 */ /* 0x002fe2000affe4ff */
[----:B------:R0:W-:Y:S04]  /*bef0*/  STL [R1+0x1a2c], R6 ;  /* 0x001a2c0601007387 */ /* 0x0001e80000100800 */
[----:B------:R0:W-:Y:S04]  /*bf00*/  STL [R1+0x1a3c], R2 ;  /* 0x001a3c0201007387 */ /* 0x0001e80000100800 */
[----:B------:R0:W-:Y:S01]  /*bf10*/  STL [R1+0x1a34], R4 ;  /* 0x001a340401007387 */ /* 0x0001e20000100800 */
[----:B------:R-:W-:-:S12]  /*bf20*/  USHF.R.S32.HI UR25, URZ, 0x6, UR25 ;  /* 0x00000006ff197899 */ /* 0x000fd80008011419 */
.L_x_2:
[----:B------:R-:W2:Y:S01]  /*bf30*/  LDL R5, [R1+0x6cc] ;  /* 0x0006cc0001057983 */ /* 0x000ea20000100800 */
[----:B0-----:R-:W0:Y:S03]  /*bf40*/  LDC R2, c[0x0][0x3a0] ;  /* 0x0000e800ff027b82 */ /* 0x001e260000000800 */
[----:B-12---:R1:W-:Y:S04]  /*bf50*/  STL [R1+0x2ab8], R5 ;  /* 0x002ab80501007387 */ /* 0x0063e80000100800 */
[----:B------:R-:W2:Y:S04]  /*bf60*/  LDL R4, [R1+0x6d0] ;  /* 0x0006d00001047983 */ /* 0x000ea80000100800 */
[----:B-1----:R-:W0:Y:S04]  /*bf70*/  LDL R5, [R1+0x9fc] ;  /* 0x0009fc0001057983 */ /* 0x002e280000100800 */
        /* <DEDUP_REMOVED lines=452> */
[----:B------:R1:W-:Y:S04]  /*dbc0*/  STL [R1+0x2ab4], R8 ;  /* 0x002ab40801007387 */ /* 0x0003e80000100800 */
        /* <DEDUP_REMOVED lines=18> */
[----:B------:R-:W-:Y:S01]  /*dcf0*/  STL [R1+0x2358], R23 ;  /* 0x0023581701007387 */ /* 0x000fe20000100800 */
[----:B0-----:R-:W-:-:S03]  /*dd00*/  IMAD R2, R5, -0x40, R2 ;  /* 0xffffffc005027824 */ /* 0x001fc600078e0202 */
[----:B------:R-:W-:Y:S04]  /*dd10*/  STL [R1+0x2354], R25 ;  /* 0x0023541901007387 */ /* 0x000fe80000100800 */
[----:B------:R-:W-:Y:S04]  /*dd20*/  STL [R1+0x2350], R27 ;  /* 0x0023501b01007387 */ /* 0x000fe80000100800 */
[----:B------:R-:W-:Y:S04]  /*dd30*/  STL [R1+0x234c], R29 ;  /* 0x00234c1d01007387 */ /* 0x000fe80000100800 */
[----:B-----5:R-:W-:Y:S04]  /*dd40*/  STL [R1+0x2268], R0 ;  /* 0x0022680001007387 */ /* 0x020fe80000100800 */
[----:B------:R-:W2:Y:S01]  /*dd50*/  LDL.LU R5, [R1+0x2ab8] ;  /* 0x002ab80001057983 */ /* 0x000ea20000300800 */
[----:B------:R-:W-:-:S02]  /*dd60*/  ISETP.GT.AND P0, PT, R2, RZ, PT ;  /* 0x000000ff0200720c */ /* 0x000fc40003f04270 */
[----:B-1----:R-:W-:-:S11]  /*dd70*/  PRMT R8, RZ, 0x7610, R8 ;  /* 0x00007610ff087816 */ /* 0x002fd60000000008 */
[----:B--2---:R-:W2:Y:S04]  /*dd80*/  @P0 LDG.E.U8 R8, desc[UR42][R4.64] ;  /* 0x0000002a04080981 */ /* 0x004ea8000c1e1100 */
[----:B--2---:R0:W-:Y:S04]  /*dd90*/  STL [R1+0x9f4], R8 ;  /* 0x0009f40801007387 */ /* 0x0041e80000100800 */
[----:B0-----:R-:W2:Y:S04]  /*dda0*/  LDL.LU R8, [R1+0x2ab4] ;  /* 0x002ab40001087983 */ /* 0x001ea80000300800 */
[----:B------:R-:W3:Y:S04]  /*ddb0*/  LDL R4, [R1+0x6d4] ;  /* 0x0006d40001047983 */ /* 0x000ee80000100800 */
[----:B------:R-:W3:Y:S01]  /*ddc0*/  LDL R5, [R1+0x6d8] ;  /* 0x0006d80001057983 */ /* 0x000ee20000100800 */
[----:B------:R-:W-:-:S02]  /*ddd0*/  PRMT R15, RZ, 0x7610, R15 ;  /* 0x00007610ff0f7816 */ /* 0x000fc4000000000f */
[----:B---3--:R-:W-:-:S04]  /*dde0*/  @P0 LOP3.LUT R5, R5, R4, RZ, 0x3c, !PT ;  /* 0x0000000405050212 */ /* 0x008fc800078e3cff */
[----:B------:R-:W-:-:S04]  /*ddf0*/  @P0 LOP3.LUT R4, R5, R4, RZ, 0x3c, !PT ;  /* 0x0000000405040212 */ /* 0x000fc800078e3cff */
[----:B------:R-:W-:-:S05]  /*de00*/  @P0 LOP3.LUT R5, R5, R4, RZ, 0x3c, !PT ;  /* 0x0000000405050212 */ /* 0x000fca00078e3cff */
[----:B------:R-:W3:Y:S04]  /*de10*/  @P0 LDG.E.U8 R15, desc[UR42][R4.64] ;  /* 0x0000002a040f0981 */ /* 0x000ee8000c1e1100 */
[----:B---3--:R0:W-:Y:S04]  /*de20*/  STL [R1+0x9f0], R15 ;  /* 0x0009f00f01007387 */ /* 0x0081e80000100800 */
[----:B0-----:R-:W3:Y:S04]  /*de30*/  LDL.LU R15, [R1+0x2ab0] ;  /* 0x002ab000010f7983 */ /* 0x001ee80000300800 */
[----:B------:R-:W4:Y:S04]  /*de40*/  LDL R4, [R1+0x6dc] ;  /* 0x0006dc0001047983 */ /* 0x000f280000100800 */
[----:B------:R-:W4:Y:S01]  /*de50*/  LDL R5, [R1+0x6e0] ;  /* 0x0006e00001057983 */ /* 0x000f220000100800 */
[----:B------:R-:W-:-:S02]  /*de60*/  PRMT R13, RZ, 0x7610, R13 ;  /* 0x00007610ff0d7816 */ /* 0x000fc4000000000d */
[----:B----4-:R-:W-:-:S04]  /*de70*/  @P0 LOP3.LUT R5, R5, R4, RZ, 0x3c, !PT ;  /* 0x0000000405050212 */ /* 0x010fc800078e3cff */
[----:B------:R-:W-:-:S04]  /*de80*/  @P0 LOP3.LUT R4, R5, R4, RZ, 0x3c, !PT ;  /* 0x0000000405040212 */ /* 0x000fc800078e3cff */
[----:B------:R-:W-:-:S05]  /*de90*/  @P0 LOP3.LUT R5, R5, R4, RZ, 0x3c, !PT ;  /* 0x0000000405050212 */ /* 0x000fca00078e3cff */
[----:B------:R-:W4:Y:S04]  /*dea0*/  @P0 LDG.E.U8 R13, desc[UR42][R4.64] ;  /* 0x0000002a040d0981 */ /* 0x000f28000c1e1100 */
[----:B----4-:R0:W-:Y:S04]  /*deb0*/  STL [R1+0x9ec], R13 ;  /* 0x0009ec0d01007387 */ /* 0x0101e80000100800 */
[----:B0-----:R-:W4:Y:S04]  /*dec0*/  LDL.LU R13, [R1+0x2aac] ;  /* 0x002aac00010d7983 */ /* 0x001f280000300800 */
[----:B------:R-:W2:Y:S04]  /*ded0*/  LDL R4, [R1+0x6e4] ;  /* 0x0006e40001047983 */ /* 0x000ea80000100800 */
[----:B------:R-:W2:Y:S01]  /*dee0*/  LDL R5, [R1+0x6e8] ;  /* 0x0006e80001057983 */ /* 0x000ea20000100800 */
[----:B---3--:R-:W-:-:S02]  /*def0*/  PRMT R15, RZ, 0x7610, R15 ;  /* 0x00007610ff0f7816 */ /* 0x008fc4000000000f */
[----:B--2---:R-:W-:-:S04]  /*df00*/  @P0 LOP3.LUT R5, R5, R4, RZ, 0x3c, !PT ;  /* 0x0000000405050212 */ /* 0x004fc800078e3cff */
[----:B------:R-:W-:-:S04]  /*df10*/  @P0 LOP3.LUT R4, R5, R4, RZ, 0x3c, !PT ;  /* 0x0000000405040212 */ /* 0x000fc800078e3cff */
[----:B------:R-:W-:-:S05]  /*df20*/  @P0 LOP3.LUT R5, R5, R4, RZ, 0x3c, !PT ;  /* 0x0000000405050212 */ /* 0x000fca00078e3cff */
[----:B------:R-:W2:Y:S04]  /*df30*/  @P0 LDG.E.U8 R15, desc[UR42][R4.64] ;  /* 0x0000002a040f0981 */ /* 0x000ea8000c1e1100 */
[----:B--2---:R0:W-:Y:S04]  /*df40*/  STL [R1+0x9e8], R15 ;  /* 0x0009e80f01007387 */ /* 0x0041e80000100800 */
[----:B0-----:R-:W2:Y:S04]  /*df50*/  LDL.LU R15, [R1+0x2aa8] ;  /* 0x002aa800010f7983 */ /* 0x001ea80000300800 */
[----:B------:R-:W3:Y:S04]  /*df60*/  LDL R4, [R1+0x6ec] ;  /* 0x0006ec0001047983 */ /* 0x000ee80000100800 */
[----:B------:R-:W3:Y:S01]  /*df70*/  LDL R5, [R1+0x6f0] ;  /* 0x0006f00001057983 */ /* 0x000ee20000100800 */
[----:B----4-:R-:W-:-:S02]  /*df80*/  PRMT R13, RZ, 0x7610, R13 ;  /* 0x00007610ff0d7816 */ /* 0x010fc4000000000d */
        /* <DEDUP_REMOVED lines=8> */
[----:B--2---:R-:W-:-:S02]  /*e010*/  PRMT R15, RZ, 0x7610, R15 ;  /* 0x00007610ff0f7816 */ /* 0x004fc4000000000f */
[----:B----4-:R-:W-:-:S04]  /*e020*/  @P0 LOP3.LUT R5, R5, R4, RZ, 0x3c, !PT ;  /* 0x0000000405050212 */ /* 0x010fc800078e3cff */
[----:B------:R-:W-:-:S04]  /*e030*/  @P0 LOP3.LUT R4, R5, R4, RZ, 0x3c, !PT ;  /* 0x0000000405040212 */ /* 0x000fc800078e3cff */
[----:B------:R-:W-:-:S05]  /*e040*/  @P0 LOP3.LUT R5, R5, R4, RZ, 0x3c, !PT ;  /* 0x0000000405050212 */ /* 0x000fca00078e3cff */
[----:B------:R-:W2:Y:S04]  /*e050*/  @P0 LDG.E.U8 R15, desc[UR42][R4.64] ;  /* 0x0000002a040f0981 */ /* 0x000ea8000c1e1100 */
[----:B--2---:R0:W-:Y:S04]  /*e060*/  STL [R1+0x9e0], R15 ;  /* 0x0009e00f01007387 */ /* 0x0041e80000100800 */
[----:B0-----:R-:W2:Y:S04]  /*e070*/  LDL.LU R15, [R1+0x2aa0] ;  /* 0x002aa000010f7983 */ /* 0x001ea80000300800 */
[----:B------:R-:W4:Y:S04]  /*e080*/  LDL R4, [R1+0x6fc] ;  /* 0x0006fc0001047983 */ /* 0x000f280000100800 */
[----:B------:R-:W4:Y:S01]  /*e090*/  LDL R5, [R1+0x700] ;  /* 0x0007000001057983 */ /* 0x000f220000100800 */
[----:B---3--:R-:W-:-:S02]  /*e0a0*/  PRMT R13, RZ, 0x7610, R13 ;  /* 0x00007610ff0d7816 */ /* 0x008fc4000000000d */
[----:B----4-:R-:W-:-:S04]  /*e0b0*/  @P0 LOP3.LUT R5, R5, R4, RZ, 0x3c, !PT ;  /* 0x0000000405050212 */ /* 0x010fc800078e3cff */
        /* <DEDUP_REMOVED lines=11> */
[----:B------:R-:W2:Y:S01]  /*e170*/  @P0 LDG.E.U8 R15, desc[UR42][R4.64] ;  /* 0x0000002a040f0981 */ /* 0x000ea2000c1e1100 */
[----:B------:R-:W-:-:S03]  /*e180*/  ISETP.GT.AND P1, PT, R2, 0x1, PT ;  /* 0x000000010200780c */ /* 0x000fc60003f24270 */
        /* <DEDUP_REMOVED lines=3799> */
[----:B------:R-:W4:Y:S02]  /*1cf00*/  LDL R5, [R1+0xd40] ;  /* 0x000d400001057983 */ /* 0x000f240000100800 */
[----:B----4-:R-:W-:-:S02]  /*1cf10*/  @P1 LOP3.LUT R5, R5, R4, RZ, 0x3c, !PT ;  /* 0x0000000405051212 */ /* 0x010fc400078e3cff */
[----:B--2---:R-:W-:Y:S02]  /*1cf20*/  PRMT R15, RZ, 0x7610, R15 ;  /* 0x00007610ff0f7816 */ /* 0x004fe4000000000f */
[----:B------:R-:W-:-:S04]  /*1cf30*/  @P1 LOP3.LUT R4, R5, R4, RZ, 0x3c, !PT ;  /* 0x0000000405041212 */ /* 0x000fc800078e3cff */
[----:B------:R-:W-:-:S05]  /*1cf40*/  @P1 LOP3.LUT R5, R5, R4, RZ, 0x3c, !PT ;  /* 0x0000000405051212 */ /* 0x000fca00078e3cff */
[----:B------:R-:W2:Y:S04]  /*1cf50*/  @P1 LDG.E.U8 R15, desc[UR42][R4.64] ;  /* 0x0000002a040f1981 */ /* 0x000ea8000c1e1100 */
        /* <DEDUP_REMOVED lines=203> */
[----:B------:R-:W4:Y:S01]  /*1dc10*/  LDL R5, [R1+0xc88] ;  /* 0x000c880001057983 */ /* 0x000f220000100800 */
[----:B------:R-:W-:-:S02]  /*1dc20*/  PRMT R0, RZ, 0x7610, R0 ;  /* 0x00007610ff007816 */ /* 0x000fc40000000000 */
[----:B----4-:R-:W-:-:S04]  /*1dc30*/  @P1 LOP3.LUT R5, R5, R4, RZ, 0x3c, !PT ;  /* 0x0000000405051212 */ /* 0x010fc800078e3cff */
[----:B------:R-:W-:-:S04]  /*1dc40*/  @P1 LOP3.LUT R4, R5, R4, RZ, 0x3c, !PT ;  /* 0x0000000405041212 */ /* 0x000fc800078e3cff */
[----:B------:R-:W-:-:S05]  /*1dc50*/  @P1 LOP3.LUT R5, R5, R4, RZ, 0x3c, !PT ;  /* 0x0000000405051212 */ /* 0x000fca00078e3cff */
[----:B------:R0:W4:Y:S04]  /*1dc60*/  @P1 LDG.E.U8 R0, desc[UR42][R4.64] ;  /* 0x0000002a04001981 */ /* 0x000128000c1e1100 */
[----:B------:R-:W0:Y:S04]  /*1dc70*/  LDL R4, [R1+0xc7c] ;  /* 0x000c7c0001047983 */ /* 0x000e280000100800 */
[----:B------:R-:W0:Y:S01]  /*1dc80*/  LDL R5, [R1+0xc80] ;  /* 0x000c800001057983 */ /* 0x000e220000100800 */
[----:B------:R-:W-:Y:S02]  /*1dc90*/  ISETP.GT.AND P0, PT, R2, 0x38, PT ;  /* 0x000000380200780c */ /* 0x000fe40003f04270 */
[----:B--2---:R-:W-:-:S11]  /*1dca0*/  PRMT R15, RZ, 0x7610, R15 ;  /* 0x00007610ff0f7816 */ /* 0x004fd6000000000f */
[----:B0-----:R-:W-:-:S04]  /*1dcb0*/  @P0 LOP3.LUT R5, R5, R4, RZ, 0x3c, !PT ;  /* 0x0000000405050212 */ /* 0x001fc800078e3cff */
[----:B------:R-:W-:-:S04]  /*1dcc0*/  @P0 LOP3.LUT R4, R5, R4, RZ, 0x3c, !PT ;  /* 0x0000000405040212 */ /* 0x000fc800078e3cff */
[----:B------:R-:W-:-:S05]  /*1dcd0*/  @P0 LOP3.LUT R5, R5, R4, RZ, 0x3c, !PT ;  /* 0x0000000405050212 */ /* 0x000fca00078e3cff */
[----:B------:R-:W2:Y:S04]  /*1dce0*/  @P0 LDG.E.U8 R15, desc[UR42][R4.64] ;  /* 0x0000002a040f0981 */ /* 0x000ea8000c1e1100 */
[----:B----4-:R-:W-:Y:S04]  /*1dcf0*/  STL [R1+0x226c], R0 ;  /* 0x00226c0001007387 */ /* 0x010fe80000100800 */
        /* <DEDUP_REMOVED lines=49> */
[----:B------:R-:W-:-:S02]  /*1e010*/  PRMT R14, RZ, 0x7610, R14 ;  /* 0x00007610ff0e7816 */ /* 0x000fc4000000000e */
[----:B--2---:R-:W-:-:S04]  /*1e020*/  @P0 LOP3.LUT R5, R5, R4, RZ, 0x3c, !PT ;  /* 0x0000000405050212 */ /* 0x004fc800078e3cff */
[----:B------:R-:W-:-:S04]  /*1e030*/  @P0 LOP3.LUT R4, R5, R4, RZ, 0x3c, !PT ;  /* 0x0000000405040212 */ /* 0x000fc800078e3cff */
[----:B------:R-:W-:-:S05]  /*1e040*/  @P0 LOP3.LUT R5, R5, R4, RZ, 0x3c, !PT ;  /* 0x0000000405050212 */ /* 0x000fca00078e3cff */
[----:B------:R-:W2:Y:S04]  /*1e050*/  @P0 LDG.E.U8 R14, desc[UR42][R4.64] ;  /* 0x0000002a040e0981 */ /* 0x000ea8000c1e1100 */
[----:B--2---:R0:W-:Y:S04]  /*1e060*/  STL [R1+0x80], R14 ;  /* 0x0000800e01007387 */ /* 0x0041e80000100800 */
[----:B0-----:R-:W2:Y:S04]  /*1e070*/  LDL.LU R14, [R1+0x23a0] ;  /* 0x0023a000010e7983 */ /* 0x001ea80000300800 */
[----:B------:R-:W2:Y:S04]  /*1e080*/  LDL R4, [R1+0xc44] ;  /* 0x000c440001047983 */ /* 0x000ea80000100800 */
[----:B------:R-:W2:Y:S01]  /*1e090*/  LDL R5, [R1+0xc48] ;  /* 0x000c480001057983 */ /* 0x000ea20000100800 */
[----:B------:R-:W-:-:S02]  /*1e0a0*/  PRMT R11, RZ, 0x7610, R11 ;  /* 0x00007610ff0b7816 */ /* 0x000fc4000000000b */
[----:B--2---:R-:W-:-:S04]  /*1e0b0*/  @P0 LOP3.LUT R5, R5, R4, RZ, 0x3c, !PT ;  /* 0x0000000405050212 */ /* 0x004fc800078e3cff */
[----:B------:R-:W-:-:S04]  /*1e0c0*/  @P0 LOP3.LUT R4, R5, R4, RZ, 0x3c, !PT ;  /* 0x0000000405040212 */ /* 0x000fc800078e3cff */
[----:B------:R-:W-:-:S05]  /*1e0d0*/  @P0 LOP3.LUT R5, R5, R4, RZ, 0x3c, !PT ;  /* 0x0000000405050212 */ /* 0x000fca00078e3cff */
[----:B------:R-:W2:Y:S01]  /*1e0e0*/  @P0 LDG.E.U8 R11, desc[UR42][R4.64] ;  /* 0x0000002a040b0981 */ /* 0x000ea2000c1e1100 */
[----:B------:R-:W-:-:S03]  /*1e0f0*/  ISETP.GT.AND P1, PT, R2, 0x39, PT ;  /* 0x000000390200780c */ /* 0x000fc60003f24270 */
        /* <DEDUP_REMOVED lines=99> */
[----:B------:R0:W2:Y:S04]  /*1e730*/  @P0 LDG.E.U8 R15, desc[UR42][R4.64] ;  /* 0x0000002a040f0981 */ /* 0x0000a8000c1e1100 */
[----:B------:R-:W0:Y:S04]  /*1e740*/  LDL R4, [R1+0xbe4] ;  /* 0x000be40001047983 */ /* 0x000e280000100800 */
[----:B------:R-:W0:Y:S01]  /*1e750*/  LDL R5, [R1+0xbe8] ;  /* 0x000be80001057983 */ /* 0x000e220000100800 */
[----:B---3--:R-:W-:Y:S02]  /*1e760*/  PRMT R13, RZ, 0x7610, R13 ;  /* 0x00007610ff0d7816 */ /* 0x008fe4000000000d */
[----:B0-----:R-:W-:-:S04]  /*1e770*/  @P0 LOP3.LUT R5, R5, R4, RZ, 0x3c, !PT ;  /* 0x0000000405050212 */ /* 0x001fc800078e3cff */
[----:B------:R-:W-:-:S04]  /*1e780*/  @P0 LOP3.LUT R4, R5, R4, RZ, 0x3c, !PT ;  /* 0x0000000405040212 */ /* 0x000fc800078e3cff */
[----:B------:R-:W-:Y:S01]  /*1e790*/  @P0 LOP3.LUT R5, R5, R4, RZ, 0x3c, !PT ;  /* 0x0000000405050212 */ /* 0x000fe200078e3cff */
[----:B--2---:R0:W-:Y:S04]  /*1e7a0*/  STL [R1+0x50], R15 ;  /* 0x0000500f01007387 */ /* 0x0041e80000100800 */
[----:B------:R1:W2:Y:S01]  /*1e7b0*/  @P0 LDG.E.U8 R13, desc[UR42][R4.64] ;  /* 0x0000002a040d0981 */ /* 0x0002a2000c1e1100 */
[----:B------:R-:W-:-:S03]  /*1e7c0*/  PRMT R18, RZ, 0x7610, R18 ;  /* 0x00007610ff127816 */ /* 0x000fc60000000012 */
[----:B0-----:R-:W3:Y:S04]  /*1e7d0*/  LDL R15, [R1+0xbc8] ;  /* 0x000bc800010f7983 */ /* 0x001ee80000100800 */
[----:B------:R-:W1:Y:S04]  /*1e7e0*/  LDL R4, [R1+0xbdc] ;  /* 0x000bdc0001047983 */ /* 0x000e680000100800 */
[----:B------:R-:W1:Y:S02]  /*1e7f0*/  LDL R5, [R1+0xbe0] ;  /* 0x000be00001057983 */ /* 0x000e640000100800 */
[----:B-1----:R-:W-:-:S04]  /*1e800*/  @P0 LOP3.LUT R5, R5, R4, RZ, 0x3c, !PT ;  /* 0x0000000405050212 */ /* 0x002fc800078e3cff */
[----:B------:R-:W-:-:S04]  /*1e810*/  @P0 LOP3.LUT R4, R5, R4, RZ, 0x3c, !PT ;  /* 0x0000000405040212 */ /* 0x000fc800078e3cff */
[----:B------:R-:W-:-:S05]  /*1e820*/  @P0 LOP3.LUT R5, R5, R4, RZ, 0x3c, !PT ;  /* 0x0000000405050212 */ /* 0x000fca00078e3cff */
[----:B------:R-:W3:Y:S04]  /*1e830*/  @P0 LDG.E.U8 R18, desc[UR42][R4.64] ;  /* 0x0000002a04120981 */ /* 0x000ee8000c1e1100 */
[----:B--2---:R0:W-:Y:S04]  /*1e840*/  STL [R1+0x4c], R13 ;  /* 0x00004c0d01007387 */ /* 0x0041e80000100800 */
[----:B0-----:R-:W2:Y:S04]  /*1e850*/  LDL R13, [R1+0xbc0] ;  /* 0x000bc000010d7983 */ /* 0x001ea80000100800 */
[----:B---3--:R0:W-:Y:S04]  /*1e860*/  STL [R1+0x48], R18 ;  /* 0x0000481201007387 */ /* 0x0081e80000100800 */
[----:B0-----:R-:W3:Y:S04]  /*1e870*/  LDL.LU R18, [R1+0x2370] ;  /* 0x0023700001127983 */ /* 0x001ee80000300800 */
        /* <DEDUP_REMOVED lines=11> */
[----:B----4-:R-:W-:-:S02]  /*1e930*/  PRMT R8, RZ, 0x7610, R8 ;  /* 0x00007610ff087816 */ /* 0x010fc40000000008 */
[----:B--2---:R-:W-:-:S04]  /*1e940*/  @P0 LOP3.LUT R5, R5, R4, RZ, 0x3c, !PT ;  /* 0x0000000405050212 */ /* 0x004fc800078e3cff */
[----:B------:R-:W-:-:S04]  /*1e950*/  @P0 LOP3.LUT R4, R5, R4, RZ, 0x3c, !PT ;  /* 0x0000000405040212 */ /* 0x000fc800078e3cff */
[----:B------:R-:W-:-:S05]  /*1e960*/  @P0 LOP3.LUT R5, R5, R4, RZ, 0x3c, !PT ;  /* 0x0000000405050212 */ /* 0x000fca00078e3cff */
[----:B------:R0:W2:Y:S04]  /*1e970*/  @P0 LDG.E.U8 R8, desc[UR42][R4.64] ;  /* 0x0000002a04080981 */ /* 0x0000a8000c1e1100 */
[----:B------:R-:W4:Y:S01]  /*1e980*/  LDL R5, [R1+0xbc4] ;  /* 0x000bc40001057983 */ /* 0x000f220000100800 */
[----:B------:R-:W-:Y:S01]  /*1e990*/  PRMT R14, RZ, 0x7610, R14 ;  /* 0x00007610ff0e7816 */ /* 0x000fe2000000000e */
[----:B0-----:R-:W-:Y:S01]  /*1e9a0*/  @P0 IMAD.MOV.U32 R4, RZ, RZ, R15 ;  /* 0x000000ffff040224 */ /* 0x001fe200078e000f */
[----:B------:R-:W-:Y:S01]  /*1e9b0*/  ISETP.GT.AND P1, PT, R2, 0x3b, PT ;  /* 0x0000003b0200780c */ /* 0x000fe20003f24270 */
[----:B--2---:R0:W-:Y:S01]  /*1e9c0*/  STL [R1+0x40], R8 ;  /* 0x0000400801007387 */ /* 0x0041e20000100800 */
[----:B------:R-:W-:-:S03]  /*1e9d0*/  PRMT R11, RZ, 0x7610, R11 ;  /* 0x00007610ff0b7816 */ /* 0x000fc6000000000b */
[----:B------:R-:W2:Y:S04]  /*1e9e0*/  LDL R15, [R1+0xb9c] ;  /* 0x000b9c00010f7983 */ /* 0x000ea80000100800 */
[----:B----4-:R1:W4:Y:S04]  /*1e9f0*/  @P0 LDG.E.U8 R14, desc[UR42][R4.64] ;  /* 0x0000002a040e0981 */ /* 0x010328000c1e1100 */
[----:B0-----:R-:W2:Y:S04]  /*1ea00*/  LDL R8, [R1+0xba8] ;  /* 0x000ba80001087983 */ /* 0x001ea80000100800 */
[----:B------:R-:W2:Y:S01]  /*1ea10*/  LDL R5, [R1+0xbbc] ;  /* 0x000bbc0001057983 */ /* 0x000ea20000100800 */
[----:B-1----:R-:W-:-:S03]  /*1ea20*/  @P1 IMAD.MOV.U32 R4, RZ, RZ, R13 ;  /* 0x000000ffff041224 */ /* 0x002fc600078e000d */
[----:B----4-:R0:W-:Y:S01]  /*1ea30*/  STL [R1+0x3c], R14 ;  /* 0x00003c0e01007387 */ /* 0x0101e20000100800 */
[----:B------:R-:W-:-:S03]  /*1ea40*/  PRMT R3, RZ, 0x7610, R3 ;  /* 0x00007610ff037816 */ /* 0x000fc60000000003 */
[----:B------:R-:W4:Y:S04]  /*1ea50*/  LDL R13, [R1+0xb94] ;  /* 0x000b9400010d7983 */ /* 0x000f280000100800 */
[----:B--2---:R1:W2:Y:S04]  /*1ea60*/  @P1 LDG.E.U8 R11, desc[UR42][R4.64] ;  /* 0x0000002a040b1981 */ /* 0x0042a8000c1e1100 */
[----:B0-----:R-:W2:Y:S04]  /*1ea70*/  LDL R14, [R1+0xba0] ;  /* 0x000ba000010e7983 */ /* 0x001ea80000100800 */
        /* <DEDUP_REMOVED lines=16> */
[----:B------:R-:W2:Y:S01]  /*1eb80*/  @P1 LDG.E.U8 R17, desc[UR42][R4.64] ;  /* 0x0000002a04111981 */ /* 0x000ea2000c1e1100 */
[----:B------:R-:W-:-:S03]  /*1eb90*/  PRMT R19, RZ, 0x7610, R19 ;  /* 0x00007610ff137816 */ /* 0x000fc60000000013 */
[----:B--2---:R0:W-:Y:S04]  /*1eba0*/  STL [R1+0x30], R17 ;  /* 0x0000301101007387 */ /* 0x0041e80000100800 */
[----:B0-----:R-:W2:Y:S04]  /*1ebb0*/  LDL.LU R17, [R1+0x2364] ;  /* 0x0023640001117983 */ /* 0x001ea80000300800 */
[----:B------:R-:W2:Y:S01]  /*1ebc0*/  LDL R5, [R1+0xba4] ;  /* 0x000ba40001057983 */ /* 0x000ea20000100800 */
[----:B------:R-:W-:Y:S01]  /*1ebd0*/  @P1 IMAD.MOV.U32 R4, RZ, RZ, R8 ;  /* 0x000000ffff041224 */ /* 0x000fe200078e0008 */
[----:B------:R-:W-:-:S02]  /*1ebe0*/  PRMT R21, RZ, 0x7610, R21 ;  /* 0x00007610ff157816 */ /* 0x000fc40000000015 */
[----:B------:R-:W-:Y:S01]  /*1ebf0*/  PRMT R23, RZ, 0x7610, R23 ;  /* 0x00007610ff177816 */ /* 0x000fe20000000017 */
[----:B------:R-:W3:Y:S04]  /*1ec00*/  LDL R8, [R1+0xb88] ;  /* 0x000b880001087983 */ /* 0x000ee80000100800 */
[----:B--2---:R0:W2:Y:S02]  /*1ec10*/  @P1 LDG.E.U8 R19, desc[UR42][R4.64] ;  /* 0x0000002a04131981 */ /* 0x0040a4000c1e1100 */
[----:B0-----:R-:W-:Y:S02]  /*1ec20*/  @P1 IMAD.MOV.U32 R4, RZ, RZ, R14 ;  /* 0x000000ffff041224 */ /* 0x001fe400078e000e */
[----:B------:R-:W-:-:S05]  /*1ec30*/  @P1 IMAD.MOV.U32 R5, RZ, RZ, R15 ;  /* 0x000000ffff051224 */ /* 0x000fca00078e000f */
[----:B------:R0:W3:Y:S02]  /*1ec40*/  @P1 LDG.E.U8 R21, desc[UR42][R4.64] ;  /* 0x0000002a04151981 */ /* 0x0000e4000c1e1100 */
[----:B0-----:R-:W-:Y:S02]  /*1ec50*/  @P1 IMAD.MOV.U32 R4, RZ, RZ, R11 ;  /* 0x000000ffff041224 */ /* 0x001fe400078e000b */
[----:B----4-:R-:W-:-:S05]  /*1ec60*/  @P1 IMAD.MOV.U32 R5, RZ, RZ, R13 ;  /* 0x000000ffff051224 */ /* 0x010fca00078e000d */
[----:B------:R-:W4:Y:S04]  /*1ec70*/  @P1 LDG.E.U8 R23, desc[UR42][R4.64] ;  /* 0x0000002a04171981 */ /* 0x000f28000c1e1100 */
[----:B--2---:R0:W-:Y:S04]  /*1ec80*/  STL [R1+0x2c], R19 ;  /* 0x00002c1301007387 */ /* 0x0041e80000100800 */
[----:B0-----:R-:W2:Y:S04]  /*1ec90*/  LDL.LU R19, [R1+0x2360] ;  /* 0x0023600001137983 */ /* 0x001ea80000300800 */
[----:B------:R-:W2:Y:S04]  /*1eca0*/  LDL R15, [R1+0xb7c] ;  /* 0x000b7c00010f7983 */ /* 0x000ea80000100800 */
[----:B------:R-:W2:Y:S04]  /*1ecb0*/  LDL R14, [R1+0xb80] ;  /* 0x000b8000010e7983 */ /* 0x000ea80000100800 */
[----:B---3--:R0:W-:Y:S04]  /*1ecc0*/  STL [R1+0x28], R21 ;  /* 0x0000281501007387 */ /* 0x0081e80000100800 */
[----:B0-----:R-:W3:Y:S04]  /*1ecd0*/  LDL.LU R21, [R1+0x235c] ;  /* 0x00235c0001157983 */ /* 0x001ee80000300800 */
[----:B------:R-:W2:Y:S04]  /*1ece0*/  LDL R13, [R1+0xb74] ;  /* 0x000b7400010d7983 */ /* 0x000ea80000100800 */
[----:B------:R-:W2:Y:S04]  /*1ecf0*/  LDL R11, [R1+0xb78] ;  /* 0x000b7800010b7983 */ /* 0x000ea80000100800 */
        /* <DEDUP_REMOVED lines=8> */
[----:B------:R-:W2:Y:S01]  /*1ed80*/  @P1 LDG.E.U8 R25, desc[UR42][R4.64] ;  /* 0x0000002a04191981 */ /* 0x000ea2000c1e1100 */
[----:B------:R-:W-:Y:S02]  /*1ed90*/  ISETP.GT.AND P0, PT, R2, 0x3c, PT ;  /* 0x0000003c0200780c */ /* 0x000fe40003f04270 */
[----:B------:R-:W-:Y:S01]  /*1eda0*/  PRMT R0, RZ, 0x7610, R0 ;  /* 0x00007610ff007816 */ /* 0x000fe20000000000 */
        /* <DEDUP_REMOVED lines=12> */
[----:B------:R-:W-:-:S05]  /*1ee70*/  @P0 IMAD.MOV.U32 R5, RZ, RZ, R13 ;  /* 0x000000ffff050224 */ /* 0x000fca00078e000d */
[----:B------:R0:W4:Y:S04]  /*1ee80*/  @P0 LDG.E.U8 R10, desc[UR42][R4.64] ;  /* 0x0000002a040a0981 */ /* 0x000128000c1e1100 */
[----:B--2---:R1:W-:Y:S04]  /*1ee90*/  STL [R1+0x1c], R0 ;  /* 0x00001c0001007387 */ /* 0x0043e80000100800 */
[----:B------:R-:W2:Y:S04]  /*1eea0*/  LDL R15, [R1+0xb5c] ;  /* 0x000b5c00010f7983 */ /* 0x000ea80000100800 */
[----:B-1----:R-:W2:Y:S04]  /*1eeb0*/  LDL R0, [R1+0xb68] ;  /* 0x000b680001007983 */ /* 0x002ea80000100800 */
[----:B---3--:R1:W-:Y:S04]  /*1eec0*/  STL [R1+0x18], R7 ;  /* 0x0000180701007387 */ /* 0x0083e80000100800 */
[----:B------:R-:W0:Y:S04]  /*1eed0*/  LDL R4, [R1+0xb6c] ;  /* 0x000b6c0001047983 */ /* 0x000e280000100800 */
[----:B------:R-:W0:Y:S01]  /*1eee0*/  LDL R5, [R1+0xb70] ;  /* 0x000b700001057983 */ /* 0x000e220000100800 */
[----:B------:R-:W-:-:S03]  /*1eef0*/  PRMT R27, RZ, 0x7610, R27 ;  /* 0x00007610ff1b7816 */ /* 0x000fc6000000001b */
[----:B------:R-:W3:Y:S04]  /*1ef00*/  LDL R14, [R1+0xb54] ;  /* 0x000b5400010e7983 */ /* 0x000ee80000100800 */
[----:B------:R-:W2:Y:S04]  /*1ef10*/  LDL R13, [R1+0xb58] ;  /* 0x000b5800010d7983 */ /* 0x000ea80000100800 */
[----:B------:R-:W2:Y:S04]  /*1ef20*/  LDL R11, [R1+0xb4c] ;  /* 0x000b4c00010b7983 */ /* 0x000ea80000100800 */
[----:B-1----:R-:W2:Y:S01]  /*1ef30*/  LDL R7, [R1+0xb60] ;  /* 0x000b600001077983 */ /* 0x002ea20000100800 */
[----:B0-----:R-:W-:-:S04]  /*1ef40*/  @P0 LOP3.LUT R5, R5, R4, RZ, 0x3c, !PT ;  /* 0x0000000405050212 */ /* 0x001fc800078e3cff */
[----:B------:R-:W-:-:S04]  /*1ef50*/  @P0 LOP3.LUT R4, R5, R4, RZ, 0x3c, !PT ;  /* 0x0000000405040212 */ /* 0x000fc800078e3cff */
[----:B------:R-:W-:-:S05]  /*1ef60*/  @P0 LOP3.LUT R5, R5, R4, RZ, 0x3c, !PT ;  /* 0x0000000405050212 */ /* 0x000fca00078e3cff */
[----:B------:R2:W3:Y:S04]  /*1ef70*/  @P0 LDG.E.U8 R27, desc[UR42][R4.64] ;  /* 0x0000002a041b0981 */ /* 0x0004e8000c1e1100 */
[----:B----4-:R0:W-:Y:S04]  /*1ef80*/  STL [R1+0x14], R10 ;  /* 0x0000140a01007387 */ /* 0x0101e80000100800 */
[----:B0-----:R-:W4:Y:S01]  /*1ef90*/  LDL R10, [R1+0xb50] ;  /* 0x000b5000010a7983 */ /* 0x001f220000100800 */
[----:B--2---:R-:W-:Y:S02]  /*1efa0*/  @P0 IMAD.MOV.U32 R4, RZ, RZ, R0 ;  /* 0x000000ffff040224 */ /* 0x004fe400078e0000 */
[----:B------:R-:W-:Y:S01]  /*1efb0*/  @P0 IMAD.MOV.U32 R5, RZ, RZ, R8 ;  /* 0x000000ffff050224 */ /* 0x000fe200078e0008 */
[----:B------:R-:W-:-:S02]  /*1efc0*/  PRMT R29, RZ, 0x7610, R29 ;  /* 0x00007610ff1d7816 */ /* 0x000fc4000000001d */
[----:B------:R-:W-:-:S04]  /*1efd0*/  PRMT R6, RZ, 0x7610, R6 ;  /* 0x00007610ff067816 */ /* 0x000fc80000000006 */
[----:B------:R0:W2:Y:S02]  /*1efe0*/  @P0 LDG.E.U8 R29, desc[UR42][R4.64] ;  /* 0x0000002a041d0981 */ /* 0x0000a4000c1e1100 */
[----:B0-----:R-:W-:Y:S02]  /*1eff0*/  @P0 IMAD.MOV.U32 R4, RZ, RZ, R7 ;  /* 0x000000ffff040224 */ /* 0x001fe400078e0007 */
[----:B------:R-:W-:-:S05]  /*1f000*/  @P0 IMAD.MOV.U32 R5, RZ, RZ, R15 ;  /* 0x000000ffff050224 */ /* 0x000fca00078e000f */
[----:B------:R0:W2:Y:S04]  /*1f010*/  @P0 LDG.E.U8 R6, desc[UR42][R4.64] ;  /* 0x0000002a04060981 */ /* 0x0000a8000c1e1100 */
[----:B---3--:R1:W-:Y:S04]  /*1f020*/  STL [R1+0x10], R27 ;  /* 0x0000101b01007387 */ /* 0x0083e80000100800 */
[----:B-1----:R-:W3:Y:S04]  /*1f030*/  LDL.LU R27, [R1+0x2350] ;  /* 0x00235000011b7983 */ /* 0x002ee80000300800 */
[----:B------:R-:W3:Y:S04]  /*1f040*/  LDL R8, [R1+0xb44] ;  /* 0x000b440001087983 */ /* 0x000ee80000100800 */
[----:B------:R-:W3:Y:S01]  /*1f050*/  LDL R0, [R1+0xb48] ;  /* 0x000b480001007983 */ /* 0x000ee20000100800 */
[----:B------:R-:W-:Y:S01]  /*1f060*/  PRMT R12, RZ, 0x7610, R12 ;  /* 0x00007610ff0c7816 */ /* 0x000fe2000000000c */
[----:B0-----:R-:W-:-:S02]  /*1f070*/  @P0 IMAD.MOV.U32 R4, RZ, RZ, R13 ;  /* 0x000000ffff040224 */ /* 0x001fc400078e000d */
[----:B------:R-:W-:Y:S01]  /*1f080*/  @P0 IMAD.MOV.U32 R5, RZ, RZ, R14 ;  /* 0x000000ffff050224 */ /* 0x000fe200078e000e */
[----:B------:R-:W-:-:S04]  /*1f090*/  PRMT R9, RZ, 0x7610, R9 ;  /* 0x00007610ff097816 */ /* 0x000fc80000000009 */
[----:B------:R4:W3:Y:S02]  /*1f0a0*/  @P0 LDG.E.U8 R12, desc[UR42][R4.64] ;  /* 0x0000002a040c0981 */ /* 0x0008e4000c1e1100 */
[----:B----4-:R-:W-:Y:S02]  /*1f0b0*/  @P0 IMAD.MOV.U32 R4, RZ, RZ, R10 ;  /* 0x000000ffff040224 */ /* 0x010fe400078e000a */
[----:B------:R-:W-:-:S05]  /*1f0c0*/  @P0 IMAD.MOV.U32 R5, RZ, RZ, R11 ;  /* 0x000000ffff050224 */ /* 0x000fca00078e000b */
[----:B------:R3:W4:Y:S01]  /*1f0d0*/  @P0 LDG.E.U8 R9, desc[UR42][R4.64] ;  /* 0x0000002a04090981 */ /* 0x000722000c1e1100 */
[----:B------:R-:W-:-:S03]  /*1f0e0*/  PRMT R28, RZ, 0x7610, R28 ;  /* 0x00007610ff1c7816 */ /* 0x000fc6000000001c */
[----:B--2---:R0:W-:Y:S04]  /*1f0f0*/  STL [R1+0xc], R29 ;  /* 0x00000c1d01007387 */ /* 0x0041e80000100800 */
[----:B0-----:R-:W2:Y:S04]  /*1f100*/  LDL.LU R29, [R1+0x234c] ;  /* 0x00234c00011d7983 */ /* 0x001ea80000300800 */
[----:B------:R-:W2:Y:S04]  /*1f110*/  LDL R7, [R1+0xb3c] ;  /* 0x000b3c0001077983 */ /* 0x000ea80000100800 */
[----:B------:R0:W-:Y:S04]  /*1f120*/  STL [R1+0x8], R6 ;  /* 0x0000080601007387 */ /* 0x0001e80000100800 */
[----:B------:R-:W2:Y:S04]  /*1f130*/  LDL R10, [R1+0xb34] ;  /* 0x000b3400010a7983 */ /* 0x000ea80000100800 */
[----:B0-----:R-:W2:Y:S01]  /*1f140*/  LDL R6, [R1+0xb40] ;  /* 0x000b400001067983 */ /* 0x001ea20000100800 */
[----:B---3--:R-:W-:-:S02]  /*1f150*/  @P0 IMAD.MOV.U32 R5, RZ, RZ, R8 ;  /* 0x000000ffff050224 */ /* 0x008fc400078e0008 */
[----:B------:R-:W-:-:S05]  /*1f160*/  @P0 IMAD.MOV.U32 R4, RZ, RZ, R0 ;  /* 0x000000ffff040224 */ /* 0x000fca00078e0000 */
[----:B------:R2:W3:Y:S04]  /*1f170*/  @P0 LDG.E.U8 R28, desc[UR42][R4.64] ;  /* 0x0000002a041c0981 */ /* 0x0004e8000c1e1100 */
[----:B----4-:R0:W-:Y:S04]  /*1f180*/  STL [R1], R9 ;  /* 0x0000000901007387 */ /* 0x0101e80000100800 */
[----:B------:R-:W4:Y:S04]  /*1f190*/  LDL R8, [R1+0xb2c] ;  /* 0x000b2c0001087983 */ /* 0x000f280000100800 */
[----:B------:R-:W4:Y:S04]  /*1f1a0*/  LDL R0, [R1+0xb30] ;  /* 0x000b300001007983 */ /* 0x000f280000100800 */
[----:B0-----:R-:W4:Y:S01]  /*1f1b0*/  LDL R9, [R1+0xb38] ;  /* 0x000b380001097983 */ /* 0x001f220000100800 */
[----:B------:R-:W-:-:S02]  /*1f1c0*/  ISETP.GT.AND P1, PT, R2, 0x3d, PT ;  /* 0x0000003d0200780c */ /* 0x000fc40003f24270 */
[----:B------:R-:W-:-:S11]  /*1f1d0*/  PRMT R26, RZ, 0x7610, R26 ;  /* 0x00007610ff1a7816 */ /* 0x000fd6000000001a */
[----:B--2---:R-:W-:Y:S02]  /*1f1e0*/  @P1 IMAD.MOV.U32 R4, RZ, RZ, R6 ;  /* 0x000000ffff041224 */ /* 0x004fe400078e0006 */
[----:B------:R-:W-:-:S05]  /*1f1f0*/  @P1 IMAD.MOV.U32 R5, RZ, RZ, R7 ;  /* 0x000000ffff051224 */ /* 0x000fca00078e0007 */
[----:B------:R0:W2:Y:S04]  /*1f200*/  @P1 LDG.E.U8 R26, desc[UR42][R4.64] ;  /* 0x0000002a041a1981 */ /* 0x0000a8000c1e1100 */
[----:B---3--:R-:W-:Y:S04]  /*1f210*/  STL [R1+0x2314], R28 ;  /* 0x0023141c01007387 */ /* 0x008fe80000100800 */
[----:B------:R1:W-:Y:S04]  /*1f220*/  STL [R1+0x4], R12 ;  /* 0x0000040c01007387 */ /* 0x0003e80000100800 */
[----:B------:R-:W3:Y:S04]  /*1f230*/  LDL R11, [R1+0xb28] ;  /* 0x000b2800010b7983 */ /* 0x000ee80000100800 */
[----:B------:R-:W3:Y:S04]  /*1f240*/  LDL R7, [R1+0xb1c] ;  /* 0x000b1c0001077983 */ /* 0x000ee80000100800 */
[----:B------:R-:W3:Y:S04]  /*1f250*/  LDL R6, [R1+0xb20] ;  /* 0x000b200001067983 */ /* 0x000ee80000100800 */
[----:B-1----:R-:W3:Y:S01]  /*1f260*/  LDL R12, [R1+0xb24] ;  /* 0x000b2400010c7983 */ /* 0x002ee20000100800 */
[----:B------:R-:W-:Y:S01]  /*1f270*/  PRMT R24, RZ, 0x7610, R24 ;  /* 0x00007610ff187816 */ /* 0x000fe20000000018 */
[----:B0-----:R-:W-:Y:S01]  /*1f280*/  @P1 IMAD.MOV.U32 R5, RZ, RZ, R10 ;  /* 0x000000ffff051224 */ /* 0x001fe200078e000a */
[----:B------:R-:W-:Y:S01]  /*1f290*/  PRMT R22, RZ, 0x7610, R22 ;  /* 0x00007610ff167816 */ /* 0x000fe20000000016 */
[----:B----4-:R-:W-:-:S05]  /*1f2a0*/  @P1 IMAD.MOV.U32 R4, RZ, RZ, R9 ;  /* 0x000000ffff041224 */ /* 0x010fca00078e0009 */
[----:B------:R0:W4:Y:S01]  /*1f2b0*/  @P1 LDG.E.U8 R24, desc[UR42][R4.64] ;  /* 0x0000002a04181981 */ /* 0x000122000c1e1100 */
[----:B------:R-:W-:Y:S01]  /*1f2c0*/  PRMT R20, RZ, 0x7610, R20 ;  /* 0x00007610ff147816 */ /* 0x000fe20000000014 */
[----:B0-----:R-:W-:Y:S02]  /*1f2d0*/  @P1 IMAD.MOV.U32 R4, RZ, RZ, R0 ;  /* 0x000000ffff041224 */ /* 0x001fe400078e0000 */
[----:B------:R-:W-:-:S05]  /*1f2e0*/  @P1 IMAD.MOV.U32 R5, RZ, RZ, R8 ;  /* 0x000000ffff051224 */ /* 0x000fca00078e0008 */
[----:B------:R3:W4:Y:S01]  /*1f2f0*/  @P1 LDG.E.U8 R22, desc[UR42][R4.64] ;  /* 0x0000002a04161981 */ /* 0x000722000c1e1100 */
[----:B------:R-:W-:-:S03]  /*1f300*/  PRMT R18, RZ, 0x7610, R18 ;  /* 0x00007610ff127816 */ /* 0x000fc60000000012 */
[----:B--2---:R-:W-:Y:S04]  /*1f310*/  STL [R1+0x22e8], R26 ;  /* 0x0022e81a01007387 */ /* 0x004fe80000100800 */
[----:B------:R-:W2:Y:S04]  /*1f320*/  LDL R10, [R1+0xb14] ;  /* 0x000b1400010a7983 */ /* 0x000ea80000100800 */
[----:B------:R-:W2:Y:S01]  /*1f330*/  LDL R9, [R1+0xb18] ;  /* 0x000b180001097983 */ /* 0x000ea20000100800 */
[----:B---3--:R-:W-:Y:S02]  /*1f340*/  @P1 IMAD.MOV.U32 R4, RZ, RZ, R11 ;  /* 0x000000ffff041224 */ /* 0x008fe400078e000b */
[----:B------:R-:W-:-:S05]  /*1f350*/  @P1 IMAD.MOV.U32 R5, RZ, RZ, R12 ;  /* 0x000000ffff051224 */ /* 0x000fca00078e000c */
[----:B------:R0:W3:Y:S02]  /*1f360*/  @P1 LDG.E.U8 R20, desc[UR42][R4.64] ;  /* 0x0000002a04141981 */ /* 0x0000e4000c1e1100 */
[----:B0-----:R-:W-:Y:S02]  /*1f370*/  @P1 IMAD.MOV.U32 R4, RZ, RZ, R6 ;  /* 0x000000ffff041224 */ /* 0x001fe400078e0006 */
[----:B------:R-:W-:-:S05]  /*1f380*/  @P1 IMAD.MOV.U32 R5, RZ, RZ, R7 ;  /* 0x000000ffff051224 */ /* 0x000fca00078e0007 */
[----:B------:R2:W3:Y:S04]  /*1f390*/  @P1 LDG.E.U8 R18, desc[UR42][R4.64] ;  /* 0x0000002a04121981 */ /* 0x0004e8000c1e1100 */
[----:B----4-:R-:W-:Y:S04]  /*1f3a0*/  STL [R1+0x22ec], R24 ;  /* 0x0022ec1801007387 */ /* 0x010fe80000100800 */
[----:B------:R-:W4:Y:S04]  /*1f3b0*/  LDL R8, [R1+0xb0c] ;  /* 0x000b0c0001087983 */ /* 0x000f280000100800 */
[----:B------:R-:W4:Y:S04]  /*1f3c0*/  LDL R0, [R1+0xb10] ;  /* 0x000b100001007983 */ /* 0x000f280000100800 */
[----:B------:R-:W-:Y:S01]  /*1f3d0*/  STL [R1+0x22f0], R22 ;  /* 0x0022f01601007387 */ /* 0x000fe20000100800 */
[----:B------:R-:W-:Y:S01]  /*1f3e0*/  PRMT R16, RZ, 0x7610, R16 ;  /* 0x00007610ff107816 */ /* 0x000fe20000000010 */
[----:B--2---:R-:W-:-:S02]  /*1f3f0*/  @P1 IMAD.MOV.U32 R5, RZ, RZ, R10 ;  /* 0x000000ffff051224 */ /* 0x004fc400078e000a */
[----:B------:R-:W-:-:S05]  /*1f400*/  @P1 IMAD.MOV.U32 R4, RZ, RZ, R9 ;  /* 0x000000ffff041224 */ /* 0x000fca00078e0009 */
[----:B------:R4:W2:Y:S04]  /*1f410*/  @P1 LDG.E.U8 R16, desc[UR42][R4.64] ;  /* 0x0000002a04101981 */ /* 0x0008a8000c1e1100 */
[----:B---3--:R-:W-:Y:S04]  /*1f420*/  STL [R1+0x22f4], R20 ;  /* 0x0022f41401007387 */ /* 0x008fe80000100800 */
[----:B------:R-:W3:Y:S04]  /*1f430*/  LDL R7, [R1+0xb04] ;  /* 0x000b040001077983 */ /* 0x000ee80000100800 */
[----:B------:R-:W3:Y:S04]  /*1f440*/  LDL R6, [R1+0xb08] ;  /* 0x000b080001067983 */ /* 0x000ee80000100800 */
[----:B------:R-:W-:Y:S04]  /*1f450*/  STL [R1+0x22f8], R18 ;  /* 0x0022f81201007387 */ /* 0x000fe80000100800 */
[----:B------:R-:W3:Y:S04]  /*1f460*/  LDL R10, [R1+0xafc] ;  /* 0x000afc00010a7983 */ /* 0x000ee80000100800 */
[----:B------:R-:W3:Y:S01]  /*1f470*/  LDL R9, [R1+0xb00] ;  /* 0x000b000001097983 */ /* 0x000ee20000100800 */
[----:B------:R-:W-:Y:S01]  /*1f480*/  PRMT R3, RZ, 0x7610, R3 ;  /* 0x00007610ff037816 */ /* 0x000fe20000000003 */
[----:B----4-:R-:W-:-:S02]  /*1f490*/  @P1 IMAD.MOV.U32 R4, RZ, RZ, R0 ;  /* 0x000000ffff041224 */ /* 0x010fc400078e0000 */
[----:B------:R-:W-:-:S05]  /*1f4a0*/  @P1 IMAD.MOV.U32 R5, RZ, RZ, R8 ;  /* 0x000000ffff051224 */ /* 0x000fca00078e0008 */
[----:B------:R0:W4:Y:S02]  /*1f4b0*/  @P1 LDG.E.U8 R3, desc[UR42][R4.64] ;  /* 0x0000002a04031981 */ /* 0x000124000c1e1100 */
[----:B0-----:R-:W-:Y:S02]  /*1f4c0*/  PRMT R4, RZ, 0x7610, R4 ;  /* 0x00007610ff047816 */ /* 0x001fe40000000004 */
[----:B------:R-:W-:Y:S02]  /*1f4d0*/  ISETP.GT.AND P0, PT, R2, 0x3e, PT ;  /* 0x0000003e0200780c */ /* 0x000fe40003f04270 */
[----:B------:R-:W-:Y:S01]  /*1f4e0*/  PRMT R5, RZ, 0x7610, R5 ;  /* 0x00007610ff057816 */ /* 0x000fe20000000005 */
[----:B--2---:R-:W-:Y:S04]  /*1f4f0*/  STL [R1+0x22fc], R16 ;  /* 0x0022fc1001007387 */ /* 0x004fe80000100800 */
[----:B------:R-:W2:Y:S04]  /*1f500*/  LDL R8, [R1+0xaf4] ;  /* 0x000af40001087983 */ /* 0x000ea80000100800 */
[----:B------:R-:W2:Y:S04]  /*1f510*/  LDL R0, [R1+0xaf8] ;  /* 0x000af80001007983 */ /* 0x000ea80000100800 */
[----:B---3--:R0:W3:Y:S02]  /*1f520*/  @P1 LDG.E.U8 R4, desc[UR42][R6.64] ;  /* 0x0000002a06041981 */ /* 0x0080e4000c1e1100 */
[----:B0-----:R-:W-:-:S02]  /*1f530*/  @P0 IMAD.MOV.U32 R7, RZ, RZ, R10 ;  /* 0x000000ffff070224 */ /* 0x001fc400078e000a */
[----:B------:R-:W-:-:S05]  /*1f540*/  @P0 IMAD.MOV.U32 R6, RZ, RZ, R9 ;  /* 0x000000ffff060224 */ /* 0x000fca00078e0009 */
[----:B------:R-:W3:Y:S04]  /*1f550*/  @P0 LDG.E.U8 R5, desc[UR42][R6.64] ;  /* 0x0000002a06050981 */ /* 0x000ee8000c1e1100 */
[----:B----4-:R0:W-:Y:S04]  /*1f560*/  STL [R1+0x22e4], R3 ;  /* 0x0022e40301007387 */ /* 0x0101e80000100800 */
[----:B------:R-:W4:Y:S04]  /*1f570*/  LDL R15, [R1+0xaec] ;  /* 0x000aec00010f7983 */ /* 0x000f280000100800 */
[----:B------:R-:W4:Y:S01]  /*1f580*/  LDL R14, [R1+0xaf0] ;  /* 0x000af000010e7983 */ /* 0x000f220000100800 */
[----:B--2---:R-:W-:-:S02]  /*1f590*/  @P0 IMAD.MOV.U32 R9, RZ, RZ, R8 ;  /* 0x000000ffff090224 */ /* 0x004fc400078e0008 */
[----:B------:R-:W-:Y:S01]  /*1f5a0*/  @P0 IMAD.MOV.U32 R8, RZ, RZ, R0 ;  /* 0x000000ffff080224 */ /* 0x000fe200078e0000 */
[----:B---3--:R-:W-:Y:S04]  /*1f5b0*/  STL [R1+0x2300], R4 ;  /* 0x0023000401007387 */ /* 0x008fe80000100800 */
[----:B------:R-:W2:Y:S04]  /*1f5c0*/  LDL R11, [R1+0xae4] ;  /* 0x000ae400010b7983 */ /* 0x000ea80000100800 */
[----:B------:R-:W2:Y:S04]  /*1f5d0*/  LDL R10, [R1+0xae8] ;  /* 0x000ae800010a7983 */ /* 0x000ea80000100800 */
[----:B------:R-:W3:Y:S04]  /*1f5e0*/  LDL R13, [R1+0xadc] ;  /* 0x000adc00010d7983 */ /* 0x000ee80000100800 */
[----:B------:R-:W3:Y:S04]  /*1f5f0*/  LDL R12, [R1+0xae0] ;  /* 0x000ae000010c7983 */ /* 0x000ee80000100800 */
[----:B------:R1:W-:Y:S04]  /*1f600*/  STL [R1+0x22b4], R5 ;  /* 0x0022b40501007387 */ /* 0x0003e80000100800 */
[----:B0-----:R-:W3:Y:S04]  /*1f610*/  LDL R3, [R1+0xad4] ;  /* 0x000ad40001037983 */ /* 0x001ee80000100800 */
[----:B------:R-:W3:Y:S01]  /*1f620*/  LDL R0, [R1+0xad8] ;  /* 0x000ad80001007983 */ /* 0x000ee20000100800 */
[----:B------:R-:W-:-:S02]  /*1f630*/  PRMT R6, RZ, 0x7610, R6 ;  /* 0x00007610ff067816 */ /* 0x000fc40000000006 */
[----:B------:R-:W-:-:S04]  /*1f640*/  PRMT R7, RZ, 0x7610, R7 ;  /* 0x00007610ff077816 */ /* 0x000fc80000000007 */
[----:B------:R4:W3:Y:S02]  /*1f650*/  @P0 LDG.E.U8 R6, desc[UR42][R8.64] ;  /* 0x0000002a08060981 */ /* 0x0008e4000c1e1100 */
[----:B----4-:R-:W-:Y:S02]  /*1f660*/  @P0 IMAD.MOV.U32 R8, RZ, RZ, R14 ;  /* 0x000000ffff080224 */ /* 0x010fe400078e000e */
[----:B------:R-:W-:-:S05]  /*1f670*/  @P0 IMAD.MOV.U32 R9, RZ, RZ, R15 ;  /* 0x000000ffff090224 */ /* 0x000fca00078e000f */
[----:B------:R0:W4:Y:S02]  /*1f680*/  @P0 LDG.E.U8 R7, desc[UR42][R8.64] ;  /* 0x0000002a08070981 */ /* 0x000124000c1e1100 */
[----:B0-----:R-:W-:Y:S02]  /*1f690*/  PRMT R8, RZ, 0x7610, R8 ;  /* 0x00007610ff087816 */ /* 0x001fe40000000008 */
[----:B------:R-:W-:-:S04]  /*1f6a0*/  PRMT R9, RZ, 0x7610, R9 ;  /* 0x00007610ff097816 */ /* 0x000fc80000000009 */
[----:B--2---:R3:W2:Y:S02]  /*1f6b0*/  @P0 LDG.E.U8 R8, desc[UR42][R10.64] ;  /* 0x0000002a0a080981 */ /* 0x0046a4000c1e1100 */
[----:B---3--:R-:W-:Y:S02]  /*1f6c0*/  @P0 IMAD.MOV.U32 R10, RZ, RZ, R12 ;  /* 0x000000ffff0a0224 */ /* 0x008fe400078e000c */
[----:B------:R-:W-:-:S05]  /*1f6d0*/  @P0 IMAD.MOV.U32 R11, RZ, RZ, R13 ;  /* 0x000000ffff0b0224 */ /* 0x000fca00078e000d */
[----:B------:R0:W3:Y:S01]  /*1f6e0*/  @P0 LDG.E.U8 R9, desc[UR42][R10.64] ;  /* 0x0000002a0a090981 */ /* 0x0000e2000c1e1100 */
[----:B------:R-:W-:Y:S02]  /*1f6f0*/  @P0 IMAD.MOV.U32 R13, RZ, RZ, R3 ;  /* 0x000000ffff0d0224 */ /* 0x000fe400078e0003 */
[----:B------:R-:W-:Y:S01]  /*1f700*/  @P0 IMAD.MOV.U32 R12, RZ, RZ, R0 ;  /* 0x000000ffff0c0224 */ /* 0x000fe200078e0000 */
[----:B0-----:R-:W-:-:S06]  /*1f710*/  PRMT R10, RZ, 0x7610, R10 ;  /* 0x00007610ff0a7816 */ /* 0x001fcc000000000a */
[----:B------:R-:W3:Y:S04]  /*1f720*/  @P0 LDG.E.U8 R10, desc[UR42][R12.64] ;  /* 0x0000002a0c0a0981 */ /* 0x000ee8000c1e1100 */
[----:B------:R-:W-:Y:S04]  /*1f730*/  STL [R1+0x22b8], R6 ;  /* 0x0022b80601007387 */ /* 0x000fe80000100800 */
[----:B-1----:R-:W3:Y:S04]  /*1f740*/  LDL R5, [R1+0xacc] ;  /* 0x000acc0001057983 */ /* 0x002ee80000100800 */
[----:B------:R-:W3:Y:S04]  /*1f750*/  LDL R4, [R1+0xad0] ;  /* 0x000ad00001047983 */ /* 0x000ee80000100800 */
[----:B----4-:R-:W-:Y:S04]  /*1f760*/  STL [R1+0x22bc], R7 ;  /* 0x0022bc0701007387 */ /* 0x010fe80000100800 */
[----:B--2---:R0:W-:Y:S04]  /*1f770*/  STL [R1+0x22c0], R8 ;  /* 0x0022c00801007387 */ /* 0x0041e80000100800 */
[----:B------:R-:W2:Y:S04]  /*1f780*/  LDL R14, [R1+0xac4] ;  /* 0x000ac400010e7983 */ /* 0x000ea80000100800 */
[----:B0-----:R-:W4:Y:S04]  /*1f790*/  LDL R8, [R1+0xac8] ;  /* 0x000ac80001087983 */ /* 0x001f280000100800 */
[----:B---3--:R0:W-:Y:S04]  /*1f7a0*/  STL [R1+0x22c4], R9 ;  /* 0x0022c40901007387 */ /* 0x0081e80000100800 */
[----:B------:R-:W3:Y:S04]  /*1f7b0*/  LDL R3, [R1+0xabc] ;  /* 0x000abc0001037983 */ /* 0x000ee80000100800 */
[----:B------:R-:W3:Y:S04]  /*1f7c0*/  LDL R0, [R1+0xac0] ;  /* 0x000ac00001007983 */ /* 0x000ee80000100800 */
[----:B------:R-:W-:Y:S04]  /*1f7d0*/  STL [R1+0x22c8], R10 ;  /* 0x0022c80a01007387 */ /* 0x000fe80000100800 */
[----:B------:R-:W3:Y:S04]  /*1f7e0*/  LDL R7, [R1+0xab4] ;  /* 0x000ab40001077983 */ /* 0x000ee80000100800 */
[----:B------:R-:W3:Y:S01]  /*1f7f0*/  LDL R6, [R1+0xab8] ;  /* 0x000ab80001067983 */ /* 0x000ee20000100800 */
[----:B------:R-:W-:Y:S01]  /*1f800*/  PRMT R11, RZ, 0x7610, R11 ;  /* 0x00007610ff0b7816 */ /* 0x000fe2000000000b */
[----:B------:R-:W-:-:S02]  /*1f810*/  @P0 IMAD.MOV.U32 R12, RZ, RZ, R4 ;  /* 0x000000ffff0c0224 */ /* 0x000fc400078e0004 */
[----:B------:R-:W-:Y:S01]  /*1f820*/  @P0 IMAD.MOV.U32 R13, RZ, RZ, R5 ;  /* 0x000000ffff0d0224 */ /* 0x000fe200078e0005 */
[----:B------:R-:W3:Y:S04]  /*1f830*/  LDL R4, [R1+0xab0] ;  /* 0x000ab00001047983 */ /* 0x000ee80000100800 */
[----:B------:R-:W3:Y:S04]  /*1f840*/  LDL R5, [R1+0xaac] ;  /* 0x000aac0001057983 */ /* 0x000ee80000100800 */
[----:B------:R1:W3:Y:S02]  /*1f850*/  @P0 LDG.E.U8 R11, desc[UR42][R12.64] ;  /* 0x0000002a0c0b0981 */ /* 0x0002e4000c1e1100 */
[----:B-1----:R-:W-:-:S02]  /*1f860*/  PRMT R12, RZ, 0x7610, R12 ;  /* 0x00007610ff0c7816 */ /* 0x002fc4000000000c */
[----:B------:R-:W-:Y:S02]  /*1f870*/  ISETP.GT.AND P1, PT, R2, 0x3f, PT ;  /* 0x0000003f0200780c */ /* 0x000fe40003f24270 */
[----:B------:R-:W-:Y:S02]  /*1f880*/  PRMT R13, RZ, 0x7610, R13 ;  /* 0x00007610ff0d7816 */ /* 0x000fe4000000000d */
[----:B------:R-:W-:Y:S01]  /*1f890*/  PRMT R17, RZ, 0x7610, R17 ;  /* 0x00007610ff117816 */ /* 0x000fe20000000011 */
[----:B--2---:R-:W-:Y:S02]  /*1f8a0*/  @P0 IMAD.MOV.U32 R15, RZ, RZ, R14 ;  /* 0x000000ffff0f0224 */ /* 0x004fe400078e000e */
[----:B----4-:R-:W-:-:S05]  /*1f8b0*/  @P0 IMAD.MOV.U32 R14, RZ, RZ, R8 ;  /* 0x000000ffff0e0224 */ /* 0x010fca00078e0008 */
[----:B------:R3:W2:Y:S02]  /*1f8c0*/  @P0 LDG.E.U8 R12, desc[UR42][R14.64] ;  /* 0x0000002a0e0c0981 */ /* 0x0006a4000c1e1100 */
[----:B---3--:R-:W-:Y:S02]  /*1f8d0*/  @P1 IMAD.MOV.U32 R14, RZ, RZ, R0 ;  /* 0x000000ffff0e1224 */ /* 0x008fe400078e0000 */
[----:B------:R-:W-:-:S05]  /*1f8e0*/  @P1 IMAD.MOV.U32 R15, RZ, RZ, R3 ;  /* 0x000000ffff0f1224 */ /* 0x000fca00078e0003 */
[----:B------:R1:W3:Y:S02]  /*1f8f0*/  @P1 LDG.E.U8 R13, desc[UR42][R14.64] ;  /* 0x0000002a0e0d1981 */ /* 0x0002e4000c1e1100 */
[----:B-1----:R-:W-:Y:S02]  /*1f900*/  @P1 IMAD.MOV.U32 R14, RZ, RZ, R6 ;  /* 0x000000ffff0e1224 */ /* 0x002fe400078e0006 */
[----:B------:R-:W-:-:S05]  /*1f910*/  @P1 IMAD.MOV.U32 R15, RZ, RZ, R7 ;  /* 0x000000ffff0f1224 */ /* 0x000fca00078e0007 */
[----:B------:R1:W4:Y:S01]  /*1f920*/  @P1 LDG.E.U8 R17, desc[UR42][R14.64] ;  /* 0x0000002a0e111981 */ /* 0x000322000c1e1100 */
[----:B------:R-:W-:-:S03]  /*1f930*/  PRMT R19, RZ, 0x7610, R19 ;  /* 0x00007610ff137816 */ /* 0x000fc60000000013 */
[----:B------:R-:W-:Y:S01]  /*1f940*/  STL [R1+0x22cc], R11 ;  /* 0x0022cc0b01007387 */ /* 0x000fe20000100800 */
[----:B-1----:R-:W-:Y:S02]  /*1f950*/  @P1 IMAD.MOV.U32 R14, RZ, RZ, R4 ;  /* 0x000000ffff0e1224 */ /* 0x002fe400078e0004 */
[----:B------:R-:W-:-:S05]  /*1f960*/  @P1 IMAD.MOV.U32 R15, RZ, RZ, R5 ;  /* 0x000000ffff0f1224 */ /* 0x000fca00078e0005 */
[----:B------:R-:W4:Y:S04]  /*1f970*/  @P1 LDG.E.U8 R19, desc[UR42][R14.64] ;  /* 0x0000002a0e131981 */ /* 0x000f28000c1e1100 */
[----:B--2---:R-:W-:Y:S04]  /*1f980*/  STL [R1+0x22d0], R12 ;  /* 0x0022d00c01007387 */ /* 0x004fe80000100800 */
[----:B------:R-:W2:Y:S04]  /*1f990*/  LDL R3, [R1+0xaa4] ;  /* 0x000aa40001037983 */ /* 0x000ea80000100800 */
[----:B------:R-:W2:Y:S04]  /*1f9a0*/  LDL R0, [R1+0xaa8] ;  /* 0x000aa80001007983 */ /* 0x000ea80000100800 */
[----:B---3--:R1:W-:Y:S04]  /*1f9b0*/  STL [R1+0x2270], R13 ;  /* 0x0022700d01007387 */ /* 0x0083e80000100800 */
[----:B0-----:R-:W3:Y:S04]  /*1f9c0*/  LDL R9, [R1+0xa9c] ;  /* 0x000a9c0001097983 */ /* 0x001ee80000100800 */
[----:B------:R-:W3:Y:S04]  /*1f9d0*/  LDL R8, [R1+0xaa0] ;  /* 0x000aa00001087983 */ /* 0x000ee80000100800 */
[----:B----4-:R-:W-:Y:S04]  /*1f9e0*/  STL [R1+0x2274], R17 ;  /* 0x0022741101007387 */ /* 0x010fe80000100800 */
[----:B------:R-:W4:Y:S04]  /*1f9f0*/  LDL R7, [R1+0xa94] ;  /* 0x000a940001077983 */ /* 0x000f280000100800 */
[----:B------:R-:W4:Y:S04]  /*1fa00*/  LDL R6, [R1+0xa98] ;  /* 0x000a980001067983 */ /* 0x000f280000100800 */
[----:B------:R-:W4:Y:S04]  /*1fa10*/  LDL R5, [R1+0xa8c] ;  /* 0x000a8c0001057983 */ /* 0x000f280000100800 */
[----:B------:R-:W4:Y:S04]  /*1fa20*/  LDL R4, [R1+0xa90] ;  /* 0x000a900001047983 */ /* 0x000f280000100800 */
[----:B------:R-:W-:Y:S01]  /*1fa30*/  STL [R1+0x2278], R19 ;  /* 0x0022781301007387 */ /* 0x000fe20000100800 */
[----:B------:R-:W-:-:S02]  /*1fa40*/  PRMT R21, RZ, 0x7610, R21 ;  /* 0x00007610ff157816 */ /* 0x000fc40000000015 */
[----:B------:R-:W-:Y:S02]  /*1fa50*/  PRMT R23, RZ, 0x7610, R23 ;  /* 0x00007610ff177816 */ /* 0x000fe40000000017 */
[----:B------:R-:W-:Y:S02]  /*1fa60*/  PRMT R25, RZ, 0x7610, R25 ;  /* 0x00007610ff197816 */ /* 0x000fe40000000019 */
[----:B------:R-:W-:Y:S01]  /*1fa70*/  PRMT R27, RZ, 0x7610, R27 ;  /* 0x00007610ff1b7816 */ /* 0x000fe2000000001b */
[----:B--2---:R-:W-:Y:S02]  /*1fa80*/  @P1 IMAD.MOV.U32 R15, RZ, RZ, R3 ;  /* 0x000000ffff0f1224 */ /* 0x004fe400078e0003 */
[----:B------:R-:W-:Y:S01]  /*1fa90*/  @P1 IMAD.MOV.U32 R14, RZ, RZ, R0 ;  /* 0x000000ffff0e1224 */ /* 0x000fe200078e0000 */
[----:B------:R-:W2:Y:S04]  /*1faa0*/  LDL R3, [R1+0xa84] ;  /* 0x000a840001037983 */ /* 0x000ea80000100800 */
[----:B------:R-:W2:Y:S04]  /*1fab0*/  LDL R0, [R1+0xa88] ;  /* 0x000a880001007983 */ /* 0x000ea80000100800 */
[----:B------:R3:W2:Y:S01]  /*1fac0*/  @P1 LDG.E.U8 R21, desc[UR42][R14.64] ;  /* 0x0000002a0e151981 */ /* 0x0006a2000c1e1100 */
[----:B------:R-:W-:-:S03]  /*1fad0*/  PRMT R29, RZ, 0x7610, R29 ;  /* 0x00007610ff1d7816 */ /* 0x000fc6000000001d */
[----:B------:R-:W2:Y:S04]  /*1fae0*/  LDL.LU R16, [R1+0x9f4] ;  /* 0x0009f40001107983 */ /* 0x000ea80000300800 */
[----:B------:R-:W2:Y:S01]  /*1faf0*/  LDL.LU R20, [R1+0x9f0] ;  /* 0x0009f00001147983 */ /* 0x000ea20000300800 */
[----:B---3--:R-:W-:Y:S02]  /*1fb00*/  @P1 IMAD.MOV.U32 R15, RZ, RZ, R9 ;  /* 0x000000ffff0f1224 */ /* 0x008fe400078e0009 */
[----:B------:R-:W-:-:S05]  /*1fb10*/  @P1 IMAD.MOV.U32 R14, RZ, RZ, R8 ;  /* 0x000000ffff0e1224 */ /* 0x000fca00078e0008 */
[----:B------:R4:W3:Y:S02]  /*1fb20*/  @P1 LDG.E.U8 R23, desc[UR42][R14.64] ;  /* 0x0000002a0e171981 */ /* 0x0008e4000c1e1100 */
[----:B----4-:R-:W-:Y:S02]  /*1fb30*/  @P1 IMAD.MOV.U32 R15, RZ, RZ, R7 ;  /* 0x000000ffff0f1224 */ /* 0x010fe400078e0007 */
[----:B------:R-:W-:-:S05]  /*1fb40*/  @P1 IMAD.MOV.U32 R14, RZ, RZ, R6 ;  /* 0x000000ffff0e1224 */ /* 0x000fca00078e0006 */
[----:B------:R0:W4:Y:S02]  /*1fb50*/  @P1 LDG.E.U8 R25, desc[UR42][R14.64] ;  /* 0x0000002a0e191981 */ /* 0x000124000c1e1100 */
[----:B0-----:R-:W-:Y:S02]  /*1fb60*/  @P1 IMAD.MOV.U32 R14, RZ, RZ, R4 ;  /* 0x000000ffff0e1224 */ /* 0x001fe400078e0004 */
[----:B------:R-:W-:-:S05]  /*1fb70*/  @P1 IMAD.MOV.U32 R15, RZ, RZ, R5 ;  /* 0x000000ffff0f1224 */ /* 0x000fca00078e0005 */
[----:B------:R2:W4:Y:S02]  /*1fb80*/  @P1 LDG.E.U8 R27, desc[UR42][R14.64] ;  /* 0x0000002a0e1b1981 */ /* 0x000524000c1e1100 */
[----:B--2---:R-:W-:Y:S02]  /*1fb90*/  @P1 IMAD.MOV.U32 R15, RZ, RZ, R3 ;  /* 0x000000ffff0f1224 */ /* 0x004fe400078e0003 */
[----:B------:R-:W-:-:S05]  /*1fba0*/  @P1 IMAD.MOV.U32 R14, RZ, RZ, R0 ;  /* 0x000000ffff0e1224 */ /* 0x000fca00078e0000 */
[----:B------:R-:W2:Y:S04]  /*1fbb0*/  @P1 LDG.E.U8 R29, desc[UR42][R14.64] ;  /* 0x0000002a0e1d1981 */ /* 0x000ea8000c1e1100 */
[----:B------:R-:W-:Y:S04]  /*1fbc0*/  STL [R1+0x227c], R21 ;  /* 0x00227c1501007387 */ /* 0x000fe80000100800 */
[----:B------:R-:W2:Y:S04]  /*1fbd0*/  LDL.LU R18, [R1+0x9ec] ;  /* 0x0009ec0001127983 */ /* 0x000ea80000300800 */
[----:B------:R-:W2:Y:S04]  /*1fbe0*/  LDL.LU R22, [R1+0x9e8] ;  /* 0x0009e80001167983 */ /* 0x000ea80000300800 */
[----:B------:R-:W2:Y:S04]  /*1fbf0*/  LDL.LU R28, [R1+0x9e4] ;  /* 0x0009e400011c7983 */ /* 0x000ea80000300800 */
[----:B---3--:R-:W-:Y:S01]  /*1fc00*/  STL [R1+0x2280], R23 ;  /* 0x0022801701007387 */ /* 0x008fe20000100800 */
[----:B-1----:R-:W0:Y:S01]  /*1fc10*/  S2R R13, SR_TID.X ;  /* 0x00000000000d7919 */ /* 0x002e220000002100 */
[----:B------:R-:W1:Y:S08]  /*1fc20*/  S2UR UR6, SR_CgaCtaId ;  /* 0x00000000000679c3 */ /* 0x000e700000008800 */
[----:B------:R-:W-:Y:S06]  /*1fc30*/  BAR.SYNC.DEFER_BLOCKING 0x0 ;  /* 0x0000000000007b1d */ /* 0x000fec0000010000 */
[----:B----4-:R-:W-:Y:S04]  /*1fc40*/  STL [R1+0x2284], R25 ;  /* 0x0022841901007387 */ /* 0x010fe80000100800 */
[----:B------:R-:W-:Y:S04]  /*1fc50*/  STL [R1+0x2288], R27 ;  /* 0x0022881b01007387 */ /* 0x000fe80000100800 */
[----:B------:R-:W3:Y:S01]  /*1fc60*/  LDL.LU R26, [R1+0x9e0] ;  /* 0x0009e000011a7983 */ /* 0x000ee20000300800 */
[----:B------:R-:W-:-:S03]  /*1fc70*/  UMOV UR5, 0x400 ;  /* 0x0000040000057882 */ /* 0x000fc60000000000 */
[----:B------:R-:W4:Y:S01]  /*1fc80*/  LDL.LU R24, [R1+0x9dc] ;  /* 0x0009dc0001187983 */ /* 0x000f220000300800 */
[----:B-1----:R-:W-:Y:S01]  /*1fc90*/  ULEA UR5, UR6, UR5, 0x18 ;  /* 0x0000000506057291 */ /* 0x002fe2000f8ec0ff */
[----:B0-----:R-:W-:Y:S02]  /*1fca0*/  LOP3.LUT R0, R13, 0x3f, RZ, 0xc0, !PT ;  /* 0x0000003f0d007812 */ /* 0x001fe400078ec0ff */
[----:B------:R-:W-:Y:S06]  /*1fcb0*/  STL [R1+0x2304], R13 ;  /* 0x0023040d01007387 */ /* 0x000fec0000100800 */
[----:B------:R0:W-:Y:S04]  /*1fcc0*/  STS.U8 [R0+UR5], R16 ;  /* 0x0000001000007988 */ /* 0x0001e80008000005 */
[----:B------:R1:W-:Y:S04]  /*1fcd0*/  STS.U8 [R0+UR5+0x40], R20 ;  /* 0x0000401400007988 */ /* 0x0003e80008000005 */
[----:B--2---:R-:W-:Y:S04]  /*1fce0*/  STL [R1+0x2294], R29 ;  /* 0x0022941d01007387 */ /* 0x004fe80000100800 */
[----:B------:R2:W-:Y:S04]  /*1fcf0*/  STL [R1+0x2290], R14 ;  /* 0x0022900e01007387 */ /* 0x0005e80000100800 */
[----:B------:R-:W-:Y:S04]  /*1fd00*/  STL [R1+0x228c], R15 ;  /* 0x00228c0f01007387 */ /* 0x000fe80000100800 */
[----:B------:R-:W4:Y:S04]  /*1fd10*/  LDL.LU R3, [R1+0x9d8] ;  /* 0x0009d80001037983 */ /* 0x000f280000300800 */
[----:B0-----:R-:W4:Y:S04]  /*1fd20*/  LDL.LU R16, [R1+0x8f4] ;  /* 0x0008f40001107983 */ /* 0x001f280000300800 */
[----:B-1----:R-:W4:Y:S04]  /*1fd30*/  LDL.LU R20, [R1+0x8f0] ;  /* 0x0008f00001147983 */ /* 0x002f280000300800 */
[----:B--2---:R-:W2:Y:S04]  /*1fd40*/  LDL.LU R14, [R1+0x8ec] ;  /* 0x0008ec00010e7983 */ /* 0x004ea80000300800 */
[----:B------:R-:W2:Y:S04]  /*1fd50*/  LDL.LU R29, [R1+0x8e8] ;  /* 0x0008e800011d7983 */ /* 0x000ea80000300800 */
        /* <DEDUP_REMOVED lines=10> */
[----:B------:R-:W-:Y:S04]  /*1fe00*/  STS.U8 [R0+UR5+0x80], R18 ;  /* 0x0000801200007988 */ /* 0x000fe80008000005 */
[----:B------:R-:W2:Y:S04]  /*1fe10*/  LDL.LU R9, [R1+0x7cc] ;  /* 0x0007cc0001097983 */ /* 0x000ea80000300800 */
[----:B------:R-:W-:Y:S04]  /*1fe20*/  STS.U8 [R0+UR5+0xc0], R22 ;  /* 0x0000c01600007988 */ /* 0x000fe80008000005 */
[----:B------:R-:W2:Y:S04]  /*1fe30*/  LDL.LU R8, [R1+0x7c8] ;  /* 0x0007c80001087983 */ /* 0x000ea80000300800 */
[----:B------:R0:W-:Y:S04]  /*1fe40*/  STS.U8 [R0+UR5+0x100], R28 ;  /* 0x0001001c00007988 */ /* 0x0001e80008000005 */
[----:B------:R-:W2:Y:S04]  /*1fe50*/  LDL.LU R7, [R1+0x698] ;  /* 0x0006980001077983 */ /* 0x000ea80000300800 */
[----:B0-----:R-:W2:Y:S04]  /*1fe60*/  LDL.LU R28, [R1+0x694] ;  /* 0x00069400011c7983 */ /* 0x001ea80000300800 */
[----:B------:R-:W2:Y:S04]  /*1fe70*/  LDL.LU R6, [R1+0x690] ;  /* 0x0006900001067983 */ /* 0x000ea80000300800 */
[----:B---3--:R0:W-:Y:S04]  /*1fe80*/  STS.U8 [R0+UR5+0x140], R26 ;  /* 0x0001401a00007988 */ /* 0x0081e80008000005 */
[----:B0-----:R-:W3:Y:S04]  /*1fe90*/  LDL.LU R26, [R1+0x68c] ;  /* 0x00068c00011a7983 */ /* 0x001ee80000300800 */
[----:B------:R-:W3:Y:S04]  /*1fea0*/  LDL.LU R5, [R1+0x688] ;  /* 0x0006880001057983 */ /* 0x000ee80000300800 */
[----:B------:R-:W3:Y:S04]  /*1feb0*/  LDL.LU R4, [R1+0x684] ;  /* 0x0006840001047983 */ /* 0x000ee80000300800 */
[----:B------:R-:W3:Y:S04]  /*1fec0*/  LDL.LU R18, [R1+0x680] ;  /* 0x0006800001127983 */ /* 0x000ee80000300800 */
[----:B------:R-:W3:Y:S04]  /*1fed0*/  LDL.LU R22, [R1+0x67c] ;  /* 0x00067c0001167983 */ /* 0x000ee80000300800 */
[----:B----4-:R0:W-:Y:S04]  /*1fee0*/  STS.U8 [R0+UR5+0x180], R24 ;  /* 0x0001801800007988 */ /* 0x0101e80008000005 */
[----:B0-----:R-:W4:Y:S04]  /*1fef0*/  LDL.LU R24, [R1+0x598] ;  /* 0x0005980001187983 */ /* 0x001f280000300800 */
[----:B------:R0:W-:Y:S04]  /*1ff00*/  STS.U8 [R0+UR5+0x1c0], R3 ;  /* 0x0001c00300007988 */ /* 0x0001e80008000005 */
[----:B------:R1:W-:Y:S04]  /*1ff10*/  STS.U8 [R0+UR5+0x1040], R16 ;  /* 0x0010401000007988 */ /* 0x0003e80008000005 */
[----:B------:R0:W-:Y:S04]  /*1ff20*/  STS.U8 [R0+UR5+0x1000], R20 ;  /* 0x0010001400007988 */ /* 0x0001e80008000005 */
[----:B--2---:R-:W-:Y:S04]  /*1ff30*/  STS.U8 [R0+UR5+0x10c0], R14 ;  /* 0x0010c00e00007988 */ /* 0x004fe80008000005 */
[----:B------:R-:W-:Y:S04]  /*1ff40*/  STS.U8 [R0+UR5+0x1080], R29 ;  /* 0x0010801d00007988 */ /* 0x000fe80008000005 */
        /* <DEDUP_REMOVED lines=10> */
[----:B0-----:R-:W2:Y:S04]  /*1fff0*/  LDL.LU R3, [R1+0x594] ;  /* 0x0005940001037983 */ /* 0x001ea80000300800 */
[----:B------:R-:W-:Y:S04]  /*20000*/  STS.U8 [R0+UR5+0x2180], R9 ;  /* 0x0021800900007988 */ /* 0x000fe80008000005 */
[----:B------:R-:W-:Y:S04]  /*20010*/  STS.U8 [R0+UR5+0x21c0], R8 ;  /* 0x0021c00800007988 */ /* 0x000fe80008000005 */
[----:B-1----:R-:W2:Y:S04]  /*20020*/  LDL.LU R16, [R1+0x590] ;  /* 0x0005900001107983 */ /* 0x002ea80000300800 */
[----:B------:R-:W2:Y:S04]  /*20030*/  LDL.LU R20, [R1+0x58c] ;  /* 0x00058c0001147983 */ /* 0x000ea80000300800 */
[----:B------:R-:W-:Y:S04]  /*20040*/  STS.U8 [R0+UR5+0x3040], R7 ;  /* 0x0030400700007988 */ /* 0x000fe80008000005 */
[----:B------:R0:W-:Y:S04]  /*20050*/  STS.U8 [R0+UR5+0x3000], R28 ;  /* 0x0030001c00007988 */ /* 0x0001e80008000005 */
[----:B0-----:R-:W2:Y:S04]  /*20060*/  LDL.LU R28, [R1+0x588] ;  /* 0x00058800011c7983 */ /* 0x001ea80000300800 */
[----:B------:R-:W-:Y:S04]  /*20070*/  STS.U8 [R0+UR5+0x30c0], R6 ;  /* 0x0030c00600007988 */ /* 0x000fe80008000005 */
[----:B---3--:R0:W-:Y:S04]  /*20080*/  STS.U8 [R0+UR5+0x3080], R26 ;  /* 0x0030801a00007988 */ /* 0x0081e80008000005 */
[----:B0-----:R-:W3:Y:S04]  /*20090*/  LDL.LU R26, [R1+0x584] ;  /* 0x00058400011a7983 */ /* 0x001ee80000300800 */
[----:B------:R-:W-:Y:S04]  /*200a0*/  STS.U8 [R0+UR5+0x3140], R5 ;  /* 0x0031400500007988 */ /* 0x000fe80008000005 */
[----:B------:R-:W-:Y:S04]  /*200b0*/  STS.U8 [R0+UR5+0x3100], R4 ;  /* 0x0031000400007988 */ /* 0x000fe80008000005 */
[----:B------:R0:W-:Y:S04]  /*200c0*/  STS.U8 [R0+UR5+0x31c0], R18 ;  /* 0x0031c01200007988 */ /* 0x0001e80008000005 */
[----:B------:R1:W-:Y:S04]  /*200d0*/  STS.U8 [R0+UR5+0x3180], R22 ;  /* 0x0031801600007988 */ /* 0x0003e80008000005 */
[----:B0-----:R-:W3:Y:S04]  /*200e0*/  LDL.LU R18, [R1+0x580] ;  /* 0x0005800001127983 */ /* 0x001ee80000300800 */
[----:B-1----:R-:W3:Y:S04]  /*200f0*/  LDL.LU R22, [R1+0x57c] ;  /* 0x00057c0001167983 */ /* 0x002ee80000300800 */
[----:B----4-:R0:W-:Y:S04]  /*20100*/  STS.U8 [R0+UR5+0x4000], R24 ;  /* 0x0040001800007988 */ /* 0x0101e80008000005 */
[----:B0-----:R-:W4:Y:S04]  /*20110*/  LDL.LU R24, [R1+0x498] ;  /* 0x0004980001187983 */ /* 0x001f280000300800 */
[----:B------:R-:W4:Y:S04]  /*20120*/  LDL.LU R14, [R1+0x494] ;  /* 0x00049400010e7983 */ /* 0x000f280000300800 */
        /* <DEDUP_REMOVED lines=14> */
[----:B--2---:R-:W-:Y:S04]  /*20210*/  STS.U8 [R0+UR5+0x4040], R3 ;  /* 0x0040400300007988 */ /* 0x004fe80008000005 */
[----:B------:R0:W-:Y:S04]  /*20220*/  STS.U8 [R0+UR5+0x4080], R16 ;  /* 0x0040801000007988 */ /* 0x0001e80008000005 */
[----:B------:R-:W-:Y:S04]  /*20230*/  STS.U8 [R0+UR5+0x40c0], R20 ;  /* 0x0040c01400007988 */ /* 0x000fe80008000005 */
[----:B0-----:R-:W2:Y:S04]  /*20240*/  LDL.LU R16, [R1+0x98] ;  /* 0x0000980001107983 */ /* 0x001ea80000300800 */
[----:B------:R-:W2:Y:S04]  /*20250*/  LDL.LU R6, [R1+0x94] ;  /* 0x0000940001067983 */ /* 0x000ea80000300800 */
[----:B------:R0:W-:Y:S04]  /*20260*/  STS.U8 [R0+UR5+0x4100], R28 ;  /* 0x0041001c00007988 */ /* 0x0001e80008000005 */
[----:B0-----:R-:W2:Y:S04]  /*20270*/  LDL.LU R28, [R1+0x90] ;  /* 0x00009000011c7983 */ /* 0x001ea80000300800 */
[----:B------:R-:W2:Y:S04]  /*20280*/  LDL.LU R5, [R1+0x8c] ;  /* 0x00008c0001057983 */ /* 0x000ea80000300800 */
[----:B------:R-:W2:Y:S04]  /*20290*/  LDL.LU R4, [R1+0x88] ;  /* 0x0000880001047983 */ /* 0x000ea80000300800 */
[----:B------:R-:W2:Y:S04]  /*202a0*/  LDL.LU R3, [R1+0x84] ;  /* 0x0000840001037983 */ /* 0x000ea80000300800 */
[----:B------:R-:W2:Y:S04]  /*202b0*/  LDL.LU R20, [R1+0x80] ;  /* 0x0000800001147983 */ /* 0x000ea80000300800 */
[----:B---3--:R0:W-:Y:S04]  /*202c0*/  STS.U8 [R0+UR5+0x4140], R26 ;  /* 0x0041401a00007988 */ /* 0x0081e80008000005 */
[----:B0-----:R-:W3:Y:S04]  /*202d0*/  LDL.LU R26, [R1+0x7c] ;  /* 0x00007c00011a7983 */ /* 0x001ee80000300800 */
[----:B------:R0:W-:Y:S04]  /*202e0*/  STS.U8 [R0+UR5+0x4180], R18 ;  /* 0x0041801200007988 */ /* 0x0001e80008000005 */
[----:B------:R1:W-:Y:S04]  /*202f0*/  STS.U8 [R0+UR5+0x41c0], R22 ;  /* 0x0041c01600007988 */ /* 0x0003e80008000005 */
[----:B0-----:R-:W3:Y:S04]  /*20300*/  LDL.LU R18, [R1+0x9d4] ;  /* 0x0009d40001127983 */ /* 0x001ee80000300800 */
[----:B-1----:R-:W3:Y:S04]  /*20310*/  LDL.LU R22, [R1+0x9d0] ;  /* 0x0009d00001167983 */ /* 0x002ee80000300800 */
[----:B----4-:R0:W-:Y:S04]  /*20320*/  STS.U8 [R0+UR5+0x5040], R24 ;  /* 0x0050401800007988 */ /* 0x0101e80008000005 */
        /* <DEDUP_REMOVED lines=15> */
[----:B0-----:R-:W4:Y:S01]  /*20420*/  LDL.LU R24, [R1+0x9cc] ;  /* 0x0009cc0001187983 */ /* 0x001f220000300800 */
[----:B------:R-:W-:-:S03]  /*20430*/  ISETP.GE.AND P0, PT, R0, R2, PT ;  /* 0x000000020000720c */ /* 0x000fc60003f06270 */
[----:B--2---:R-:W-:Y:S04]  /*20440*/  STS.U8 [R0+UR5+0x7040], R16 ;  /* 0x0070401000007988 */ /* 0x004fe80008000005 */
[----:B------:R-:W-:Y:S04]  /*20450*/  STS.U8 [R0+UR5+0x7000], R6 ;  /* 0x0070000600007988 */ /* 0x000fe80008000005 */
[----:B------:R0:W-:Y:S04]  /*20460*/  STS.U8 [R0+UR5+0x70c0], R28 ;  /* 0x0070c01c00007988 */ /* 0x0001e80008000005 */
[----:B0-----:R-:W2:Y:S01]  /*20470*/  LDL.LU R28, [R1+0x9c8] ;  /* 0x0009c800011c7983 */ /* 0x001ea20000300800 */
[----:B------:R-:W0:Y:S03]  /*20480*/  S2R R16, SR_TID.X ;  /* 0x0000000000107919 */ /* 0x000e260000002100 */
[----:B------:R-:W-:Y:S04]  /*20490*/  STS.U8 [R0+UR5+0x7080], R5 ;  /* 0x0070800500007988 */ /* 0x000fe80008000005 */
[----:B------:R-:W-:Y:S04]  /*204a0*/  STS.U8 [R0+UR5+0x7140], R4 ;  /* 0x0071400400007988 */ /* 0x000fe80008000005 */
[----:B------:R-:W-:Y:S04]  /*204b0*/  STS.U8 [R0+UR5+0x7100], R3 ;  /* 0x0071000300007988 */ /* 0x000fe80008000005 */
[----:B------:R1:W-:Y:S04]  /*204c0*/  STS.U8 [R0+UR5+0x71c0], R20 ;  /* 0x0071c01400007988 */ /* 0x0003e80008000005 */
[----:B---3--:R3:W-:Y:S04]  /*204d0*/  STS.U8 [R0+UR5+0x7180], R26 ;  /* 0x0071801a00007988 */ /* 0x0087e80008000005 */
[----:B-1----:R-:W2:Y:S04]  /*204e0*/  LDL.LU R20, [R1+0x9c4] ;  /* 0x0009c40001147983 */ /* 0x002ea80000300800 */
[----:B---3--:R-:W3:Y:S04]  /*204f0*/  LDL.LU R26, [R1+0x9c0] ;  /* 0x0009c000011a7983 */ /* 0x008ee80000300800 */
[----:B------:R1:W-:Y:S04]  /*20500*/  STL [R1+0x22d4], R0 ;  /* 0x0022d40001007387 */ /* 0x0003e80000100800 */
[----:B-1----:R-:W3:Y:S04]  /*20510*/  LDL.LU R0, [R1+0x9bc] ;  /* 0x0009bc0001007983 */ /* 0x002ee80000300800 */
[----:B------:R-:W3:Y:S04]  /*20520*/  LDL.LU R15, [R1+0x9b8] ;  /* 0x0009b800010f7983 */ /* 0x000ee80000300800 */
[----:B------:R-:W3:Y:S04]  /*20530*/  LDL.LU R14, [R1+0x8d4] ;  /* 0x0008d400010e7983 */ /* 0x000ee80000300800 */
[----:B------:R-:W3:Y:S04]  /*20540*/  LDL.LU R29, [R1+0x8d0] ;  /* 0x0008d000011d7983 */ /* 0x000ee80000300800 */
[----:B------:R-:W3:Y:S04]  /*20550*/  LDL.LU R13, [R1+0x8cc] ;  /* 0x0008cc00010d7983 */ /* 0x000ee80000300800 */
[----:B------:R-:W3:Y:S01]  /*20560*/  LDL.LU R27, [R1+0x8c8] ;  /* 0x0008c800011b7983 */ /* 0x000ee20000300800 */
[----:B0-----:R-:W-:-:S03]  /*20570*/  LOP3.LUT R16, R16, 0x3f, RZ, 0xc0, !PT ;  /* 0x0000003f10107812 */ /* 0x001fc600078ec0ff */
[----:B------:R-:W3:Y:S04]  /*20580*/  LDL.LU R25, [R1+0x8c4] ;  /* 0x0008c40001197983 */ /* 0x000ee80000300800 */
[----:B------:R-:W3:Y:S04]  /*20590*/  LDL.LU R23, [R1+0x8c0] ;  /* 0x0008c00001177983 */ /* 0x000ee80000300800 */
[----:B------:R-:W3:Y:S04]  /*205a0*/  LDL.LU R21, [R1+0x8bc] ;  /* 0x0008bc0001157983 */ /* 0x000ee80000300800 */
[----:B------:R-:W3:Y:S01]  /*205b0*/  LDL.LU R19, [R1+0x8b8] ;  /* 0x0008b80001137983 */ /* 0x000ee20000300800 */
[----:B------:R-:W-:-:S03]  /*205c0*/  LOP3.LUT R2, R16, 0x8, RZ, 0x3c, !PT ;  /* 0x0000000810027812 */ /* 0x000fc600078e3cff */
[----:B------:R-:W3:Y:S04]  /*205d0*/  LDL.LU R17, [R1+0x7c4] ;  /* 0x0007c40001117983 */ /* 0x000ee80000300800 */
[----:B------:R-:W3:Y:S04]  /*205e0*/  LDL.LU R12, [R1+0x7c0] ;  /* 0x0007c000010c7983 */ /* 0x000ee80000300800 */
[----:B------:R-:W3:Y:S04]  /*205f0*/  LDL.LU R11, [R1+0x7bc] ;  /* 0x0007bc00010b7983 */ /* 0x000ee80000300800 */
[----:B------:R-:W3:Y:S04]  /*20600*/  LDL.LU R10, [R1+0x7b8] ;  /* 0x0007b800010a7983 */ /* 0x000ee80000300800 */
[----:B------:R-:W3:Y:S04]  /*20610*/  LDL.LU R9, [R1+0x7b4] ;  /* 0x0007b40001097983 */ /* 0x000ee80000300800 */
[----:B------:R-:W-:Y:S04]  /*20620*/  STS.U8 [R2+UR4+0x200], R18 ;  /* 0x0002001202007988 */ /* 0x000fe80008000004 */
[----:B------:R-:W3:Y:S04]  /*20630*/  LDL.LU R8, [R1+0x7b0] ;  /* 0x0007b00001087983 */ /* 0x000ee80000300800 */
[----:B------:R0:W-:Y:S04]  /*20640*/  STS.U8 [R2+UR4+0x240], R22 ;  /* 0x0002401602007988 */ /* 0x0001e80008000004 */
[----:B------:R-:W3:Y:S04]  /*20650*/  LDL.LU R7, [R1+0x7ac] ;  /* 0x0007ac0001077983 */ /* 0x000ee80000300800 */
[----:B0-----:R-:W3:Y:S04]  /*20660*/  LDL.LU R22, [R1+0x7a8] ;  /* 0x0007a80001167983 */ /* 0x001ee80000300800 */
[----:B------:R-:W3:Y:S04]  /*20670*/  LDL.LU R6, [R1+0x678] ;  /* 0x0006780001067983 */ /* 0x000ee80000300800 */
[----:B------:R-:W3:Y:S04]  /*20680*/  LDL.LU R5, [R1+0x674] ;  /* 0x0006740001057983 */ /* 0x000ee80000300800 */
[----:B------:R-:W3:Y:S04]  /*20690*/  LDL.LU R4, [R1+0x670] ;  /* 0x0006700001047983 */ /* 0x000ee80000300800 */
[----:B----4-:R0:W-:Y:S04]  /*206a0*/  STS.U8 [R2+UR4+0x280], R24 ;  /* 0x0002801802007988 */ /* 0x0101e80008000004 */
[----:B------:R-:W4:Y:S04]  /*206b0*/  LDL.LU R3, [R1+0x66c] ;  /* 0x00066c0001037983 */ /* 0x000f280000300800 */
[----:B0-----:R-:W4:Y:S04]  /*206c0*/  LDL.LU R24, [R1+0x668] ;  /* 0x0006680001187983 */ /* 0x001f280000300800 */
[----:B--2---:R0:W-:Y:S04]  /*206d0*/  STS.U8 [R2+UR4+0x2c0], R28 ;  /* 0x0002c01c02007988 */ /* 0x0041e80008000004 */
[----:B0-----:R-:W2:Y:S04]  /*206e0*/  LDL.LU R28, [R1+0x664] ;  /* 0x00066400011c7983 */ /* 0x001ea80000300800 */
[----:B------:R-:W2:Y:S04]  /*206f0*/  LDL.LU R16, [R1+0x660] ;  /* 0x0006600001107983 */ /* 0x000ea80000300800 */
[----:B------:R-:W2:Y:S04]  /*20700*/  LDL.LU R18, [R1+0x65c] ;  /* 0x00065c0001127983 */ /* 0x000ea80000300800 */
[----:B------:R0:W-:Y:S04]  /*20710*/  STS.U8 [R2+UR4+0x300], R20 ;  /* 0x0003001402007988 */ /* 0x0001e80008000004 */
[----:B---3--:R1:W-:Y:S04]  /*20720*/  STS.U8 [R2+UR4+0x340], R26 ;  /* 0x0003401a02007988 */ /* 0x0083e80008000004 */
[----:B0-----:R-:W3:Y:S04]  /*20730*/  LDL.LU R20, [R1+0x578] ;  /* 0x0005780001147983 */ /* 0x001ee80000300800 */
[----:B-1----:R-:W3:Y:S04]  /*20740*/  LDL.LU R26, [R1+0x574] ;  /* 0x00057400011a7983 */ /* 0x002ee80000300800 */
        /* <DEDUP_REMOVED lines=17> */
[----:B------:R0:W-:Y:S04]  /*20860*/  STS.U8 [R2+UR4+0x23c0], R22 ;  /* 0x0023c01602007988 */ /* 0x0001e80008000004 */
[----:B0-----:R-:W3:Y:S04]  /*20870*/  LDL.LU R22, [R1+0x570] ;  /* 0x0005700001167983 */ /* 0x001ee80000300800 */
[----:B------:R-:W-:Y:S04]  /*20880*/  STS.U8 [R2+UR4+0x3240], R6 ;  /* 0x0032400602007988 */ /* 0x000fe80008000004 */
[----:B------:R-:W-:Y:S04]  /*20890*/  STS.U8 [R2+UR4+0x3200], R5 ;  /* 0x0032000502007988 */ /* 0x000fe80008000004 */
[----:B------:R-:W-:Y:S04]  /*208a0*/  STS.U8 [R2+UR4+0x32c0], R4 ;  /* 0x0032c00402007988 */ /* 0x000fe80008000004 */
[----:B----4-:R-:W-:Y:S04]  /*208b0*/  STS.U8 [R2+UR4+0x3280], R3 ;  /* 0x0032800302007988 */ /* 0x010fe80008000004 */
[----:B------:R0:W-:Y:S04]  /*208c0*/  STS.U8 [R2+UR4+0x3340], R24 ;  /* 0x0033401802007988 */ /* 0x0001e80008000004 */
[----:B0-----:R-:W4:Y:S04]  /*208d0*/  LDL.LU R24, [R1+0x56c] ;  /* 0x00056c0001187983 */ /* 0x001f280000300800 */
[----:B--2---:R0:W-:Y:S04]  /*208e0*/  STS.U8 [R2+UR4+0x3300], R28 ;  /* 0x0033001c02007988 */ /* 0x0041e80008000004 */
[----:B0-----:R-:W2:Y:S04]  /*208f0*/  LDL.LU R28, [R1+0x568] ;  /* 0x00056800011c7983 */ /* 0x001ea80000300800 */
        /* <DEDUP_REMOVED lines=17> */
[----:B---3--:R-:W-:Y:S04]  /*20a10*/  STS.U8 [R2+UR4+0x4200], R20 ;  /* 0x0042001402007988 */ /* 0x008fe80008000004 */
[----:B------:R-:W3:Y:S04]  /*20a20*/  LDL.LU R8, [R1+0x1b8] ;  /* 0x0001b80001087983 */ /* 0x000ee80000300800 */
[----:B------:R0:W-:Y:S04]  /*20a30*/  STS.U8 [R2+UR4+0x4240], R26 ;  /* 0x0042401a02007988 */ /* 0x0001e80008000004 */
[----:B------:R-:W3:Y:S04]  /*20a40*/  LDL.LU R7, [R1+0x1b4] ;  /* 0x0001b40001077983 */ /* 0x000ee80000300800 */
[----:B0-----:R-:W3:Y:S04]  /*20a50*/  LDL.LU R26, [R1+0x1b0] ;  /* 0x0001b000011a7983 */ /* 0x001ee80000300800 */
[----:B------:R-:W3:Y:S04]  /*20a60*/  LDL.LU R6, [R1+0x1ac] ;  /* 0x0001ac0001067983 */ /* 0x000ee80000300800 */
[----:B------:R-:W3:Y:S04]  /*20a70*/  LDL.LU R5, [R1+0x78] ;  /* 0x0000780001057983 */ /* 0x000ee80000300800 */
[----:B------:R-:W3:Y:S04]  /*20a80*/  LDL.LU R4, [R1+0x74] ;  /* 0x0000740001047983 */ /* 0x000ee80000300800 */
[----:B------:R-:W3:Y:S04]  /*20a90*/  LDL.LU R3, [R1+0x70] ;  /* 0x0000700001037983 */ /* 0x000ee80000300800 */
[----:B------:R-:W3:Y:S04]  /*20aa0*/  LDL.LU R16, [R1+0x6c] ;  /* 0x00006c0001107983 */ /* 0x000ee80000300800 */
[----:B------:R-:W3:Y:S04]  /*20ab0*/  LDL.LU R20, [R1+0x68] ;  /* 0x0000680001147983 */ /* 0x000ee80000300800 */
[----:B------:R-:W3:Y:S04]  /*20ac0*/  LDL.LU R18, [R1+0x64] ;  /* 0x0000640001127983 */ /* 0x000ee80000300800 */
[----:B------:R0:W-:Y:S04]  /*20ad0*/  STS.U8 [R2+UR4+0x4280], R22 ;  /* 0x0042801602007988 */ /* 0x0001e80008000004 */
[----:B0-----:R-:W3:Y:S04]  /*20ae0*/  LDL.LU R22, [R1+0x60] ;  /* 0x0000600001167983 */ /* 0x001ee80000300800 */
[----:B----4-:R0:W-:Y:S04]  /*20af0*/  STS.U8 [R2+UR4+0x42c0], R24 ;  /* 0x0042c01802007988 */ /* 0x0101e80008000004 */
[----:B0-----:R-:W4:Y:S04]  /*20b00*/  LDL.LU R24, [R1+0x5c] ;  /* 0x00005c0001187983 */ /* 0x001f280000300800 */
[----:B--2---:R0:W-:Y:S04]  /*20b10*/  STS.U8 [R2+UR4+0x4300], R28 ;  /* 0x0043001c02007988 */ /* 0x0041e80008000004 */
        /* <DEDUP_REMOVED lines=16> */
[----:B---3--:R-:W-:Y:S04]  /*20c20*/  STS.U8 [R2+UR4+0x6300], R8 ;  /* 0x0063000802007988 */ /* 0x008fe80008000004 */
[----:B------:R-:W-:Y:S04]  /*20c30*/  STS.U8 [R2+UR4+0x6340], R7 ;  /* 0x0063400702007988 */ /* 0x000fe80008000004 */
[----:B------:R0:W-:Y:S02]  /*20c40*/  STS.U8 [R2+UR4+0x6380], R26 ;  /* 0x0063801a02007988 */ /* 0x0001e40008000004 */
[----:B0-----:R-:W0:Y:S02]  /*20c50*/  S2R R26, SR_TID.X ;  /* 0x00000000001a7919 */ /* 0x001e240000002100 */
[----:B------:R-:W-:Y:S04]  /*20c60*/  STS.U8 [R2+UR4+0x63c0], R6 ;  /* 0x0063c00602007988 */ /* 0x000fe80008000004 */
[----:B------:R-:W-:Y:S04]  /*20c70*/  STS.U8 [R2+UR4+0x7240], R5 ;  /* 0x0072400502007988 */ /* 0x000fe80008000004 */
[----:B------:R-:W-:Y:S04]  /*20c80*/  STS.U8 [R2+UR4+0x7200], R4 ;  /* 0x0072000402007988 */ /* 0x000fe80008000004 */
[----:B------:R-:W-:Y:S04]  /*20c90*/  STS.U8 [R2+UR4+0x72c0], R3 ;  /* 0x0072c00302007988 */ /* 0x000fe80008000004 */
[----:B------:R-:W-:Y:S04]  /*20ca0*/  STS.U8 [R2+UR4+0x7280], R16 ;  /* 0x0072801002007988 */ /* 0x000fe80008000004 */
[----:B------:R-:W-:Y:S04]  /*20cb0*/  STS.U8 [R2+UR4+0x7340], R20 ;  /* 0x0073401402007988 */ /* 0x000fe80008000004 */
[----:B------:R-:W-:Y:S04]  /*20cc0*/  STS.U8 [R2+UR4+0x7300], R18 ;  /* 0x0073001202007988 */ /* 0x000fe80008000004 */
[----:B------:R1:W-:Y:S01]  /*20cd0*/  STS.U8 [R2+UR4+0x73c0], R22 ;  /* 0x0073c01602007988 */ /* 0x0003e20008000004 */
[----:B0-----:R-:W-:-:S05]  /*20ce0*/  LOP3.LUT R26, R26, 0x3f, RZ, 0xc0, !PT ;  /* 0x0000003f1a1a7812 */ /* 0x001fca00078ec0ff */
[----:B------:R-:W-:Y:S04]  /*20cf0*/  STL [R1+0x233c], R26 ;  /* 0x00233c1a01007387 */ /* 0x000fe80000100800 */
[----:B-1----:R-:W3:Y:S01]  /*20d00*/  LDL.LU R22, [R1+0x9ac] ;  /* 0x0009ac0001167983 */ /* 0x002ee20000300800 */
[----:B------:R-:W-:-:S03]  /*20d10*/  LOP3.LUT R20, R26, 0x10, RZ, 0x3c, !PT ;  /* 0x000000101a147812 */ /* 0x000fc600078e3cff */
[----:B---3--:R0:W-:Y:S04]  /*20d20*/  STL [R1+0x2348], R22 ;  /* 0x0023481601007387 */ /* 0x0081e80000100800 */
[----:B0-----:R-:W3:Y:S04]  /*20d30*/  LDL.LU R22, [R1+0x9b0] ;  /* 0x0009b00001167983 */ /* 0x001ee80000300800 */
[----:B------:R-:W3:Y:S04]  /*20d40*/  LDL.LU R26, [R1+0x9a4] ;  /* 0x0009a400011a7983 */ /* 0x000ee80000300800 */
[----:B----4-:R-:W-:Y:S04]  /*20d50*/  STS.U8 [R2+UR4+0x7380], R24 ;  /* 0x0073801802007988 */ /* 0x010fe80008000004 */
[----:B--2---:R-:W-:Y:S04]  /*20d60*/  STS.U8 [R20+UR4+0x400], R28 ;  /* 0x0004001c14007988 */ /* 0x004fe80008000004 */
[----:B---3--:R0:W-:Y:S04]  /*20d70*/  STL [R1+0x2344], R26 ;  /* 0x0023441a01007387 */ /* 0x0081e80000100800 */
[----:B0-----:R-:W2:Y:S04]  /*20d80*/  LDL.LU R26, [R1+0x9a8] ;  /* 0x0009a800011a7983 */ /* 0x001ea80000300800 */
[----:B------:R-:W3:Y:S04]  /*20d90*/  LDL.LU R0, [R1+0x9a0] ;  /* 0x0009a00001007983 */ /* 0x000ee80000300800 */
[----:B------:R-:W4:Y:S04]  /*20da0*/  LDL.LU R2, [R1+0x99c] ;  /* 0x00099c0001027983 */ /* 0x000f280000300800 */
        /* <DEDUP_REMOVED lines=24> */
[----:B------:R0:W-:Y:S04]  /*20f30*/  STS.U8 [R20+UR4+0x440], R22 ;  /* 0x0004401614007988 */ /* 0x0001e80008000004 */
[----:B0-----:R-:W2:Y:S04]  /*20f40*/  LDL.LU R22, [R1+0x2348] ;  /* 0x0023480001167983 */ /* 0x001ea80000300800 */
[----:B--2---:R0:W-:Y:S04]  /*20f50*/  STS.U8 [R20+UR4+0x480], R22 ;  /* 0x0004801614007988 */ /* 0x0041e80008000004 */
[----:B------:R1:W-:Y:S04]  /*20f60*/  STS.U8 [R20+UR4+0x4c0], R26 ;  /* 0x0004c01a14007988 */ /* 0x0003e80008000004 */
[----:B0-----:R-:W2:Y:S04]  /*20f70*/  LDL.LU R22, [R1+0x63c] ;  /* 0x00063c0001167983 */ /* 0x001ea80000300800 */
[----:B-1----:R-:W2:Y:S04]  /*20f80*/  LDL.LU R26, [R1+0x2344] ;  /* 0x00234400011a7983 */ /* 0x002ea80000300800 */
[----:B--2---:R-:W-:Y:S04]  /*20f90*/  STS.U8 [R20+UR4+0x500], R26 ;  /* 0x0005001a14007988 */ /* 0x004fe80008000004 */
[----:B---3--:R-:W-:Y:S04]  /*20fa0*/  STS.U8 [R20+UR4+0x540], R0 ;  /* 0x0005400014007988 */ /* 0x008fe80008000004 */
[----:B----4-:R-:W-:Y:S04]  /*20fb0*/  STS.U8 [R20+UR4+0x580], R2 ;  /* 0x0005800214007988 */ /* 0x010fe80008000004 */
        /* <DEDUP_REMOVED lines=23> */
[----:B------:R1:W-:Y:S04]  /*21130*/  STS.U8 [R20+UR4+0x35c0], R28 ;  /* 0x0035c01c14007988 */ /* 0x0003e80008000004 */
[----:B0-----:R-:W2:Y:S04]  /*21140*/  LDL.LU R24, [R1+0x558] ;  /* 0x0005580001187983 */ /* 0x001ea80000300800 */
[----:B-1----:R-:W3:Y:S04]  /*21150*/  LDL.LU R28, [R1+0x554] ;  /* 0x00055400011c7983 */ /* 0x002ee80000300800 */
[----:B------:R-:W4:Y:S04]  /*21160*/  LDL.LU R26, [R1+0x54c] ;  /* 0x00054c00011a7983 */ /* 0x000f280000300800 */
[----:B------:R-:W-:Y:S04]  /*21170*/  STS.U8 [R20+UR4+0x3580], R22 ;  /* 0x0035801614007988 */ /* 0x000fe80008000004 */
[----:B----4-:R0:W-:Y:S04]  /*21180*/  STL [R1+0x2340], R26 ;  /* 0x0023401a01007387 */ /* 0x0101e80000100800 */
        /* <DEDUP_REMOVED lines=26> */
[----:B--2---:R0:W-:Y:S04]  /*21330*/  STS.U8 [R20+UR4+0x4400], R24 ;  /* 0x0044001814007988 */ /* 0x0041e80008000004 */
[----:B---3--:R1:W-:Y:S04]  /*21340*/  STS.U8 [R20+UR4+0x4440], R28 ;  /* 0x0044401c14007988 */ /* 0x0083e80008000004 */
[----:B0-----:R-:W2:Y:S04]  /*21350*/  LDL.LU R24, [R1+0x44] ;  /* 0x0000440001187983 */ /* 0x001ea80000300800 */
[----:B-1----:R-:W3:Y:S04]  /*21360*/  LDL.LU R28, [R1+0x40] ;  /* 0x00004000011c7983 */ /* 0x002ee80000300800 */
[----:B----4-:R0:W-:Y:S04]  /*21370*/  STS.U8 [R20+UR4+0x4480], R26 ;  /* 0x0044801a14007988 */ /* 0x0101e80008000004 */
[----:B0-----:R-:W4:Y:S04]  /*21380*/  LDL.LU R26, [R1+0x2340] ;  /* 0x00234000011a7983 */ /* 0x001f280000300800 */
[----:B----4-:R0:W-:Y:S04]  /*21390*/  STS.U8 [R20+UR4+0x44c0], R26 ;  /* 0x0044c01a14007988 */ /* 0x0101e80008000004 */
[----:B0-----:R-:W4:Y:S04]  /*213a0*/  LDL.LU R26, [R1+0x233c] ;  /* 0x00233c00011a7983 */ /* 0x001f280000300800 */
[----:B------:R4:W-:Y:S04]  /*213b0*/  STS.U8 [R20+UR4+0x4500], R0 ;  /* 0x0045000014007988 */ /* 0x0009e80008000004 */
[----:B------:R0:W-:Y:S01]  /*213c0*/  STS.U8 [R20+UR4+0x4540], R2 ;  /* 0x0045400214007988 */ /* 0x0001e20008000004 */
[----:B----4-:R-:W-:-:S03]  /*213d0*/  LOP3.LUT R0, R26, 0x18, RZ, 0x3c, !PT ;  /* 0x000000181a007812 */ /* 0x010fc600078e3cff */
[----:B------:R-:W4:Y:S04]  /*213e0*/  LDL.LU R26, [R1+0x3c] ;  /* 0x00003c00011a7983 */ /* 0x000f280000300800 */
[----:B0-----:R-:W2:Y:S04]  /*213f0*/  LDL.LU R2, [R1+0x98c] ;  /* 0x00098c0001027983 */ /* 0x001ea80000300800 */
[----:B--2---:R0:W-:Y:S04]  /*21400*/  STL [R1+0x2334], R2 ;  /* 0x0023340201007387 */ /* 0x0041e80000100800 */
[----:B0-----:R-:W2:Y:S04]  /*21410*/  LDL.LU R2, [R1+0x990] ;  /* 0x0009900001027983 */ /* 0x001ea80000300800 */
        /* <DEDUP_REMOVED lines=14> */
[----:B--2---:R0:W-:Y:S04]  /*21500*/  STL [R1+0x2338], R2 ;  /* 0x0023380201007387 */ /* 0x0041e80000100800 */
        /* <DEDUP_REMOVED lines=13> */
[----:B------:R-:W2:Y:S04]  /*215e0*/  LDL.LU R11, [R1+0x87c] ;  /* 0x00087c00010b7983 */ /* 0x000ea80000300800 */
[----:B------:R1:W-:Y:S04]  /*215f0*/  STS.U8 [R20+UR4+0x6540], R7 ;  /* 0x0065400714007988 */ /* 0x0003e80008000004 */
[----:B------:R-:W2:Y:S04]  /*21600*/  LDL.LU R10, [R1+0x878] ;  /* 0x00087800010a7983 */ /* 0x000ea80000300800 */
[----:B------:R0:W-:Y:S04]  /*21610*/  STS.U8 [R20+UR4+0x6580], R6 ;  /* 0x0065800614007988 */ /* 0x0001e80008000004 */
[----:B------:R-:W2:Y:S04]  /*21620*/  LDL.LU R9, [R1+0x784] ;  /* 0x0007840001097983 */ /* 0x000ea80000300800 */
[----:B------:R0:W-:Y:S04]  /*21630*/  STS.U8 [R20+UR4+0x65c0], R5 ;  /* 0x0065c00514007988 */ /* 0x0001e80008000004 */
[----:B------:R1:W-:Y:S04]  /*21640*/  STS.U8 [R20+UR4+0x7440], R4 ;  /* 0x0074400414007988 */ /* 0x0003e80008000004 */
[----:B------:R3:W-:Y:S04]  /*21650*/  STS.U8 [R20+UR4+0x7400], R3 ;  /* 0x0074000314007988 */ /* 0x0007e80008000004 */
[----:B0-----:R-:W2:Y:S04]  /*21660*/  LDL.LU R8, [R1+0x780] ;  /* 0x0007800001087983 */ /* 0x001ea80000300800 */
[----:B-1----:R-:W2:Y:S04]  /*21670*/  LDL.LU R7, [R1+0x77c] ;  /* 0x00077c0001077983 */ /* 0x002ea80000300800 */
[----:B------:R0:W-:Y:S04]  /*21680*/  STS.U8 [R20+UR4+0x74c0], R16 ;  /* 0x0074c01014007988 */ /* 0x0001e80008000004 */
[----:B------:R-:W2:Y:S04]  /*21690*/  LDL.LU R6, [R1+0x778] ;  /* 0x0007780001067983 */ /* 0x000ea80000300800 */
[----:B------:R-:W2:Y:S04]  /*216a0*/  LDL.LU R5, [R1+0x774] ;  /* 0x0007740001057983 */ /* 0x000ea80000300800 */
[----:B------:R1:W-:Y:S04]  /*216b0*/  STS.U8 [R20+UR4+0x7480], R18 ;  /* 0x0074801214007988 */ /* 0x0003e80008000004 */
[----:B------:R-:W2:Y:S04]  /*216c0*/  LDL.LU R4, [R1+0x770] ;  /* 0x0007700001047983 */ /* 0x000ea80000300800 */
[----:B------:R-:W-:Y:S04]  /*216d0*/  STS.U8 [R20+UR4+0x7540], R22 ;  /* 0x0075401614007988 */ /* 0x000fe80008000004 */
[----:B---3--:R-:W3:Y:S04]  /*216e0*/  LDL.LU R3, [R1+0x76c] ;  /* 0x00076c0001037983 */ /* 0x008ee80000300800 */
[----:B------:R-:W-:Y:S04]  /*216f0*/  STS.U8 [R20+UR4+0x7500], R24 ;  /* 0x0075001814007988 */ /* 0x000fe80008000004 */
[----:B0-----:R-:W3:Y:S04]  /*21700*/  LDL.LU R16, [R1+0x768] ;  /* 0x0007680001107983 */ /* 0x001ee80000300800 */
[----:B------:R0:W-:Y:S04]  /*21710*/  STS.U8 [R20+UR4+0x75c0], R28 ;  /* 0x0075c01c14007988 */ /* 0x0001e80008000004 */
[----:B----4-:R4:W-:Y:S04]  /*21720*/  STS.U8 [R20+UR4+0x7580], R26 ;  /* 0x0075801a14007988 */ /* 0x0109e80008000004 */
[----:B-1----:R-:W3:Y:S04]  /*21730*/  LDL.LU R18, [R1+0x638] ;  /* 0x0006380001127983 */ /* 0x002ee80000300800 */
[----:B0-----:R-:W3:Y:S04]  /*21740*/  LDL.LU R28, [R1+0x634] ;  /* 0x00063400011c7983 */ /* 0x001ee80000300800 */
[----:B----4-:R-:W4:Y:S04]  /*21750*/  LDL.LU R20, [R1+0x630] ;  /* 0x0006300001147983 */ /* 0x010f280000300800 */
[----:B------:R-:W3:Y:S04]  /*21760*/  LDL.LU R22, [R1+0x62c] ;  /* 0x00062c0001167983 */ /* 0x000ee80000300800 */
[----:B------:R-:W3:Y:S04]  /*21770*/  LDL.LU R24, [R1+0x628] ;  /* 0x0006280001187983 */ /* 0x000ee80000300800 */
[----:B------:R-:W3:Y:S04]  /*21780*/  LDL.LU R26, [R1+0x624] ;  /* 0x00062400011a7983 */ /* 0x000ee80000300800 */
[----:B--2---:R0:W-:Y:S04]  /*21790*/  STS.U8 [R0+UR4+0x600], R2 ;  /* 0x0006000200007988 */ /* 0x0041e80008000004 */
[----:B0-----:R-:W2:Y:S04]  /*217a0*/  LDL.LU R2, [R1+0x2338] ;  /* 0x0023380001027983 */ /* 0x001ea80000300800 */
[----:B--2---:R0:W-:Y:S04]  /*217b0*/  STS.U8 [R0+UR4+0x640], R2 ;  /* 0x0006400200007988 */ /* 0x0041e80008000004 */
[----:B0-----:R-:W2:Y:S04]  /*217c0*/  LDL.LU R2, [R1+0x2334] ;  /* 0x0023340001027983 */ /* 0x001ea80000300800 */
        /* <DEDUP_REMOVED lines=20> */
[----:B---3--:R-:W-:Y:S04]  /*21910*/  STS.U8 [R0+UR4+0x2780], R3 ;  /* 0x0027800300007988 */ /* 0x008fe80008000004 */
[----:B------:R-:W-:Y:S04]  /*21920*/  STS.U8 [R0+UR4+0x27c0], R16 ;  /* 0x0027c01000007988 */ /* 0x000fe80008000004 */
[----:B------:R-:W-:Y:S04]  /*21930*/  STS.U8 [R0+UR4+0x3640], R18 ;  /* 0x0036401200007988 */ /* 0x000fe80008000004 */
[----:B------:R0:W-:Y:S04]  /*21940*/  STS.U8 [R0+UR4+0x3600], R28 ;  /* 0x0036001c00007988 */ /* 0x0001e80008000004 */
[----:B0-----:R-:W2:Y:S04]  /*21950*/  LDL.LU R28, [R1+0x620] ;  /* 0x00062000011c7983 */ /* 0x001ea80000300800 */
[----:B------:R-:W3:Y:S04]  /*21960*/  LDL.LU R2, [R1+0x534] ;  /* 0x0005340001027983 */ /* 0x000ee80000300800 */
[----:B---3--:R0:W-:Y:S04]  /*21970*/  STL [R1+0x232c], R2 ;  /* 0x00232c0201007387 */ /* 0x0081e80000100800 */
[----:B0-----:R-:W3:Y:S04]  /*21980*/  LDL.LU R2, [R1+0x538] ;  /* 0x0005380001027983 */ /* 0x001ee80000300800 */
[----:B----4-:R-:W-:Y:S04]  /*21990*/  STS.U8 [R0+UR4+0x36c0], R20 ;  /* 0x0036c01400007988 */ /* 0x010fe80008000004 */
[----:B------:R-:W-:Y:S04]  /*219a0*/  STS.U8 [R0+UR4+0x3680], R22 ;  /* 0x0036801600007988 */ /* 0x000fe80008000004 */
[----:B---3--:R0:W-:Y:S04]  /*219b0*/  STL [R1+0x2330], R2 ;  /* 0x0023300201007387 */ /* 0x0081e80000100800 */
[----:B0-----:R-:W3:Y:S04]  /*219c0*/  LDL.LU R2, [R1+0x61c] ;  /* 0x00061c0001027983 */ /* 0x001ee80000300800 */
        /* <DEDUP_REMOVED lines=23> */
[----:B------:R0:W-:Y:S04]  /*21b40*/  STS.U8 [R0+UR4+0x3740], R24 ;  /* 0x0037401800007988 */ /* 0x0001e80008000004 */
[----:B------:R-:W4:Y:S04]  /*21b50*/  LDL.LU R20, [R1+0x34] ;  /* 0x0000340001147983 */ /* 0x000f280000300800 */
[----:B------:R1:W-:Y:S04]  /*21b60*/  STS.U8 [R0+UR4+0x3700], R26 ;  /* 0x0037001a00007988 */ /* 0x0003e80008000004 */
[----:B--2---:R2:W-:Y:S04]  /*21b70*/  STS.U8 [R0+UR4+0x37c0], R28 ;  /* 0x0037c01c00007988 */ /* 0x0045e80008000004 */
[----:B0-----:R-:W4:Y:S04]  /*21b80*/  LDL.LU R24, [R1+0x30] ;  /* 0x0000300001187983 */ /* 0x001f280000300800 */
[----:B-1----:R-:W4:Y:S04]  /*21b90*/  LDL.LU R26, [R1+0x2c] ;  /* 0x00002c00011a7983 */ /* 0x002f280000300800 */
[----:B--2---:R-:W2:Y:S04]  /*21ba0*/  LDL.LU R28, [R1+0x28] ;  /* 0x00002800011c7983 */ /* 0x004ea80000300800 */
[----:B---3--:R0:W-:Y:S04]  /*21bb0*/  STS.U8 [R0+UR4+0x3780], R2 ;  /* 0x0037800200007988 */ /* 0x0081e80008000004 */
[----:B0-----:R-:W3:Y:S04]  /*21bc0*/  LDL.LU R2, [R1+0x2330] ;  /* 0x0023300001027983 */ /* 0x001ee80000300800 */
[----:B---3--:R0:W-:Y:S04]  /*21bd0*/  STS.U8 [R0+UR4+0x4600], R2 ;  /* 0x0046000200007988 */ /* 0x0081e80008000004 */
[----:B0-----:R-:W3:Y:S04]  /*21be0*/  LDL.LU R2, [R1+0x232c] ;  /* 0x00232c0001027983 */ /* 0x001ee80000300800 */
[----:B---3--:R0:W-:Y:S04]  /*21bf0*/  STS.U8 [R0+UR4+0x4640], R2 ;  /* 0x0046400200007988 */ /* 0x0081e80008000004 */
[----:B0-----:R-:W3:Y:S04]  /*21c00*/  LDL.LU R2, [R1+0x1c] ;  /* 0x00001c0001027983 */ /* 0x001ee80000300800 */
[----:B---3--:R0:W-:Y:S04]  /*21c10*/  STL [R1+0x2324], R2 ;  /* 0x0023240201007387 */ /* 0x0081e80000100800 */
[----:B0-----:R-:W3:Y:S04]  /*21c20*/  LDL.LU R2, [R1+0x20] ;  /* 0x0000200001027983 */ /* 0x001ee80000300800 */
        /* <DEDUP_REMOVED lines=21> */
[----:B------:R-:W-:Y:S04]  /*21d80*/  STS.U8 [R0+UR4+0x67c0], R16 ;  /* 0x0067c01000007988 */ /* 0x000fe80008000004 */
[----:B------:R-:W-:Y:S01]  /*21d90*/  STS.U8 [R0+UR4+0x7640], R18 ;  /* 0x0076401200007988 */ /* 0x000fe20008000004 */
[----:B0-----:R-:W0:Y:S03]  /*21da0*/  S2R R22, SR_TID.X ;  /* 0x0000000000167919 */ /* 0x001e260000002100 */
[----:B------:R-:W-:Y:S04]  /*21db0*/  STS.U8 [R0+UR4+0x7600], R20 ;  /* 0x0076001400007988 */ /* 0x000fe80008000004 */
[----:B------:R-:W-:Y:S04]  /*21dc0*/  STS.U8 [R0+UR4+0x76c0], R24 ;  /* 0x0076c01800007988 */ /* 0x000fe80008000004 */
[----:B------:R-:W-:Y:S04]  /*21dd0*/  STS.U8 [R0+UR4+0x7680], R26 ;  /* 0x0076801a00007988 */ /* 0x000fe80008000004 */
[----:B--2---:R-:W-:Y:S04]  /*21de0*/  STS.U8 [R0+UR4+0x7740], R28 ;  /* 0x0077401c00007988 */ /* 0x004fe80008000004 */
[----:B---3--:R1:W-:Y:S04]  /*21df0*/  STL [R1+0x2328], R2 ;  /* 0x0023280201007387 */ /* 0x0083e80000100800 */
[----:B-1----:R-:W2:Y:S04]  /*21e00*/  LDL.LU R2, [R1+0x24] ;  /* 0x0000240001027983 */ /* 0x002ea80000300800 */
[----:B------:R-:W3:Y:S04]  /*21e10*/  LDL.LU R26, [R1+0x974] ;  /* 0x00097400011a7983 */ /* 0x000ee80000300800 */
[----:B------:R-:W4:Y:S04]  /*21e20*/  LDL.LU R15, [R1+0x970] ;  /* 0x00097000010f7983 */ /* 0x000f280000300800 */
[----:B------:R-:W3:Y:S04]  /*21e30*/  LDL.LU R24, [R1+0x96c] ;  /* 0x00096c0001187983 */ /* 0x000ee80000300800 */
        /* <DEDUP_REMOVED lines=22> */
[----:B------:R-:W3:Y:S04]  /*21fa0*/  LDL.LU R22, [R1+0x618] ;  /* 0x0006180001167983 */ /* 0x000ee80000300800 */
[----:B------:R-:W3:Y:S01]  /*21fb0*/  LDL.LU R28, [R1+0x614] ;  /* 0x00061400011c7983 */ /* 0x000ee20000300800 */
[----:B------:R-:W-:-:S03]  /*21fc0*/  LOP3.LUT R0, R3, 0x20, RZ, 0x3c, !PT ;  /* 0x0000002003007812 */ /* 0x000fc600078e3cff */
[----:B------:R0:W-:Y:S02]  /*21fd0*/  STL [R1+0x2318], R3 ;  /* 0x0023180301007387 */ /* 0x0001e40000100800 */
[----:B0-----:R-:W0:Y:S02]  /*21fe0*/  S2R R3, SR_TID.X ;  /* 0x0000000000037919 */ /* 0x001e240000002100 */
[----:B0-----:R-:W-:-:S04]  /*21ff0*/  LOP3.LUT R3, R3, 0x3f, RZ, 0xc0, !PT ;  /* 0x0000003f03037812 */ /* 0x001fc800078ec0ff */
[----:B------:R-:W-:-:S05]  /*22000*/  LOP3.LUT R3, R3, 0x18, RZ, 0x3c, !PT ;  /* 0x0000001803037812 */ /* 0x000fca00078e3cff */
[----:B--2---:R0:W-:Y:S04]  /*22010*/  STS.U8 [R3+UR4+0x7700], R2 ;  /* 0x0077000203007988 */ /* 0x0041e80008000004 */
[----:B0-----:R-:W2:Y:S04]  /*22020*/  LDL.LU R2, [R1+0x2328] ;  /* 0x0023280001027983 */ /* 0x001ea80000300800 */
[----:B--2---:R0:W-:Y:S04]  /*22030*/  STS.U8 [R3+UR4+0x77c0], R2 ;  /* 0x0077c00203007988 */ /* 0x0041e80008000004 */
[----:B0-----:R-:W2:Y:S04]  /*22040*/  LDL.LU R2, [R1+0x2324] ;  /* 0x0023240001027983 */ /* 0x001ea80000300800 */
[----:B--2---:R-:W-:Y:S04]  /*22050*/  STS.U8 [R3+UR4+0x7780], R2 ;  /* 0x0077800203007988 */ /* 0x004fe80008000004 */
[----:B---3--:R0:W-:Y:S04]  /*22060*/  STS.U8 [R0+UR4+0x800], R26 ;  /* 0x0008001a00007988 */ /* 0x0081e80008000004 */
[----:B----4-:R-:W-:Y:S04]  /*22070*/  STS.U8 [R0+UR4+0x840], R15 ;  /* 0x0008400f00007988 */ /* 0x010fe80008000004 */
[----:B------:R1:W-:Y:S04]  /*22080*/  STS.U8 [R0+UR4+0x880], R24 ;  /* 0x0008801800007988 */ /* 0x0003e80008000004 */
[----:B0-----:R-:W2:Y:S04]  /*22090*/  LDL.LU R26, [R1+0x610] ;  /* 0x00061000011a7983 */ /* 0x001ea80000300800 */
[----:B-1----:R-:W3:Y:S04]  /*220a0*/  LDL.LU R24, [R1+0x60c] ;  /* 0x00060c0001187983 */ /* 0x002ee80000300800 */
[----:B------:R-:W4:Y:S04]  /*220b0*/  LDL.LU R3, [R1+0x604] ;  /* 0x0006040001037983 */ /* 0x000f280000300800 */
        /* <DEDUP_REMOVED lines=23> */
[----:B----4-:R0:W-:Y:S04]  /*22230*/  STL [R1+0x2320], R3 ;  /* 0x0023200301007387 */ /* 0x0101e80000100800 */
[----:B0-----:R-:W4:Y:S04]  /*22240*/  LDL.LU R3, [R1+0x608] ;  /* 0x0006080001037983 */ /* 0x001f280000300800 */
[----:B------:R-:W4:Y:S04]  /*22250*/  LDL.LU R28, [R1+0x600] ;  /* 0x00060000011c7983 */ /* 0x000f280000300800 */
[----:B--2---:R0:W-:Y:S04]  /*22260*/  STS.U8 [R0+UR4+0x38c0], R26 ;  /* 0x0038c01a00007988 */ /* 0x0041e80008000004 */
[----:B------:R-:W2:Y:S04]  /*22270*/  LDL.LU R2, [R1+0x5fc] ;  /* 0x0005fc0001027983 */ /* 0x000ea80000300800 */
        /* <DEDUP_REMOVED lines=23> */
[----:B---3--:R0:W-:Y:S04]  /*223f0*/  STS.U8 [R0+UR4+0x3880], R24 ;  /* 0x0038801800007988 */ /* 0x0081e80008000004 */
[----:B------:R-:W3:Y:S04]  /*22400*/  LDL.LU R22, [R1+0x14c] ;  /* 0x00014c0001167983 */ /* 0x000ee80000300800 */
[----:B0-----:R-:W2:Y:S04]  /*22410*/  LDL.LU R24, [R1+0x18] ;  /* 0x0000180001187983 */ /* 0x001ea80000300800 */
[----:B----4-:R0:W-:Y:S04]  /*22420*/  STS.U8 [R0+UR4+0x3940], R3 ;  /* 0x0039400300007988 */ /* 0x0101e80008000004 */
[----:B0-----:R-:W4:Y:S04]  /*22430*/  LDL.LU R3, [R1+0x2320] ;  /* 0x0023200001037983 */ /* 0x001f280000300800 */
[----:B----4-:R-:W-:Y:S04]  /*22440*/  STS.U8 [R0+UR4+0x3900], R3 ;  /* 0x0039000300007988 */ /* 0x010fe80008000004 */
[----:B------:R0:W-:Y:S04]  /*22450*/  STS.U8 [R0+UR4+0x39c0], R28 ;  /* 0x0039c01c00007988 */ /* 0x0001e80008000004 */
[----:B--2---:R-:W-:Y:S04]  /*22460*/  STS.U8 [R0+UR4+0x3980], R2 ;  /* 0x0039800200007988 */ /* 0x004fe80008000004 */
[----:B------:R1:W-:Y:S04]  /*22470*/  STS.U8 [R0+UR4+0x4800], R26 ;  /* 0x0048001a00007988 */ /* 0x0003e80008000004 */
[----:B0-----:R-:W2:Y:S04]  /*22480*/  LDL.LU R28, [R1+0x14] ;  /* 0x00001400011c7983 */ /* 0x001ea80000300800 */
[----:B-1----:R-:W4:Y:S04]  /*22490*/  LDL.LU R26, [R1+0x10] ;  /* 0x00001000011a7983 */ /* 0x002f280000300800 */
[----:B------:R-:W2:Y:S04]  /*224a0*/  LDL.LU R3, [R1+0x8] ;  /* 0x0000080001037983 */ /* 0x000ea80000300800 */
        /* <DEDUP_REMOVED lines=24> */
[----:B--2---:R0:W-:Y:S04]  /*22630*/  STL [R1+0x231c], R3 ;  /* 0x00231c0301007387 */ /* 0x0041e80000100800 */
[----:B0-----:R-:W2:Y:S04]  /*22640*/  LDL.LU R3, [R1+0xc] ;  /* 0x00000c0001037983 */ /* 0x001ea80000300800 */
[----:B------:R0:W-:Y:S04]  /*22650*/  STS.U8 [R0+UR4+0x7800], R28 ;  /* 0x0078001c00007988 */ /* 0x0001e80008000004 */
[----:B0-----:R-:W3:Y:S04]  /*22660*/  LDL.LU R28, [R1+0x4] ;  /* 0x00000400011c7983 */ /* 0x001ee80000300800 */
[----:B------:R-:W3:Y:S04]  /*22670*/  LDL.LU R2, [R1] ;  /* 0x0000000001027983 */ /* 0x000ee80000300800 */
        /* <DEDUP_REMOVED lines=23> */
[----:B----4-:R0:W-:Y:S04]  /*227f0*/  STS.U8 [R0+UR4+0x78c0], R26 ;  /* 0x0078c01a00007988 */ /* 0x0101e80008000004 */
[----:B------:R-:W4:Y:S04]  /*22800*/  LDL.LU R24, [R1+0x71c] ;  /* 0x00071c0001187983 */ /* 0x000f280000300800 */
[----:B0-----:R-:W3:Y:S04]  /*22810*/  LDL.LU R26, [R1+0x5f8] ;  /* 0x0005f800011a7983 */ /* 0x001ee80000300800 */
[----:B--2---:R0:W-:Y:S04]  /*22820*/  STS.U8 [R0+UR4+0x7880], R3 ;  /* 0x0078800300007988 */ /* 0x0041e80008000004 */
[----:B0-----:R-:W2:Y:S04]  /*22830*/  LDL.LU R3, [R1+0x231c] ;  /* 0x00231c0001037983 */ /* 0x001ea80000300800 */
[----:B--2---:R0:W-:Y:S04]  /*22840*/  STS.U8 [R0+UR4+0x7940], R3 ;  /* 0x0079400300007988 */ /* 0x0041e80008000004 */
[----:B---3--:R1:W-:Y:S04]  /*22850*/  STS.U8 [R0+UR4+0x7900], R28 ;  /* 0x0079001c00007988 */ /* 0x0083e80008000004 */
[----:B0-----:R-:W2:Y:S04]  /*22860*/  LDL.LU R3, [R1+0x2318] ;  /* 0x0023180001037983 */ /* 0x001ea80000300800 */
[----:B-1----:R-:W3:Y:S04]  /*22870*/  LDL.LU R28, [R1+0x2314] ;  /* 0x00231400011c7983 */ /* 0x002ee80000300800 */
[----:B------:R-:W-:Y:S01]  /*22880*/  STS.U8 [R0+UR4+0x79c0], R2 ;  /* 0x0079c00200007988 */ /* 0x000fe20008000004 */
[----:B--2---:R-:W-:-:S03]  /*22890*/  LOP3.LUT R3, R3, 0x28, RZ, 0x3c, !PT ;  /* 0x0000002803037812 */ /* 0x004fc600078e3cff */
[----:B---3--:R-:W-:Y:S04]  /*228a0*/  STS.U8 [R0+UR4+0x7980], R28 ;  /* 0x0079801c00007988 */ /* 0x008fe80008000004 */
[----:B------:R-:W-:Y:S04]  /*228b0*/  STS.U8 [R3+UR4+0xa00], R15 ;  /* 0x000a000f03007988 */ /* 0x000fe80008000004 */
[----:B------:R-:W-:Y:S04]  /*228c0*/  STS.U8 [R3+UR4+0xa40], R14 ;  /* 0x000a400e03007988 */ /* 0x000fe80008000004 */
[----:B------:R-:W-:Y:S04]  /*228d0*/  STS.U8 [R3+UR4+0xa80], R29 ;  /* 0x000a801d03007988 */ /* 0x000fe80008000004 */
[----:B------:R0:W-:Y:S04]  /*228e0*/  STS.U8 [R3+UR4+0xac0], R13 ;  /* 0x000ac00d03007988 */ /* 0x0001e80008000004 */
[----:B0-----:R-:W2:Y:S04]  /*228f0*/  LDL.LU R13, [R1+0x5e8] ;  /* 0x0005e800010d7983 */ /* 0x001ea80000300800 */
[----:B--2---:R0:W-:Y:S04]  /*22900*/  STL [R1+0x2308], R13 ;  /* 0x0023080d01007387 */ /* 0x0041e80000100800 */
        /* <DEDUP_REMOVED lines=22> */
[----:B----4-:R-:W-:Y:S04]  /*22a70*/  STS.U8 [R3+UR4+0x2bc0], R24 ;  /* 0x002bc01803007988 */ /* 0x010fe80008000004 */
[----:B--2---:R0:W-:Y:S04]  /*22a80*/  STL [R1+0x2310], R13 ;  /* 0x0023100d01007387 */ /* 0x0041e80000100800 */
[----:B0-----:R-:W2:Y:S04]  /*22a90*/  LDL.LU R13, [R1+0x5f4] ;  /* 0x0005f400010d7983 */ /* 0x001ea80000300800 */
[----:B------:R-:W3:Y:S04]  /*22aa0*/  LDL.LU R4, [R1+0x5e4] ;  /* 0x0005e40001047983 */ /* 0x000ee80000300800 */
[----:B------:R-:W4:Y:S04]  /*22ab0*/  LDL.LU R16, [R1+0x5e0] ;  /* 0x0005e00001107983 */ /* 0x000f280000300800 */
[----:B------:R-:W3:Y:S04]  /*22ac0*/  LDL.LU R18, [R1+0x5dc] ;  /* 0x0005dc0001127983 */ /* 0x000ee80000300800 */
[----:B------:R-:W3:Y:S04]  /*22ad0*/  LDL.LU R20, [R1+0x4f8] ;  /* 0x0004f80001147983 */ /* 0x000ee80000300800 */
        /* <DEDUP_REMOVED lines=24> */
[----:B--2---:R0:W-:Y:S04]  /*22c60*/  STS.U8 [R3+UR4+0x3a00], R13 ;  /* 0x003a000d03007988 */ /* 0x0041e80008000004 */
[----:B0-----:R-:W2:Y:S04]  /*22c70*/  LDL.LU R13, [R1+0x2310] ;  /* 0x00231000010d7983 */ /* 0x001ea80000300800 */
[----:B--2---:R0:W-:Y:S04]  /*22c80*/  STS.U8 [R3+UR4+0x3ac0], R13 ;  /* 0x003ac00d03007988 */ /* 0x0041e80008000004 */
[----:B0-----:R-:W2:Y:S04]  /*22c90*/  LDL.LU R13, [R1+0x230c] ;  /* 0x00230c00010d7983 */ /* 0x001ea80000300800 */
[----:B--2---:R0:W-:Y:S04]  /*22ca0*/  STS.U8 [R3+UR4+0x3a80], R13 ;  /* 0x003a800d03007988 */ /* 0x0041e80008000004 */
[----:B0-----:R-:W2:Y:S04]  /*22cb0*/  LDL.LU R13, [R1+0x2308] ;  /* 0x00230800010d7983 */ /* 0x001ea80000300800 */
[----:B--2---:R0:W-:Y:S04]  /*22cc0*/  STS.U8 [R3+UR4+0x3b40], R13 ;  /* 0x003b400d03007988 */ /* 0x0041e80008000004 */
[----:B---3--:R1:W-:Y:S04]  /*22cd0*/  STS.U8 [R3+UR4+0x3b00], R4 ;  /* 0x003b000403007988 */ /* 0x0083e80008000004 */
[----:B----4-:R2:W-:Y:S04]  /*22ce0*/  STS.U8 [R3+UR4+0x3bc0], R16 ;  /* 0x003bc01003007988 */ /* 0x0105e80008000004 */
[----:B------:R3:W-:Y:S04]  /*22cf0*/  STS.U8 [R3+UR4+0x3b80], R18 ;  /* 0x003b801203007988 */ /* 0x0007e80008000004 */
[----:B------:R4:W-:Y:S04]  /*22d00*/  STS.U8 [R3+UR4+0x4a00], R20 ;  /* 0x004a001403007988 */ /* 0x0009e80008000004 */
[----:B------:R2:W-:Y:S04]  /*22d10*/  STS.U8 [R3+UR4+0x4a40], R22 ;  /* 0x004a401603007988 */ /* 0x0005e80008000004 */
[----:B0-----:R-:W4:Y:S04]  /*22d20*/  LDL.LU R13, [R1+0x2304] ;  /* 0x00230400010d7983 */ /* 0x001f280000300800 */
[----:B-1----:R-:W4:Y:S04]  /*22d30*/  LDL.LU R4, [R1+0x2300] ;  /* 0x0023000001047983 */ /* 0x002f280000300800 */
[----:B--2---:R-:W2:Y:S04]  /*22d40*/  LDL.LU R16, [R1+0x22fc] ;  /* 0x0022fc0001107983 */ /* 0x004ea80000300800 */
[----:B---3--:R-:W3:Y:S04]  /*22d50*/  LDL.LU R18, [R1+0x22f8] ;  /* 0x0022f80001127983 */ /* 0x008ee80000300800 */
[----:B----4-:R-:W4:Y:S04]  /*22d60*/  LDL.LU R20, [R1+0x22f4] ;  /* 0x0022f40001147983 */ /* 0x010f280000300800 */
[----:B------:R-:W2:Y:S04]  /*22d70*/  LDL.LU R22, [R1+0x22f0] ;  /* 0x0022f00001167983 */ /* 0x000ea80000300800 */
[----:B------:R0:W-:Y:S04]  /*22d80*/  STS.U8 [R3+UR4+0x4a80], R24 ;  /* 0x004a801803007988 */ /* 0x0001e80008000004 */
[----:B------:R1:W-:Y:S04]  /*22d90*/  STS.U8 [R3+UR4+0x4ac0], R26 ;  /* 0x004ac01a03007988 */ /* 0x0003e80008000004 */
[----:B0-----:R-:W2:Y:S04]  /*22da0*/  LDL.LU R24, [R1+0x22ec] ;  /* 0x0022ec0001187983 */ /* 0x001ea80000300800 */
[----:B-1----:R-:W2:Y:S04]  /*22db0*/  LDL.LU R26, [R1+0x22e8] ;  /* 0x0022e800011a7983 */ /* 0x002ea80000300800 */
[----:B------:R0:W-:Y:S04]  /*22dc0*/  STS.U8 [R3+UR4+0x4b00], R28 ;  /* 0x004b001c03007988 */ /* 0x0001e80008000004 */
[----:B------:R1:W-:Y:S04]  /*22dd0*/  STS.U8 [R3+UR4+0x4b40], R0 ;  /* 0x004b400003007988 */ /* 0x0003e80008000004 */
[----:B------:R0:W-:Y:S04]  /*22de0*/  STS.U8 [R3+UR4+0x4b80], R2 ;  /* 0x004b800203007988 */ /* 0x0001e80008000004 */
[----:B------:R0:W-:Y:S04]  /*22df0*/  STS.U8 [R3+UR4+0x4bc0], R15 ;  /* 0x004bc00f03007988 */ /* 0x0001e80008000004 */
[----:B------:R1:W-:Y:S04]  /*22e00*/  STS.U8 [R3+UR4+0x5a40], R14 ;  /* 0x005a400e03007988 */ /* 0x0003e80008000004 */
[----:B------:R1:W-:Y:S04]  /*22e10*/  STS.U8 [R3+UR4+0x5a00], R29 ;  /* 0x005a001d03007988 */ /* 0x0003e80008000004 */
[----:B0-----:R-:W3:Y:S04]  /*22e20*/  LDL.LU R28, [R1+0x920] ;  /* 0x00092000011c7983 */ /* 0x001ee80000300800 */
[----:B-1----:R-:W3:Y:S04]  /*22e30*/  LDL.LU R0, [R1+0x91c] ;  /* 0x00091c0001007983 */ /* 0x002ee80000300800 */
[----:B------:R-:W3:Y:S04]  /*22e40*/  LDL.LU R2, [R1+0x918] ;  /* 0x0009180001027983 */ /* 0x000ee80000300800 */
[----:B------:R-:W3:Y:S04]  /*22e50*/  LDL.LU R15, [R1+0x834] ;  /* 0x00083400010f7983 */ /* 0x000ee80000300800 */
[----:B------:R-:W3:Y:S04]  /*22e60*/  LDL.LU R14, [R1+0x830] ;  /* 0x00083000010e7983 */ /* 0x000ee80000300800 */
[----:B------:R0:W-:Y:S04]  /*22e70*/  STS.U8 [R3+UR4+0x5ac0], R27 ;  /* 0x005ac01b03007988 */ /* 0x0001e80008000004 */
[----:B------:R-:W3:Y:S04]  /*22e80*/  LDL.LU R29, [R1+0x82c] ;  /* 0x00082c00011d7983 */ /* 0x000ee80000300800 */
        /* <DEDUP_REMOVED lines=25> */
[----:B0-----:R-:W3:Y:S04]  /*23020*/  LDL.LU R6, [R1+0x6bc] ;  /* 0x0006bc0001067983 */ /* 0x001ee80000300800 */
[----:B-1----:R-:W3:Y:S04]  /*23030*/  LDL.LU R5, [R1+0x5d8] ;  /* 0x0005d80001057983 */ /* 0x002ee80000300800 */
[----:B--2---:R0:W-:Y:S04]  /*23040*/  STS.U8 [R3+UR4+0x7a40], R26 ;  /* 0x007a401a03007988 */ /* 0x0041e80008000004 */
[----:B------:R1:W-:Y:S04]  /*23050*/  STS.U8 [R3+UR4+0x7a00], R24 ;  /* 0x007a001803007988 */ /* 0x0003e80008000004 */
[----:B------:R2:W-:Y:S04]  /*23060*/  STS.U8 [R3+UR4+0x7ac0], R22 ;  /* 0x007ac01603007988 */ /* 0x0005e80008000004 */
[----:B----4-:R-:W-:Y:S04]  /*23070*/  STS.U8 [R3+UR4+0x7a80], R20 ;  /* 0x007a801403007988 */ /* 0x010fe80008000004 */
[----:B---3--:R-:W-:Y:S04]  /*23080*/  STS.U8 [R3+UR4+0x7b40], R18 ;  /* 0x007b401203007988 */ /* 0x008fe80008000004 */
[----:B0-----:R-:W3:Y:S04]  /*23090*/  LDL.LU R26, [R1+0x924] ;  /* 0x00092400011a7983 */ /* 0x001ee80000300800 */
[----:B-1----:R-:W4:Y:S04]  /*230a0*/  LDL.LU R24, [R1+0x928] ;  /* 0x0009280001187983 */ /* 0x002f280000300800 */
[----:B--2---:R-:W2:Y:S04]  /*230b0*/  LDL.LU R22, [R1+0x92c] ;  /* 0x00092c0001167983 */ /* 0x004ea80000300800 */
[----:B------:R0:W-:Y:S04]  /*230c0*/  STL [R1+0x2298], R20 ;  /* 0x0022981401007387 */ /* 0x0001e80000100800 */
[----:B------:R-:W-:Y:S04]  /*230d0*/  STS.U8 [R3+UR4+0x7b00], R16 ;  /* 0x007b001003007988 */ /* 0x000fe80008000004 */
[----:B0-----:R-:W2:Y:S04]  /*230e0*/  LDL.LU R20, [R1+0x930] ;  /* 0x0009300001147983 */ /* 0x001ea80000300800 */
[----:B------:R0:W-:Y:S04]  /*230f0*/  STL [R1+0x229c], R18 ;  /* 0x00229c1201007387 */ /* 0x0001e80000100800 */
[----:B0-----:R-:W2:Y:S04]  /*23100*/  LDL.LU R18, [R1+0x934] ;  /* 0x0009340001127983 */ /* 0x001ea80000300800 */
[----:B------:R-:W2:Y:S04]  /*23110*/  LDL.LU R3, [R1+0x22e4] ;  /* 0x0022e40001037983 */ /* 0x000ea80000300800 */
[----:B------:R0:W-:Y:S02]  /*23120*/  STL [R1+0x22a0], R16 ;  /* 0x0022a01001007387 */ /* 0x0001e40000100800 */
[----:B0-----:R-:W0:Y:S01]  /*23130*/  S2R R16, SR_TID.X ;  /* 0x0000000000107919 */ /* 0x001e220000002100 */
[----:B------:R-:W-:-:S04]  /*23140*/  LOP3.LUT R13, R13, 0x3f, RZ, 0xc0, !PT ;  /* 0x0000003f0d0d7812 */ /* 0x000fc800078ec0ff */
[----:B------:R-:W-:Y:S02]  /*23150*/  LOP3.LUT R13, R13, 0x30, RZ, 0x3c, !PT ;  /* 0x000000300d0d7812 */ /* 0x000fe400078e3cff */
[----:B0-----:R-:W-:-:S04]  /*23160*/  LOP3.LUT R16, R16, 0x3f, RZ, 0xc0, !PT ;  /* 0x0000003f10107812 */ /* 0x001fc800078ec0ff */
[----:B------:R-:W-:-:S05]  /*23170*/  LOP3.LUT R16, R16, 0x28, RZ, 0x3c, !PT ;  /* 0x0000002810107812 */ /* 0x000fca00078e3cff */
[----:B--2---:R-:W-:Y:S04]  /*23180*/  STS.U8 [R16+UR4+0x7bc0], R3 ;  /* 0x007bc00310007988 */ /* 0x004fe80008000004 */
[----:B------:R-:W-:Y:S04]  /*23190*/  STS.U8 [R16+UR4+0x7b80], R4 ;  /* 0x007b800410007988 */ /* 0x000fe80008000004 */
[----:B------:R-:W-:Y:S04]  /*231a0*/  STS.U8 [R13+UR4+0xc00], R18 ;  /* 0x000c00120d007988 */ /* 0x000fe80008000004 */
[----:B------:R-:W-:Y:S04]  /*231b0*/  STS.U8 [R13+UR4+0xc40], R20 ;  /* 0x000c40140d007988 */ /* 0x000fe80008000004 */
[----:B------:R-:W-:Y:S04]  /*231c0*/  STS.U8 [R13+UR4+0xc80], R22 ;  /* 0x000c80160d007988 */ /* 0x000fe80008000004 */
[----:B----4-:R-:W-:Y:S04]  /*231d0*/  STS.U8 [R13+UR4+0xcc0], R24 ;  /* 0x000cc0180d007988 */ /* 0x010fe80008000004 */
[----:B---3--:R-:W-:Y:S04]  /*231e0*/  STS.U8 [R13+UR4+0xd00], R26 ;  /* 0x000d001a0d007988 */ /* 0x008fe80008000004 */
        /* <DEDUP_REMOVED lines=74> */
[----:B------:R1:W-:Y:S04]  /*23690*/  STS.U8 [R13+UR4+0x4d00], R5 ;  /* 0x004d00050d007988 */ /* 0x0003e80008000004 */
[----:B0-----:R-:W2:Y:S04]  /*236a0*/  LDL.LU R7, [R1+0x22bc] ;  /* 0x0022bc0001077983 */ /* 0x001ea80000300800 */
[----:B-1----:R-:W2:Y:S04]  /*236b0*/  LDL.LU R6, [R1+0x22b8] ;  /* 0x0022b80001067983 */ /* 0x002ea80000300800 */
[----:B------:R-:W2:Y:S04]  /*236c0*/  LDL.LU R5, [R1+0x22b4] ;  /* 0x0022b40001057983 */ /* 0x000ea80000300800 */
[----:B------:R0:W-:Y:S04]  /*236d0*/  STS.U8 [R13+UR4+0x4d40], R4 ;  /* 0x004d40040d007988 */ /* 0x0001e80008000004 */
[----:B------:R1:W-:Y:S04]  /*236e0*/  STS.U8 [R13+UR4+0x4d80], R3 ;  /* 0x004d80030d007988 */ /* 0x0003e80008000004 */
[----:B------:R0:W-:Y:S04]  /*236f0*/  STS.U8 [R13+UR4+0x4dc0], R16 ;  /* 0x004dc0100d007988 */ /* 0x0001e80008000004 */
[----:B------:R0:W-:Y:S04]  /*23700*/  STS.U8 [R13+UR4+0x5c40], R18 ;  /* 0x005c40120d007988 */ /* 0x0001e80008000004 */
[----:B------:R0:W-:Y:S04]  /*23710*/  STS.U8 [R13+UR4+0x5c00], R20 ;  /* 0x005c00140d007988 */ /* 0x0001e80008000004 */
[----:B------:R-:W-:Y:S04]  /*23720*/  STS.U8 [R13+UR4+0x5cc0], R22 ;  /* 0x005cc0160d007988 */ /* 0x000fe80008000004 */
[----:B------:R1:W-:Y:S04]  /*23730*/  STS.U8 [R13+UR4+0x5c80], R24 ;  /* 0x005c80180d007988 */ /* 0x0003e80008000004 */
[----:B0-----:R-:W3:Y:S04]  /*23740*/  LDL.LU R4, [R1+0x904] ;  /* 0x0009040001047983 */ /* 0x001ee80000300800 */
[----:B-1----:R-:W3:Y:S04]  /*23750*/  LDL.LU R3, [R1+0x900] ;  /* 0x0009000001037983 */ /* 0x002ee80000300800 */
[----:B------:R-:W3:Y:S04]  /*23760*/  LDL.LU R16, [R1+0x8fc] ;  /* 0x0008fc0001107983 */ /* 0x000ee80000300800 */
[----:B------:R-:W3:Y:S04]  /*23770*/  LDL.LU R18, [R1+0x8f8] ;  /* 0x0008f80001127983 */ /* 0x000ee80000300800 */
[----:B------:R0:W-:Y:S04]  /*23780*/  STS.U8 [R13+UR4+0x5d40], R26 ;  /* 0x005d401a0d007988 */ /* 0x0001e80008000004 */
[----:B------:R-:W3:Y:S04]  /*23790*/  LDL.LU R20, [R1+0x814] ;  /* 0x0008140001147983 */ /* 0x000ee80000300800 */
[----:B------:R1:W-:Y:S04]  /*237a0*/  STS.U8 [R13+UR4+0x5d00], R28 ;  /* 0x005d001c0d007988 */ /* 0x0003e80008000004 */
[----:B------:R-:W3:Y:S04]  /*237b0*/  LDL.LU R24, [R1+0x810] ;  /* 0x0008100001187983 */ /* 0x000ee80000300800 */
[----:B------:R0:W-:Y:S04]  /*237c0*/  STS.U8 [R13+UR4+0x5dc0], R2 ;  /* 0x005dc0020d007988 */ /* 0x0001e80008000004 */
[----:B------:R0:W-:Y:S04]  /*237d0*/  STS.U8 [R13+UR4+0x5d80], R15 ;  /* 0x005d800f0d007988 */ /* 0x0001e80008000004 */
[----:B------:R1:W-:Y:S04]  /*237e0*/  STS.U8 [R13+UR4+0x6c00], R14 ;  /* 0x006c000e0d007988 */ /* 0x0003e80008000004 */
[----:B------:R1:W-:Y:S04]  /*237f0*/  STS.U8 [R13+UR4+0x6c40], R29 ;  /* 0x006c401d0d007988 */ /* 0x0003e80008000004 */
[----:B0-----:R-:W3:Y:S04]  /*23800*/  LDL.LU R26, [R1+0x80c] ;  /* 0x00080c00011a7983 */ /* 0x001ee80000300800 */
[----:B-1----:R-:W3:Y:S04]  /*23810*/  LDL.LU R28, [R1+0x808] ;  /* 0x00080800011c7983 */ /* 0x002ee80000300800 */
[----:B------:R0:W-:Y:S04]  /*23820*/  STS.U8 [R13+UR4+0x6c80], R27 ;  /* 0x006c801b0d007988 */ /* 0x0001e80008000004 */
[----:B------:R-:W3:Y:S04]  /*23830*/  LDL.LU R2, [R1+0x804] ;  /* 0x0008040001027983 */ /* 0x000ee80000300800 */
[----:B------:R-:W3:Y:S04]  /*23840*/  LDL.LU R15, [R1+0x800] ;  /* 0x00080000010f7983 */ /* 0x000ee80000300800 */
[----:B------:R-:W3:Y:S04]  /*23850*/  LDL.LU R14, [R1+0x7fc] ;  /* 0x0007fc00010e7983 */ /* 0x000ee80000300800 */
[----:B------:R1:W-:Y:S04]  /*23860*/  STS.U8 [R13+UR4+0x6cc0], R25 ;  /* 0x006cc0190d007988 */ /* 0x0003e80008000004 */
[----:B------:R-:W3:Y:S04]  /*23870*/  LDL.LU R29, [R1+0x7f8] ;  /* 0x0007f800011d7983 */ /* 0x000ee80000300800 */
[----:B------:R1:W-:Y:S04]  /*23880*/  STS.U8 [R13+UR4+0x6d00], R23 ;  /* 0x006d00170d007988 */ /* 0x0003e80008000004 */
[----:B0-----:R-:W3:Y:S04]  /*23890*/  LDL.LU R27, [R1+0x6b8] ;  /* 0x0006b800011b7983 */ /* 0x001ee80000300800 */
[----:B------:R0:W-:Y:S04]  /*238a0*/  STS.U8 [R13+UR4+0x6d40], R21 ;  /* 0x006d40150d007988 */ /* 0x0001e80008000004 */
[----:B------:R0:W-:Y:S04]  /*238b0*/  STS.U8 [R13+UR4+0x6d80], R19 ;  /* 0x006d80130d007988 */ /* 0x0001e80008000004 */
[----:B------:R-:W-:Y:S04]  /*238c0*/  STS.U8 [R13+UR4+0x6dc0], R17 ;  /* 0x006dc0110d007988 */ /* 0x000fe80008000004 */
[----:B-1----:R-:W3:Y:S04]  /*238d0*/  LDL.LU R25, [R1+0x6b4] ;  /* 0x0006b40001197983 */ /* 0x002ee80000300800 */
[----:B------:R-:W3:Y:S04]  /*238e0*/  LDL.LU R23, [R1+0x6b0] ;  /* 0x0006b00001177983 */ /* 0x000ee80000300800 */
[----:B0-----:R-:W3:Y:S04]  /*238f0*/  LDL.LU R21, [R1+0x6ac] ;  /* 0x0006ac0001157983 */ /* 0x001ee80000300800 */
[----:B------:R-:W3:Y:S04]  /*23900*/  LDL.LU R19, [R1+0x6a8] ;  /* 0x0006a80001137983 */ /* 0x000ee80000300800 */
[----:B--2---:R0:W-:Y:S04]  /*23910*/  STS.U8 [R13+UR4+0x7c40], R5 ;  /* 0x007c40050d007988 */ /* 0x0041e80008000004 */
[----:B------:R1:W-:Y:S04]  /*23920*/  STS.U8 [R13+UR4+0x7c00], R6 ;  /* 0x007c00060d007988 */ /* 0x0003e80008000004 */
[----:B------:R2:W-:Y:S04]  /*23930*/  STS.U8 [R13+UR4+0x7cc0], R7 ;  /* 0x007cc0070d007988 */ /* 0x0005e80008000004 */
[----:B------:R-:W-:Y:S04]  /*23940*/  STS.U8 [R13+UR4+0x7c80], R8 ;  /* 0x007c80080d007988 */ /* 0x000fe80008000004 */
[----:B0-----:R-:W3:Y:S04]  /*23950*/  LDL.LU R5, [R1+0x908] ;  /* 0x0009080001057983 */ /* 0x001ee80000300800 */
[----:B-1----:R-:W3:Y:S04]  /*23960*/  LDL.LU R6, [R1+0x90c] ;  /* 0x00090c0001067983 */ /* 0x002ee80000300800 */
[----:B--2---:R-:W2:Y:S04]  /*23970*/  LDL.LU R7, [R1+0x910] ;  /* 0x0009100001077983 */ /* 0x004ea80000300800 */
[----:B------:R0:W-:Y:S04]  /*23980*/  STL [R1+0x22a4], R8 ;  /* 0x0022a40801007387 */ /* 0x0001e80000100800 */
[----:B0-----:R-:W2:Y:S04]  /*23990*/  LDL.LU R8, [R1+0x914] ;  /* 0x0009140001087983 */ /* 0x001ea80000300800 */
[----:B----4-:R-:W-:Y:S04]  /*239a0*/  STL [R1+0x22a8], R9 ;  /* 0x0022a80901007387 */ /* 0x010fe80000100800 */
[----:B------:R0:W-:Y:S04]  /*239b0*/  STS.U8 [R13+UR4+0x7d40], R9 ;  /* 0x007d40090d007988 */ /* 0x0001e80008000004 */
[----:B------:R-:W4:Y:S01]  /*239c0*/  LDL.LU R17, [R1+0x6a4] ;  /* 0x0006a40001117983 */ /* 0x000f220000300800 */
[----:B------:R-:W-:-:S02]  /*239d0*/  LOP3.LUT R22, R0, 0x38, RZ, 0x3c, !PT ;  /* 0x0000003800167812 */ /* 0x000fc400078e3cff */
[----:B0-----:R-:W-:Y:S01]  /*239e0*/  LOP3.LUT R9, R0, 0x30, RZ, 0x3c, !PT ;  /* 0x0000003000097812 */ /* 0x001fe200078e3cff */
[----:B------:R-:W4:Y:S04]  /*239f0*/  LDL.LU R13, [R1+0x6a0] ;  /* 0x0006a000010d7983 */ /* 0x000f280000300800 */
[----:B------:R-:W4:Y:S04]  /*23a00*/  LDL.LU R0, [R1+0x69c] ;  /* 0x00069c0001007983 */ /* 0x000f280000300800 */
[----:B---3--:R-:W-:Y:S04]  /*23a10*/  STS.U8 [R9+UR4+0x7d00], R10 ;  /* 0x007d000a09007988 */ /* 0x008fe80008000004 */
[----:B------:R-:W-:Y:S04]  /*23a20*/  STS.U8 [R9+UR4+0x7dc0], R11 ;  /* 0x007dc00b09007988 */ /* 0x000fe80008000004 */
[----:B------:R-:W-:Y:S04]  /*23a30*/  STS.U8 [R9+UR4+0x7d80], R12 ;  /* 0x007d800c09007988 */ /* 0x000fe80008000004 */
[----:B------:R-:W-:Y:S04]  /*23a40*/  STL [R1+0x22ac], R10 ;  /* 0x0022ac0a01007387 */ /* 0x000fe80000100800 */
[----:B------:R-:W-:Y:S04]  /*23a50*/  STL [R1+0x22b0], R11 ;  /* 0x0022b00b01007387 */ /* 0x000fe80000100800 */
        /* <DEDUP_REMOVED lines=11> */
[----:B------:R2:W-:Y:S04]  /*23b10*/  STS.U8 [R22+UR4+0x1e80], R28 ;  /* 0x001e801c16007988 */ /* 0x0005e80008000004 */
[----:B------:R-:W-:Y:S04]  /*23b20*/  STS.U8 [R22+UR4+0x1f40], R2 ;  /* 0x001f400216007988 */ /* 0x000fe80008000004 */
[----:B0-----:R-:W3:Y:S04]  /*23b30*/  LDL.LU R24, [R1+0x5b8] ;  /* 0x0005b80001187983 */ /* 0x001ee80000300800 */
[----:B-1----:R-:W3:Y:S04]  /*23b40*/  LDL.LU R26, [R1+0x5b4] ;  /* 0x0005b400011a7983 */ /* 0x002ee80000300800 */
[----:B--2---:R-:W2:Y:S04]  /*23b50*/  LDL.LU R28, [R1+0x5b0] ;  /* 0x0005b000011c7983 */ /* 0x004ea80000300800 */
        /* <DEDUP_REMOVED lines=10> */
[----:B------:R1:W-:Y:S04]  /*23c00*/  STS.U8 [R22+UR4+0x2e00], R27 ;  /* 0x002e001b16007988 */ /* 0x0003e80008000004 */
[----:B------:R0:W-:Y:S04]  /*23c10*/  STS.U8 [R22+UR4+0x2e40], R25 ;  /* 0x002e401916007988 */ /* 0x0001e80008000004 */
[----:B------:R1:W-:Y:S04]  /*23c20*/  STS.U8 [R22+UR4+0x2e80], R23 ;  /* 0x002e801716007988 */ /* 0x0003e80008000004 */
[----:B------:R1:W-:Y:S04]  /*23c30*/  STS.U8 [R22+UR4+0x2ec0], R21 ;  /* 0x002ec01516007988 */ /* 0x0003e80008000004 */
[----:B0-----:R-:W2:Y:S04]  /*23c40*/  LDL.LU R29, [R1+0x4b0] ;  /* 0x0004b000011d7983 */ /* 0x001ea80000300800 */
[----:B------:R-:W2:Y:S04]  /*23c50*/  LDL.LU R14, [R1+0x4ac] ;  /* 0x0004ac00010e7983 */ /* 0x000ea80000300800 */
[----:B------:R-:W2:Y:S04]  /*23c60*/  LDL.LU R15, [R1+0x4a8] ;  /* 0x0004a800010f7983 */ /* 0x000ea80000300800 */
[----:B-1----:R-:W2:Y:S04]  /*23c70*/  LDL.LU R27, [R1+0x4a4] ;  /* 0x0004a400011b7983 */ /* 0x002ea80000300800 */
[----:B------:R-:W2:Y:S04]  /*23c80*/  LDL.LU R25, [R1+0x4a0] ;  /* 0x0004a00001197983 */ /* 0x000ea80000300800 */
[----:B------:R-:W2:Y:S04]  /*23c90*/  LDL.LU R23, [R1+0x49c] ;  /* 0x00049c0001177983 */ /* 0x000ea80000300800 */
[----:B------:R0:W-:Y:S04]  /*23ca0*/  STS.U8 [R22+UR4+0x2f00], R19 ;  /* 0x002f001316007988 */ /* 0x0001e80008000004 */
[----:B------:R-:W2:Y:S04]  /*23cb0*/  LDL.LU R21, [R1+0x208] ;  /* 0x0002080001157983 */ /* 0x000ea80000300800 */
[----:B----4-:R1:W-:Y:S04]  /*23cc0*/  STS.U8 [R22+UR4+0x2f40], R17 ;  /* 0x002f401116007988 */ /* 0x0103e80008000004 */
[----:B------:R4:W-:Y:S04]  /*23cd0*/  STS.U8 [R22+UR4+0x2f80], R13 ;  /* 0x002f800d16007988 */ /* 0x0009e80008000004 */
[----:B------:R4:W-:Y:S04]  /*23ce0*/  STS.U8 [R22+UR4+0x2fc0], R0 ;  /* 0x002fc00016007988 */ /* 0x0009e80008000004 */
[----:B0-----:R-:W2:Y:S04]  /*23cf0*/  LDL.LU R19, [R1+0x204] ;  /* 0x0002040001137983 */ /* 0x001ea80000300800 */
[----:B-1----:R-:W2:Y:S04]  /*23d00*/  LDL.LU R17, [R1+0x200] ;  /* 0x0002000001117983 */ /* 0x002ea80000300800 */
[----:B----4-:R-:W4:Y:S04]  /*23d10*/  LDL.LU R13, [R1+0x1fc] ;  /* 0x0001fc00010d7983 */ /* 0x010f280000300800 */
        /* <DEDUP_REMOVED lines=8> */
[----:B---3--:R0:W-:Y:S04]  /*23da0*/  STS.U8 [R22+UR4+0x3e40], R24 ;  /* 0x003e401816007988 */ /* 0x0081e80008000004 */
[----:B------:R1:W-:Y:S04]  /*23db0*/  STS.U8 [R22+UR4+0x3e00], R26 ;  /* 0x003e001a16007988 */ /* 0x0003e80008000004 */
[----:B--2---:R2:W-:Y:S04]  /*23dc0*/  STS.U8 [R22+UR4+0x3ec0], R28 ;  /* 0x003ec01c16007988 */ /* 0x0045e80008000004 */
[----:B------:R3:W-:Y:S04]  /*23dd0*/  STS.U8 [R22+UR4+0x3e80], R11 ;  /* 0x003e800b16007988 */ /* 0x0007e80008000004 */
[----:B------:R1:W-:Y:S04]  /*23de0*/  STS.U8 [R22+UR4+0x3f40], R10 ;  /* 0x003f400a16007988 */ /* 0x0003e80008000004 */
[----:B------:R2:W-:Y:S04]  /*23df0*/  STS.U8 [R22+UR4+0x3f00], R9 ;  /* 0x003f000916007988 */ /* 0x0005e80008000004 */
[----:B0-----:R-:W4:Y:S04]  /*23e00*/  LDL.LU R24, [R1+0xa8] ;  /* 0x0000a80001187983 */ /* 0x001f280000300800 */
[----:B-1----:R-:W4:Y:S04]  /*23e10*/  LDL.LU R26, [R1+0xa4] ;  /* 0x0000a400011a7983 */ /* 0x002f280000300800 */
[----:B--2---:R-:W2:Y:S04]  /*23e20*/  LDL.LU R28, [R1+0xa0] ;  /* 0x0000a000011c7983 */ /* 0x004ea80000300800 */
[----:B---3--:R-:W3:Y:S04]  /*23e30*/  LDL.LU R11, [R1+0x22b0] ;  /* 0x0022b000010b7983 */ /* 0x008ee80000300800 */
[----:B------:R-:W3:Y:S04]  /*23e40*/  LDL.LU R10, [R1+0x22ac] ;  /* 0x0022ac00010a7983 */ /* 0x000ee80000300800 */
[----:B------:R-:W3:Y:S04]  /*23e50*/  LDL.LU R9, [R1+0x22a8] ;  /* 0x0022a80001097983 */ /* 0x000ee80000300800 */
        /* <DEDUP_REMOVED lines=10> */
[----:B------:R0:W-:Y:S04]  /*23f00*/  STS.U8 [R22+UR4+0x4f00], R15 ;  /* 0x004f000f16007988 */ /* 0x0001e80008000004 */
[----:B------:R-:W3:Y:S04]  /*23f10*/  LDL.LU R29, [R1+0x2294] ;  /* 0x00229400011d7983 */ /* 0x000ee80000300800 */
        /* <DEDUP_REMOVED lines=12> */
[----:B----4-:R4:W-:Y:S04]  /*23fe0*/  STS.U8 [R22+UR4+0x5e80], R13 ;  /* 0x005e800d16007988 */ /* 0x0109e80008000004 */
[----:B------:R4:W-:Y:S04]  /*23ff0*/  STS.U8 [R22+UR4+0x5f40], R0 ;  /* 0x005f400016007988 */ /* 0x0009e80008000004 */
[----:B0-----:R-:W3:Y:S04]  /*24000*/  LDL.LU R19, [R1+0x2278] ;  /* 0x0022780001137983 */ /* 0x001ee80000300800 */
[----:B-1----:R-:W3:Y:S04]  /*24010*/  LDL.LU R17, [R1+0x2274] ;  /* 0x0022740001117983 */ /* 0x002ee80000300800 */
[----:B----4-:R-:W4:Y:S04]  /*24020*/  LDL.LU R13, [R1+0x2270] ;  /* 0x00227000010d7983 */ /* 0x010f280000300800 */
[----:B------:R-:W4:Y:S04]  /*24030*/  LDL.LU R0, [R1+0x226c] ;  /* 0x00226c0001007983 */ /* 0x000f280000300800 */
[----:B------:R-:W-:Y:S04]  /*24040*/  STS.U8 [R22+UR4+0x5f00], R12 ;  /* 0x005f000c16007988 */ /* 0x000fe80008000004 */
[----:B------:R-:W-:Y:S04]  /*24050*/  STS.U8 [R22+UR4+0x5fc0], R7 ;  /* 0x005fc00716007988 */ /* 0x000fe80008000004 */
[----:B------:R-:W-:Y:S04]  /*24060*/  STS.U8 [R22+UR4+0x5f80], R6 ;  /* 0x005f800616007988 */ /* 0x000fe80008000004 */
[----:B------:R0:W-:Y:S04]  /*24070*/  STS.U8 [R22+UR4+0x6e00], R5 ;  /* 0x006e000516007988 */ /* 0x0001e80008000004 */
[----:B------:R-:W-:Y:S04]  /*24080*/  STS.U8 [R22+UR4+0x6e40], R4 ;  /* 0x006e400416007988 */ /* 0x000fe80008000004 */
[----:B------:R1:W-:Y:S04]  /*24090*/  STS.U8 [R22+UR4+0x6e80], R2 ;  /* 0x006e800216007988 */ /* 0x0003e80008000004 */
[----:B------:R1:W-:Y:S04]  /*240a0*/  STS.U8 [R22+UR4+0x6ec0], R3 ;  /* 0x006ec00316007988 */ /* 0x0003e80008000004 */
[----:B0-----:R-:W4:Y:S04]  /*240b0*/  LDL R5, [R1+0x1a48] ;  /* 0x001a480001057983 */ /* 0x001f280000100800 */
[----:B-1----:R-:W4:Y:S04]  /*240c0*/  LDL R2, [R1+0x1a60] ;  /* 0x001a600001027983 */ /* 0x002f280000100800 */
[----:B------:R-:W4:Y:S04]  /*240d0*/  LDL R3, [R1+0x1a4c] ;  /* 0x001a4c0001037983 */ /* 0x000f280000100800 */
[----:B------:R-:W4:Y:S04]  /*240e0*/  LDL R4, [R1+0x1a6c] ;  /* 0x001a6c0001047983 */ /* 0x000f280000100800 */
[----:B------:R-:W-:Y:S04]  /*240f0*/  STS.U8 [R22+UR4+0x6f00], R24 ;  /* 0x006f001816007988 */ /* 0x000fe80008000004 */
[----:B------:R-:W-:Y:S04]  /*24100*/  STS.U8 [R22+UR4+0x6f40], R26 ;  /* 0x006f401a16007988 */ /* 0x000fe80008000004 */
[----:B--2---:R-:W-:Y:S01]  /*24110*/  STS.U8 [R22+UR4+0x6f80], R28 ;  /* 0x006f801c16007988 */ /* 0x004fe20008000004 */
[----:B---3--:R-:W-:-:S03]  /*24120*/  PRMT R18, RZ, 0x7610, R18 ;  /* 0x00007610ff127816 */ /* 0x008fc60000000012 */
[----:B----4-:R0:W-:Y:S04]  /*24130*/  STS.U8 [R22+UR4+0x6fc0], R0 ;  /* 0x006fc00016007988 */ /* 0x0101e80008000004 */
[----:B------:R1:W-:Y:S04]  /*24140*/  STS.U8 [R22+UR4+0x7e40], R13 ;  /* 0x007e400d16007988 */ /* 0x0003e80008000004 */
[----:B------:R-:W-:Y:S04]  /*24150*/  STS.U8 [R22+UR4+0x7e00], R17 ;  /* 0x007e001116007988 */ /* 0x000fe80008000004 */
[----:B------:R-:W-:Y:S04]  /*24160*/  STS.U8 [R22+UR4+0x7ec0], R19 ;  /* 0x007ec01316007988 */ /* 0x000fe80008000004 */
[----:B------:R-:W-:Y:S04]  /*24170*/  STS.U8 [R22+UR4+0x7e80], R21 ;  /* 0x007e801516007988 */ /* 0x000fe80008000004 */
[----:B------:R2:W-:Y:S04]  /*24180*/  STS.U8 [R22+UR4+0x7f40], R23 ;  /* 0x007f401716007988 */ /* 0x0005e80008000004 */
[----:B------:R-:W-:Y:S04]  /*24190*/  STS.U8 [R22+UR4+0x7f00], R25 ;  /* 0x007f001916007988 */ /* 0x000fe80008000004 */
[----:B------:R-:W-:Y:S04]  /*241a0*/  STS.U8 [R22+UR4+0x7fc0], R27 ;  /* 0x007fc01b16007988 */ /* 0x000fe80008000004 */
[----:B------:R3:W-:Y:S01]  /*241b0*/  STS.U8 [R22+UR4+0x7f80], R29 ;  /* 0x007f801d16007988 */ /* 0x0007e20008000004 */
[----:B------:R-:W-:Y:S06]  /*241c0*/  BAR.SYNC.DEFER_BLOCKING 0x0 ;  /* 0x0000000000007b1d */ /* 0x000fec0000010000 */
[----:B0-----:R-:W4:Y:S04]  /*241d0*/  LDL.LU R0, [R1+0x2268] ;  /* 0x0022680001007983 */ /* 0x001f280000300800 */
[----:B------:R-:W4:Y:S04]  /*241e0*/  LDL R7, [R1+0x1a44] ;  /* 0x001a440001077983 */ /* 0x000f280000100800 */
[----:B------:R-:W4:Y:S04]  /*241f0*/  LDL R6, [R1+0x1a74] ;  /* 0x001a740001067983 */ /* 0x000f280000100800 */
[----:B-1----:R-:W4:Y:S04]  /*24200*/  LDL R13, [R1+0x1a58] ;  /* 0x001a5800010d7983 */ /* 0x002f280000100800 */
[----:B------:R-:W4:Y:S04]  /*24210*/  LDL R12, [R1+0x1a8c] ;  /* 0x001a8c00010c7983 */ /* 0x000f280000100800 */
[----:B--2---:R-:W2:Y:S04]  /*24220*/  LDL R23, [R1+0x1a50] ;  /* 0x001a500001177983 */ /* 0x004ea80000100800 */
[----:B---3--:R-:W3:Y:S01]  /*24230*/  LDL R22, [R1+0x1a7c] ;  /* 0x001a7c0001167983 */ /* 0x008ee20000100800 */
[----:B------:R-:W-:-:S03]  /*24240*/  PRMT R15, RZ, 0x7610, R15 ;  /* 0x00007610ff0f7816 */ /* 0x000fc6000000000f */
[----:B------:R-:W2:Y:S04]  /*24250*/  LDL R25, [R1+0x1a5c] ;  /* 0x001a5c0001197983 */ /* 0x000ea80000100800 */
[----:B------:R-:W2:Y:S01]  /*24260*/  LDL R24, [R1+0x1a94] ;  /* 0x001a940001187983 */ /* 0x000ea20000100800 */
[----:B------:R-:W-:Y:S02]  /*24270*/  PRMT R9, RZ, 0x7610, R9 ;  /* 0x00007610ff097816 */ /* 0x000fe40000000009 */
[----:B------:R-:W-:Y:S02]  /*24280*/  PRMT R17, RZ, 0x7610, R17 ;  /* 0x00007610ff117816 */ /* 0x000fe40000000011 */
[----:B------:R-:W-:Y:S01]  /*24290*/  PRMT R11, RZ, 0x7610, R11 ;  /* 0x00007610ff0b7816 */ /* 0x000fe2000000000b */
[----:B------:R-:W2:Y:S04]  /*242a0*/  LDL R29, [R1+0x1a80] ;  /* 0x001a8000011d7983 */ /* 0x000ea80000100800 */
[----:B------:R-:W2:Y:S04]  /*242b0*/  LDL R28, [R1+0x1ab8] ;  /* 0x001ab800011c7983 */ /* 0x000ea80000100800 */
[----:B------:R-:W2:Y:S04]  /*242c0*/  LDL R27, [R1+0x1a88] ;  /* 0x001a8800011b7983 */ /* 0x000ea80000100800 */
[----:B------:R-:W2:Y:S04]  /*242d0*/  LDL R26, [R1+0x1ab4] ;  /* 0x001ab400011a7983 */ /* 0x000ea80000100800 */
[----:B------:R0:W2:Y:S02]  /*242e0*/  @!P0 LDG.E.U8 R18, desc[UR42][R2.64] ;  /* 0x0000002a02128981 */ /* 0x0000a4000c1e1100 */
[----:B0-----:R-:W-:-:S02]  /*242f0*/  @!P0 IMAD.MOV.U32 R2, RZ, RZ, R4 ;  /* 0x000000ffff028224 */ /* 0x001fc400078e0004 */
[----:B------:R-:W-:Y:S01]  /*24300*/  @!P0 IMAD.MOV.U32 R3, RZ, RZ, R5 ;  /* 0x000000ffff038224 */ /* 0x000fe200078e0005 */
[----:B------:R-:W2:Y:S04]  /*24310*/  LDL R4, [R1+0x1a84] ;  /* 0x001a840001047983 */ /* 0x000ea80000100800 */
[----:B------:R-:W2:Y:S04]  /*24320*/  LDL R5, [R1+0x1a54] ;  /* 0x001a540001057983 */ /* 0x000ea80000100800 */
[----:B------:R4:W2:Y:S02]  /*24330*/  @!P0 LDG.E.U8 R15, desc[UR42][R2.64] ;  /* 0x0000002a020f8981 */ /* 0x0008a4000c1e1100 */
[----:B----4-:R-:W-:-:S02]  /*24340*/  @!P0 IMAD.MOV.U32 R3, RZ, RZ, R7 ;  /* 0x000000ffff038224 */ /* 0x010fc400078e0007 */
[----:B------:R-:W-:Y:S01]  /*24350*/  @!P0 IMAD.MOV.U32 R2, RZ, RZ, R6 ;  /* 0x000000ffff028224 */ /* 0x000fe200078e0006 */
[----:B------:R-:W4:Y:S04]  /*24360*/  LDL R7, [R1+0x1a64] ;  /* 0x001a640001077983 */ /* 0x000f280000100800 */
[----:B------:R-:W4:Y:S04]  /*24370*/  LDL R6, [R1+0x1a9c] ;  /* 0x001a9c0001067983 */ /* 0x000f280000100800 */
[----:B------:R3:W4:Y:S02]  /*24380*/  @!P0 LDG.E.U8 R9, desc[UR42][R2.64] ;  /* 0x0000002a02098981 */ /* 0x000724000c1e1100 */
[----:B---3--:R-:W-:-:S02]  /*24390*/  @!P0 IMAD.MOV.U32 R2, RZ, RZ, R22 ;  /* 0x000000ffff028224 */ /* 0x008fc400078e0016 */
[----:B--2---:R-:W-:Y:S01]  /*243a0*/  @!P0 IMAD.MOV.U32 R3, RZ, RZ, R23 ;  /* 0x000000ffff038224 */ /* 0x004fe200078e0017 */
[----:B------:R-:W2:Y:S04]  /*243b0*/  LDL R22, [R1+0x1aa4] ;  /* 0x001aa40001167983 */ /* 0x000ea80000100800 */
[----:B------:R-:W3:Y:S04]  /*243c0*/  LDL R23, [R1+0x1a68] ;  /* 0x001a680001177983 */ /* 0x000ee80000100800 */
[----:B------:R-:W3:Y:S04]  /*243d0*/  @!P0 LDG.E.U8 R11, desc[UR42][R2.64] ;  /* 0x0000002a020b8981 */ /* 0x000ee8000c1e1100 */
[----:B------:R0:W3:Y:S02]  /*243e0*/  @!P0 LDG.E.U8 R17, desc[UR42][R4.64] ;  /* 0x0000002a04118981 */ /* 0x0000e4000c1e1100 */
[----:B0-----:R-:W-:-:S02]  /*243f0*/  @!P0 IMAD.MOV.U32 R4, RZ, RZ, R12 ;  /* 0x000000ffff048224 */ /* 0x001fc400078e000c */
[----:B------:R-:W-:Y:S01]  /*24400*/  @!P0 IMAD.MOV.U32 R5, RZ, RZ, R13 ;  /* 0x000000ffff058224 */ /* 0x000fe200078e000d */
[----:B------:R-:W3:Y:S04]  /*24410*/  LDL R12, [R1+0x1ac0] ;  /* 0x001ac000010c7983 */ /* 0x000ee80000100800 */
[----:B------:R-:W3:Y:S01]  /*24420*/  LDL R13, [R1+0x1a70] ;  /* 0x001a7000010d7983 */ /* 0x000ee20000100800 */
[----:B------:R-:W-:Y:S02]  /*24430*/  PRMT R3, RZ, 0x7610, R3 ;  /* 0x00007610ff037816 */ /* 0x000fe40000000003 */
[----:B------:R-:W-:-:S04]  /*24440*/  PRMT R2, RZ, 0x7610, R2 ;  /* 0x00007610ff027816 */ /* 0x000fc80000000002 */
[----:B------:R0:W3:Y:S02]  /*24450*/  @!P0 LDG.E.U8 R3, desc[UR42][R4.64] ;  /* 0x0000002a04038981 */ /* 0x0000e4000c1e1100 */
[----:B0-----:R-:W-:Y:S02]  /*24460*/  @!P0 IMAD.MOV.U32 R4, RZ, RZ, R24 ;  /* 0x000000ffff048224 */ /* 0x001fe400078e0018 */
[----:B------:R-:W-:Y:S01]  /*24470*/  @!P0 IMAD.MOV.U32 R5, RZ, RZ, R25 ;  /* 0x000000ffff058224 */ /* 0x000fe200078e0019 */
[----:B------:R-:W-:Y:S01]  /*24480*/  PRMT R16, RZ, 0x7610, R16 ;  /* 0x00007610ff107816 */ /* 0x000fe20000000010 */
[----:B------:R-:W3:Y:S04]  /*24490*/  LDL R25, [R1+0x1a90] ;  /* 0x001a900001197983 */ /* 0x000ee80000100800 */
[----:B------:R4:W3:Y:S04]  /*244a0*/  @!P0 LDG.E.U8 R2, desc[UR42][R4.64] ;  /* 0x0000002a04028981 */ /* 0x0008e8000c1e1100 */
[----:B------:R-:W3:Y:S01]  /*244b0*/  LDL R24, [R1+0x1ab0] ;  /* 0x001ab00001187983 */ /* 0x000ee20000100800 */
[----:B------:R-:W-:Y:S01]  /*244c0*/  PRMT R10, RZ, 0x7610, R10 ;  /* 0x00007610ff0a7816 */ /* 0x000fe2000000000a */
[----:B----4-:R-:W-:-:S02]  /*244d0*/  @!P0 IMAD.MOV.U32 R5, RZ, RZ, R7 ;  /* 0x000000ffff058224 */ /* 0x010fc400078e0007 */
[----:B------:R-:W-:Y:S01]  /*244e0*/  @!P0 IMAD.MOV.U32 R4, RZ, RZ, R6 ;  /* 0x000000ffff048224 */ /* 0x000fe200078e0006 */
[----:B------:R-:W4:Y:S04]  /*244f0*/  LDL R7, [R1+0x1a78] ;  /* 0x001a780001077983 */ /* 0x000f280000100800 */
[----:B------:R-:W4:Y:S04]  /*24500*/  LDL R6, [R1+0x1abc] ;  /* 0x001abc0001067983 */ /* 0x000f280000100800 */
[----:B------:R2:W4:Y:S02]  /*24510*/  @!P0 LDG.E.U8 R16, desc[UR42][R4.64] ;  /* 0x0000002a04108981 */ /* 0x000524000c1e1100 */
[----:B--2---:R-:W-:-:S02]  /*24520*/  @!P0 IMAD.MOV.U32 R4, RZ, RZ, R22 ;  /* 0x000000ffff048224 */ /* 0x004fc400078e0016 */
[----:B---3--:R-:W-:Y:S01]  /*24530*/  @!P0 IMAD.MOV.U32 R5, RZ, RZ, R23 ;  /* 0x000000ffff058224 */ /* 0x008fe200078e0017 */
[----:B------:R-:W2:Y:S04]  /*24540*/  LDL R22, [R1+0x1aac] ;  /* 0x001aac0001167983 */ /* 0x000ea80000100800 */
[----:B------:R-:W3:Y:S04]  /*24550*/  LDL R23, [R1+0x1a98] ;  /* 0x001a980001177983 */ /* 0x000ee80000100800 */
[----:B------:R0:W2:Y:S02]  /*24560*/  @!P0 LDG.E.U8 R10, desc[UR42][R4.64] ;  /* 0x0000002a040a8981 */ /* 0x0000a4000c1e1100 */
[----:B0-----:R-:W-:-:S02]  /*24570*/  @!P0 IMAD.MOV.U32 R4, RZ, RZ, R12 ;  /* 0x000000ffff048224 */ /* 0x001fc400078e000c */
[----:B------:R-:W-:Y:S01]  /*24580*/  @!P0 IMAD.MOV.U32 R5, RZ, RZ, R13 ;  /* 0x000000ffff058224 */ /* 0x000fe200078e000d */
[----:B------:R-:W2:Y:S04]  /*24590*/  LDL R12, [R1+0x1aa8] ;  /* 0x001aa800010c7983 */ /* 0x000ea80000100800 */
[----:B------:R-:W3:Y:S01]  /*245a0*/  LDL R13, [R1+0x1aa0] ;  /* 0x001aa000010d7983 */ /* 0x000ee20000100800 */
[----:B------:R-:W-:Y:S02]  /*245b0*/  PRMT R14, RZ, 0x7610, R14 ;  /* 0x00007610ff0e7816 */ /* 0x000fe4000000000e */
[----:B------:R-:W-:-:S04]  /*245c0*/  PRMT R8, RZ, 0x7610, R8 ;  /* 0x00007610ff087816 */ /* 0x000fc80000000008 */
[----:B------:R0:W3:Y:S02]  /*245d0*/  @!P0 LDG.E.U8 R14, desc[UR42][R4.64] ;  /* 0x0000002a040e8981 */ /* 0x0000e4000c1e1100 */
[----:B0-----:R-:W-:Y:S02]  /*245e0*/  PRMT R5, RZ, 0x7610, R5 ;  /* 0x00007610ff057816 */ /* 0x001fe40000000005 */
[----:B------:R-:W-:Y:S02]  /*245f0*/  PRMT R4, RZ, 0x7610, R4 ;  /* 0x00007610ff047816 */ /* 0x000fe40000000004 */
[----:B------:R-:W-:Y:S02]  /*24600*/  PRMT R19, RZ, 0x7610, R19 ;  /* 0x00007610ff137816 */ /* 0x000fe40000000013 */
[----:B------:R-:W-:Y:S02]  /*24610*/  PRMT R21, RZ, 0x7610, R21 ;  /* 0x00007610ff157816 */ /* 0x000fe40000000015 */
[----:B------:R-:W-:Y:S01]  /*24620*/  PRMT R20, RZ, 0x7610, R20 ;  /* 0x00007610ff147816 */ /* 0x000fe20000000014 */
[----:B----4-:R0:W4:Y:S02]  /*24630*/  @!P0 LDG.E.U8 R8, desc[UR42][R6.64] ;  /* 0x0000002a06088981 */ /* 0x010124000c1e1100 */
[----:B0-----:R-:W-:-:S02]  /*24640*/  @!P0 IMAD.MOV.U32 R6, RZ, RZ, R28 ;  /* 0x000000ffff068224 */ /* 0x001fc400078e001c */
[----:B------:R-:W-:Y:S01]  /*24650*/  @!P0 IMAD.MOV.U32 R7, RZ, RZ, R29 ;  /* 0x000000ffff078224 */ /* 0x000fe200078e001d */
[----:B------:R-:W-:Y:S04]  /*24660*/  LDS.U8 R28, [R0+UR4+0x200] ;  /* 0x00020004001c7984 */ /* 0x000fe80008000000 */
[----:B------:R-:W-:Y:S04]  /*24670*/  LDS.U8 R29, [R0+UR4] ;  /* 0x00000004001d7984 */ /* 0x000fe80008000000 */
[----:B------:R0:W4:Y:S02]  /*24680*/  @!P0 LDG.E.U8 R5, desc[UR42][R6.64] ;  /* 0x0000002a06058981 */ /* 0x000124000c1e1100 */
[----:B0-----:R-:W-:-:S02]  /*24690*/  @!P0 IMAD.MOV.U32 R6, RZ, RZ, R26 ;  /* 0x000000ffff068224 */ /* 0x001fc400078e001a */
[----:B------:R-:W-:Y:S01]  /*246a0*/  @!P0 IMAD.MOV.U32 R7, RZ, RZ, R27 ;  /* 0x000000ffff078224 */ /* 0x000fe200078e001b */
[----:B------:R-:W-:Y:S04]  /*246b0*/  LDS.U8 R26, [R0+UR4+0x2000] ;  /* 0x00200004001a7984 */ /* 0x000fe80008000000 */
[----:B------:R-:W-:Y:S04]  /*246c0*/  LDS.U8 R27, [R0+UR4+0x8] ;  /* 0x00000804001b7984 */ /* 0x000fe80008000000 */
[----:B------:R0:W4:Y:S02]  /*246d0*/  @!P0 LDG.E.U8 R4, desc[UR42][R6.64] ;  /* 0x0000002a06048981 */ /* 0x000124000c1e1100 */
[----:B0-----:R-:W-:-:S02]  /*246e0*/  @!P0 IMAD.MOV.U32 R6, RZ, RZ, R24 ;  /* 0x000000ffff068224 */ /* 0x001fc400078e0018 */
[----:B------:R-:W-:Y:S01]  /*246f0*/  @!P0 IMAD.MOV.U32 R7, RZ, RZ, R25 ;  /* 0x000000ffff078224 */ /* 0x000fe200078e0019 */
[----:B------:R-:W-:Y:S04]  /*24700*/  LDS.U8 R24, [R0+UR4+0x2200] ;  /* 0x0022000400187984 */ /* 0x000fe80008000000 */
[----:B------:R-:W-:Y:S04]  /*24710*/  LDS.U8 R25, [R0+UR4+0x2008] ;  /* 0x0020080400197984 */ /* 0x000fe80008000000 */
[----:B------:R2:W4:Y:S02]  /*24720*/  @!P0 LDG.E.U8 R19, desc[UR42][R6.64] ;  /* 0x0000002a06138981 */ /* 0x000524000c1e1100 */
[----:B--2---:R-:W-:-:S02]  /*24730*/  @!P0 IMAD.MOV.U32 R6, RZ, RZ, R22 ;  /* 0x000000ffff068224 */ /* 0x004fc400078e0016 */
[----:B---3--:R-:W-:Y:S01]  /*24740*/  @!P0 IMAD.MOV.U32 R7, RZ, RZ, R23 ;  /* 0x000000ffff078224 */ /* 0x008fe200078e0017 */
[----:B------:R-:W-:Y:S04]  /*24750*/  LDS.U8 R22, [R0+UR4+0x2208] ;  /* 0x0022080400167984 */ /* 0x000fe80008000000 */
[----:B------:R-:W-:Y:S04]  /*24760*/  LDS.U8 R23, [R0+UR4+0x208] ;  /* 0x0002080400177984 */ /* 0x000fe80008000000 */
[----:B------:R0:W2:Y:S02]  /*24770*/  @!P0 LDG.E.U8 R21, desc[UR42][R6.64] ;  /* 0x0000002a06158981 */ /* 0x0000a4000c1e1100 */
[----:B0-----:R-:W-:-:S02]  /*24780*/  @!P0 IMAD.MOV.U32 R6, RZ, RZ, R12 ;  /* 0x000000ffff068224 */ /* 0x001fc400078e000c */
[----:B------:R-:W-:Y:S01]  /*24790*/  @!P0 IMAD.MOV.U32 R7, RZ, RZ, R13 ;  /* 0x000000ffff078224 */ /* 0x000fe200078e000d */
[----:B------:R-:W-:Y:S04]  /*247a0*/  LDS.U8 R12, [R0+UR4+0x4208] ;  /* 0x00420804000c7984 */ /* 0x000fe80008000000 */
[----:B------:R0:W3:Y:S04]  /*247b0*/  @!P0 LDG.E.U8 R20, desc[UR42][R6.64] ;  /* 0x0000002a06148981 */ /* 0x0000e8000c1e1100 */
[----:B0-----:R-:W0:Y:S04]  /*247c0*/  LDS.U8 R6, [R0+UR4+0x4000] ;  /* 0x0040000400067984 */ /* 0x001e280008000000 */
[----:B------:R-:W1:Y:S04]  /*247d0*/  LDS.U8 R7, [R0+UR4+0x4008] ;  /* 0x0040080400077984 */ /* 0x000e680008000000 */
[----:B0-----:R-:W-:Y:S04]  /*247e0*/  STL [R1+0x624], R6 ;  /* 0x0006240601007387 */ /* 0x001fe80000100800 */
[----:B------:R-:W0:Y:S04]  /*247f0*/  LDS.U8 R6, [R0+UR4+0x4200] ;  /* 0x0042000400067984 */ /* 0x000e280008000000 */
[----:B------:R-:W-:Y:S04]  /*24800*/  STL [R1+0x620], R12 ;  /* 0x0006200c01007387 */ /* 0x000fe80000100800 */
[----:B------:R-:W0:Y:S04]  /*24810*/  LDS.U8 R12, [R0+UR4+0x6000] ;  /* 0x00600004000c7984 */ /* 0x000e280008000000 */
[----:B-1----:R-:W-:Y:S04]  /*24820*/  STL [R1+0x62c], R7 ;  /* 0x00062c0701007387 */ /* 0x002fe80000100800 */
        /* <DEDUP_REMOVED lines=22> */
[----:B------:R-:W4:Y:S04]  /*24990*/  LDS.U8 R12, [R0+UR4+0x4080] ;  /* 0x00408004000c7984 */ /* 0x000f280008000000 */
[----:B-1----:R-:W-:Y:S04]  /*249a0*/  STL [R1+0x8c], R7 ;  /* 0x00008c0701007387 */ /* 0x002fe80000100800 */
[----:B------:R-:W1:Y:S04]  /*249b0*/  LDS.U8 R7, [R0+UR4+0x4288] ;  /* 0x0042880400077984 */ /* 0x000e680008000000 */
[----:B0-----:R-:W-:Y:S04]  /*249c0*/  STL [R1+0x88], R6 ;  /* 0x0000880601007387 */ /* 0x001fe80000100800 */
[----:B------:R-:W0:Y:S04]  /*249d0*/  LDS.U8 R6, [R0+UR4+0x4088] ;  /* 0x0040880400067984 */ /* 0x000e280008000000 */
[----:B----4-:R-:W-:Y:S04]  /*249e0*/  STL [R1+0x6a4], R12 ;  /* 0x0006a40c01007387 */ /* 0x010fe80000100800 */
        /* <DEDUP_REMOVED lines=69> */
[----:B0-----:R0:W-:Y:S04]  /*24e40*/  STL [R1+0x804], R6 ;  /* 0x0008040601007387 */ /* 0x0011e80000100800 */
[----:B----4-:R-:W-:Y:S04]  /*24e50*/  STL [R1+0x810], R12 ;  /* 0x0008100c01007387 */ /* 0x010fe80000100800 */
[----:B------:R-:W4:Y:S04]  /*24e60*/  LDS.U8 R12, [R0+UR4+0x6188] ;  /* 0x00618804000c7984 */ /* 0x000f280008000000 */
[----:B-1----:R-:W-:Y:S04]  /*24e70*/  STL [R1+0x80c], R7 ;  /* 0x00080c0701007387 */ /* 0x002fe80000100800 */
[----:B------:R-:W-:Y:S04]  /*24e80*/  STL [R1+0x1b0c], R0 ;  /* 0x001b0c0001007387 */ /* 0x000fe80000100800 */
[----:B------:R-:W1:Y:S01]  /*24e90*/  LDS.U8 R7, [R0+UR4+0x6380] ;  /* 0x0063800400077984 */ /* 0x000e620008000000 */
[----:B0-----:R-:W-:-:S05]  /*24ea0*/  LOP3.LUT R6, R0, 0x410, RZ, 0x3c, !PT ;  /* 0x0000041000067812 */ /* 0x001fca00078e3cff */
[----:B------:R-:W-:Y:S04]  /*24eb0*/  LDS.U8 R0, [R6+UR4+0x208] ;  /* 0x0002080406007984 */ /* 0x000fe80008000000 */
[----:B------:R-:W-:Y:S04]  /*24ec0*/  LDS.U8 R13, [R6+UR4+0x188] ;  /* 0x00018804060d7984 */ /* 0x000fe80008000000 */
[----:B----4-:R-:W-:Y:S04]  /*24ed0*/  STL [R1+0x818], R12 ;  /* 0x0008180c01007387 */ /* 0x010fe80000100800 */
[----:B------:R-:W0:Y:S04]  /*24ee0*/  LDS.U8 R12, [R6+UR4] ;  /* 0x00000004060c7984 */ /* 0x000e280008000000 */
        /* <DEDUP_REMOVED lines=93> */
[----:B----4-:R0:W-:Y:S04]  /*254c0*/  STL [R1+0x998], R0 ;  /* 0x0009980001007387 */ /* 0x0101e80000100800 */
[----:B------:R-:W4:Y:S04]  /*254d0*/  LDS.U8 R12, [R6+UR4+0x180] ;  /* 0x00018004060c7984 */ /* 0x000f280008000000 */
[----:B0-----:R-:W2:Y:S04]  /*254e0*/  LDL R0, [R1+0x1ad8] ;  /* 0x001ad80001007983 */ /* 0x001ea80000100800 */
[----:B-1----:R-:W-:Y:S04]  /*254f0*/  STL [R1+0x994], R7 ;  /* 0x0009940701007387 */ /* 0x002fe80000100800 */
[----:B------:R-:W0:Y:S04]  /*25500*/  LDS.U8 R7, [R6+UR4+0x388] ;  /* 0x0003880406077984 */ /* 0x000e280008000000 */
[----:B----4-:R-:W-:Y:S04]  /*25510*/  STL [R1+0x5a4], R12 ;  /* 0x0005a40c01007387 */ /* 0x010fe80000100800 */
        /* <DEDUP_REMOVED lines=26> */
[----:B----4-:R-:W-:Y:S04]  /*256c0*/  STL [R1+0xa20], R13 ;  /* 0x000a200d01007387 */ /* 0x010fe80000100800 */
[----:B-1----:R-:W-:Y:S04]  /*256d0*/  STL [R1+0xa1c], R12 ;  /* 0x000a1c0c01007387 */ /* 0x002fe80000100800 */
[----:B--2---:R-:W0:Y:S04]  /*256e0*/  LDS.U8 R7, [R0+UR4] ;  /* 0x0000000400077984 */ /* 0x004e280008000000 */
[----:B------:R-:W1:Y:S04]  /*256f0*/  LDS.U8 R6, [R0+UR4+0x208] ;  /* 0x0002080400067984 */ /* 0x000e680008000000 */
[----:B------:R-:W2:Y:S04]  /*25700*/  LDS.U8 R12, [R0+UR4+0x8] ;  /* 0x00000804000c7984 */ /* 0x000ea80008000000 */
[----:B------:R-:W-:Y:S04]  /*25710*/  LDS.U8 R13, [R0+UR4+0x2200] ;  /* 0x00220004000d7984 */ /* 0x000fe80008000000 */
[----:B0-----:R-:W-:Y:S04]  /*25720*/  STL [R1+0xc], R7 ;  /* 0x00000c0701007387 */ /* 0x001fe80000100800 */
[----:B-1----:R-:W-:Y:S04]  /*25730*/  STL [R1+0x8], R6 ;  /* 0x0000080601007387 */ /* 0x002fe80000100800 */
[----:B------:R-:W0:Y:S04]  /*25740*/  LDS.U8 R6, [R0+UR4+0x2000] ;  /* 0x0020000400067984 */ /* 0x000e280008000000 */
[----:B------:R-:W1:Y:S04]  /*25750*/  LDS.U8 R7, [R0+UR4+0x200] ;  /* 0x0002000400077984 */ /* 0x000e680008000000 */
[----:B--2---:R-:W-:Y:S04]  /*25760*/  STL [R1+0x4], R12 ;  /* 0x0000040c01007387 */ /* 0x004fe80000100800 */
[----:B------:R-:W-:Y:S04]  /*25770*/  LDS.U8 R12, [R0+UR4+0x2008] ;  /* 0x00200804000c7984 */ /* 0x000fe80008000000 */
[----:B0-----:R-:W-:Y:S04]  /*25780*/  STL [R1+0x2260], R6 ;  /* 0x0022600601007387 */ /* 0x001fe80000100800 */
[----:B-1----:R-:W-:Y:S04]  /*25790*/  STL [R1], R7 ;  /* 0x0000000701007387 */ /* 0x002fe80000100800 */
[----:B------:R-:W0:Y:S04]  /*257a0*/  LDS.U8 R7, [R0+UR4+0x2208] ;  /* 0x0022080400077984 */ /* 0x000e280008000000 */
[----:B------:R-:W-:Y:S04]  /*257b0*/  LDS.U8 R6, [R0+UR4+0x4208] ;  /* 0x0042080400067984 */ /* 0x000fe80008000000 */
[----:B0-----:R-:W-:Y:S04]  /*257c0*/  STL [R1+0x2264], R7 ;  /* 0x0022640701007387 */ /* 0x001fe80000100800 */
[----:B------:R-:W0:Y:S04]  /*257d0*/  LDS.U8 R7, [R0+UR4+0x4000] ;  /* 0x0040000400077984 */ /* 0x000e280008000000 */
[----:B0-----:R-:W-:Y:S04]  /*257e0*/  STL [R1+0x644], R7 ;  /* 0x0006440701007387 */ /* 0x001fe80000100800 */
[----:B------:R-:W0:Y:S04]  /*257f0*/  LDS.U8 R7, [R0+UR4+0x4008] ;  /* 0x0040080400077984 */ /* 0x000e280008000000 */
[----:B------:R-:W-:Y:S04]  /*25800*/  STL [R1+0x640], R6 ;  /* 0x0006400601007387 */ /* 0x000fe80000100800 */
[----:B------:R-:W1:Y:S04]  /*25810*/  LDS.U8 R6, [R0+UR4+0x4200] ;  /* 0x0042000400067984 */ /* 0x000e680008000000 */
[----:B0-----:R-:W-:Y:S04]  /*25820*/  STL [R1+0x64c], R7 ;  /* 0x00064c0701007387 */ /* 0x001fe80000100800 */
[----:B------:R-:W0:Y:S04]  /*25830*/  LDS.U8 R7, [R0+UR4+0x6000] ;  /* 0x0060000400077984 */ /* 0x000e280008000000 */
[----:B-1----:R-:W-:Y:S04]  /*25840*/  STL [R1+0x648], R6 ;  /* 0x0006480601007387 */ /* 0x002fe80000100800 */
        /* <DEDUP_REMOVED lines=71> */
[----:B-1----:R1:W-:Y:S04]  /*25cc0*/  STL [R1+0x7a4], R6 ;  /* 0x0007a40601007387 */ /* 0x0023e80000100800 */
[----:B-1----:R-:W2:Y:S04]  /*25cd0*/  LDL R6, [R1+0x1ad4] ;  /* 0x001ad40001067983 */ /* 0x002ea80000100800 */
[----:B0-----:R-:W-:Y:S04]  /*25ce0*/  STL [R1+0x1e4], R7 ;  /* 0x0001e40701007387 */ /* 0x001fe80000100800 */
[----:B------:R-:W0:Y:S04]  /*25cf0*/  LDS.U8 R7, [R0+UR4+0x388] ;  /* 0x0003880400077984 */ /* 0x000e280008000000 */
        /* <DEDUP_REMOVED lines=26> */
[----:B------:R-:W1:Y:S04]  /*25ea0*/  LDS.U8 R0, [R0+UR4+0x6380] ;  /* 0x0063800400007984 */ /* 0x000e680008000000 */
[----:B0-----:R-:W-:Y:S04]  /*25eb0*/  STL [R1+0x838], R7 ;  /* 0x0008380701007387 */ /* 0x001fe80000100800 */
[----:B--2---:R-:W0:Y:S04]  /*25ec0*/  LDS.U8 R7, [R6+UR4] ;  /* 0x0000000406077984 */ /* 0x004e280008000000 */
        /* <DEDUP_REMOVED lines=386> */
[----:B--2---:R-:W1:Y:S04]  /*276f0*/  LDS.U8 R6, [R0+UR4] ;  /* 0x0000000400067984 */ /* 0x004e680008000000 */
        /* <DEDUP_REMOVED lines=121> */
[----:B-1----:R-:W-:Y:S04]  /*27e90*/  STL [R1+0x870], R6 ;  /* 0x0008700601007387 */ /* 0x002fe80000100800 */
[----:B------:R-:W0:Y:S04]  /*27ea0*/  LDS.U8 R7, [R0+UR4+0x6388] ;  /* 0x0063880400077984 */ /* 0x000e280008000000 */
[----:B------:R-:W-:Y:S04]  /*27eb0*/  LDS.U8 R6, [R0+UR4+0x6188] ;  /* 0x0061880400067984 */ /* 0x000fe80008000000 */
[----:B------:R-:W1:Y:S04]  /*27ec0*/  LDS.U8 R0, [R0+UR4+0x6380] ;  /* 0x0063800400007984 */ /* 0x000e680008000000 */
[----:B0-----:R-:W-:Y:S04]  /*27ed0*/  STL [R1+0x86c], R7 ;  /* 0x00086c0701007387 */ /* 0x001fe80000100800 */
[----:B-1----:R0:W-:Y:S04]  /*27ee0*/  STL [R1+0x1e18], R0 ;  /* 0x001e180001007387 */ /* 0x0021e80000100800 */
[----:B------:R-:W-:Y:S04]  /*27ef0*/  STL [R1+0x878], R6 ;  /* 0x0008780601007387 */ /* 0x000fe80000100800 */
[----:B0-----:R-:W2:Y:S04]  /*27f00*/  LDL R0, [R1+0x1ac4] ;  /* 0x001ac40001007983 */ /* 0x001ea80000100800 */
[----:B--2---:R-:W0:Y:S04]  /*27f10*/  LDS.U8 R7, [R0+UR4] ;  /* 0x0000000400077984 */ /* 0x004e280008000000 */
        /* <DEDUP_REMOVED lines=120> */
[----:B0-----:R-:W-:Y:S04]  /*286a0*/  STL [R1+0xa78], R6 ;  /* 0x000a780601007387 */ /* 0x001fe80000100800 */
[----:B------:R-:W0:Y:S04]  /*286b0*/  LDS.U8 R6, [R0+UR4+0x6388] ;  /* 0x0063880400067984 */ /* 0x000e280008000000 */
[----:B0-----:R-:W-:Y:S04]  /*286c0*/  STL [R1+0xa74], R6 ;  /* 0x000a740601007387 */ /* 0x001fe80000100800 */
[----:B------:R-:W0:Y:S04]  /*286d0*/  LDS.U8 R6, [R0+UR4+0x6188] ;  /* 0x0061880400067984 */ /* 0x000e280008000000 */
[----:B------:R-:W1:Y:S01]  /*286e0*/  LDS.U8 R0, [R0+UR4+0x6380] ;  /* 0x0063800400007984 */ /* 0x000e620008000000 */
[----:B------:R-:W2:Y:S01]  /*286f0*/  S2R R7, SR_TID.X ;  /* 0x0000000000077919 */ /* 0x000ea20000002100 */
[----:B------:R-:W-:Y:S06]  /*28700*/  BAR.SYNC.DEFER_BLOCKING 0x0 ;  /* 0x0000000000007b1d */ /* 0x000fec0000010000 */
[----:B0-----:R-:W-:Y:S04]  /*28710*/  STL [R1+0xa80], R6 ;  /* 0x000a800601007387 */ /* 0x001fe80000100800 */
[----:B-1----:R0:W-:Y:S04]  /*28720*/  STL [R1+0xa7c], R0 ;  /* 0x000a7c0001007387 */ /* 0x0021e80000100800 */
[----:B0-----:R-:W4:Y:S01]  /*28730*/  LDL R0, [R1+0x1ae0] ;  /* 0x001ae00001007983 */ /* 0x001f220000100800 */
[----:B--2---:R-:W-:-:S02]  /*28740*/  LOP3.LUT R6, R7, 0x3f, RZ, 0xc0, !PT ;  /* 0x0000003f07067812 */ /* 0x004fc400078ec0ff */
[----:B------:R-:W-:-:S03]  /*28750*/  LOP3.LUT R7, R7, 0x3f, RZ, 0xc0, !PT ;  /* 0x0000003f07077812 */ /* 0x000fc600078ec0ff */
[----:B------:R0:W-:Y:S04]  /*28760*/  STS.U8 [R6+UR5], R18 ;  /* 0x0000001206007988 */ /* 0x0001e80008000005 */
[----:B------:R-:W-:Y:S04]  /*28770*/  STS.U8 [R6+UR5+0x40], R15 ;  /* 0x0000400f06007988 */ /* 0x000fe80008000005 */
[----:B------:R-:W-:Y:S04]  /*28780*/  STS.U8 [R6+UR5+0x200], R10 ;  /* 0x0002000a06007988 */ /* 0x000fe80008000005 */
[----:B------:R1:W-:Y:S01]  /*28790*/  STS.U8 [R6+UR5+0x240], R14 ;  /* 0x0002400e06007988 */ /* 0x0003e20008000005 */
[----:B0-----:R-:W-:-:S02]  /*287a0*/  LOP3.LUT R18, R7, 0x10, RZ, 0x3c, !PT ;  /* 0x0000001007127812 */ /* 0x001fc400078e3cff */
[----:B------:R-:W-:-:S03]  /*287b0*/  LOP3.LUT R7, R6, 0x20, RZ, 0x3c, !PT ;  /* 0x0000002006077812 */ /* 0x000fc600078e3cff */
[----:B------:R-:W-:Y:S04]  /*287c0*/  STS.U8 [R18+UR4+0x80], R9 ;  /* 0x0000800912007988 */ /* 0x000fe80008000004 */
[----:B------:R-:W-:Y:S04]  /*287d0*/  STS.U8 [R18+UR4+0xc0], R11 ;  /* 0x0000c00b12007988 */ /* 0x000fe80008000004 */
[----:B------:R-:W-:Y:S04]  /*287e0*/  STS.U8 [R18+UR4+0x280], R8 ;  /* 0x0002800812007988 */ /* 0x000fe80008000004 */
[----:B------:R-:W-:Y:S01]  /*287f0*/  STS.U8 [R18+UR4+0x2c0], R5 ;  /* 0x0002c00512007988 */ /* 0x000fe20008000004 */
[----:B-1----:R-:W-:-:S03]  /*28800*/  LOP3.LUT R6, R6, 0x30, RZ, 0x3c, !PT ;  /* 0x0000003006067812 */ /* 0x002fc600078e3cff */
[----:B------:R-:W-:Y:S04]  /*28810*/  STS.U8 [R7+UR4+0x100], R17 ;  /* 0x0001001107007988 */ /* 0x000fe80008000004 */
[----:B------:R0:W-:Y:S04]  /*28820*/  STS.U8 [R7+UR4+0x140], R3 ;  /* 0x0001400307007988 */ /* 0x0001e80008000004 */
[----:B------:R-:W-:Y:S04]  /*28830*/  STS.U8 [R7+UR4+0x300], R4 ;  /* 0x0003000407007988 */ /* 0x000fe80008000004 */
[----:B------:R-:W-:Y:S04]  /*28840*/  STS.U8 [R7+UR4+0x340], R19 ;  /* 0x0003401307007988 */ /* 0x000fe80008000004 */
[----:B------:R1:W-:Y:S04]  /*28850*/  STS.U8 [R6+UR4+0x180], R2 ;  /* 0x0001800206007988 */ /* 0x0003e80008000004 */
[----:B------:R-:W-:Y:S04]  /*28860*/  STS.U8 [R6+UR4+0x1c0], R16 ;  /* 0x0001c01006007988 */ /* 0x000fe80008000004 */
[----:B------:R-:W-:Y:S04]  /*28870*/  STS.U8 [R6+UR4+0x380], R21 ;  /* 0x0003801506007988 */ /* 0x000fe80008000004 */
[----:B---3--:R-:W-:Y:S01]  /*28880*/  STS.U8 [R6+UR4+0x3c0], R20 ;  /* 0x0003c01406007988 */ /* 0x008fe20008000004 */
[----:B------:R-:W-:Y:S01]  /*28890*/  BAR.SYNC.DEFER_BLOCKING 0x0 ;  /* 0x0000000000007b1d */ /* 0x000fe20000010000 */
[----:B0-----:R-:W-:-:S02]  /*288a0*/  IMAD R3, R28, 0x100, R27 ;  /* 0x000001001c037824 */ /* 0x001fc400078e021b */
[----:B-1----:R-:W-:-:S03]  /*288b0*/  IMAD R2, R23, 0x100, R29 ;  /* 0x0000010017027824 */ /* 0x002fc600078e021d */
[----:B----4-:R-:W0:Y:S04]  /*288c0*/  LDSM.16.M88.4 R4, [R0+UR4] ;  /* 0x000000040004783b */ /* 0x010e280008000200 */
[----:B------:R-:W1:Y:S04]  /*288d0*/  LDSM.16.M88.4 R16, [R0+UR4+0x200] ;  /* 0x000200040010783b */ /* 0x000e680008000200 */
[----:B0-----:R-:W-:Y:S04]  /*288e0*/  STL.64 [R1+0x290], R4 ;  /* 0x0002900401007387 */ /* 0x001fe80000100a00 */
[----:B------:R0:W-:Y:S04]  /*288f0*/  STL.64 [R1+0x298], R6 ;  /* 0x0002980601007387 */ /* 0x0001e80000100a00 */
[----:B-1----:R1:W-:Y:S04]  /*28900*/  STL.64 [R1+0x2a0], R16 ;  /* 0x0002a01001007387 */ /* 0x0023e80000100a00 */
[----:B------:R2:W-:Y:S01]  /*28910*/  STL.64 [R1+0x2a8], R18 ;  /* 0x0002a81201007387 */ /* 0x0005e20000100a00 */
[----:B0-----:R-:W-:-:S02]  /*28920*/  IMAD.MOV.U32 R7, RZ, RZ, R16 ;  /* 0x000000ffff077224 */ /* 0x001fc400078e0010 */
[----:B------:R-:W-:Y:S02]  /*28930*/  IMAD.MOV.U32 R6, RZ, RZ, R17 ;  /* 0x000000ffff067224 */ /* 0x000fe400078e0011 */
[----:B-1----:R-:W3:Y:S04]  /*28940*/  LDL.LU.64 R16, [R1+0x340] ;  /* 0x0003400001107983 */ /* 0x002ee80000300a00 */
[----:B--2---:R-:W3:Y:S04]  /*28950*/  LDL.LU.64 R18, [R1+0x348] ;  /* 0x0003480001127983 */ /* 0x004ee80000300a00 */
[----:B------:R-:W2:Y:S04]  /*28960*/  LDL.LU R14, [R1+0x8] ;  /* 0x00000800010e7983 */ /* 0x000ea80000300800 */
[----:B------:R-:W4:Y:S04]  /*28970*/  LDL.LU R15, [R1+0x4] ;  /* 0x00000400010f7983 */ /* 0x000f280000300800 */
[----:B------:R-:W4:Y:S04]  /*28980*/  LDL.LU R0, [R1] ;  /* 0x0000000001007983 */ /* 0x000f280000300800 */
[----:B------:R-:W2:Y:S04]  /*28990*/  LDL.LU R20, [R1+0x3c] ;  /* 0x00003c0001147983 */ /* 0x000ea80000300800 */
[----:B------:R-:W2:Y:S04]  /*289a0*/  LDL.LU R21, [R1+0x38] ;  /* 0x0000380001157983 */ /* 0x000ea80000300800 */
[----:B------:R-:W2:Y:S04]  /*289b0*/  LDL.LU R29, [R1+0xc] ;  /* 0x00000c00011d7983 */ /* 0x000ea80000300800 */
[----:B------:R-:W2:Y:S01]  /*289c0*/  LDL.LU R23, [R1+0x30] ;  /* 0x0000300001177983 */ /* 0x000ea20000300800 */
[----:B------:R-:W-:-:S03]  /*289d0*/  IMAD.MOV.U32 R9, RZ, RZ, R4 ;  /* 0x000000ffff097224 */ /* 0x000fc600078e0004 */
[----:B------:R-:W2:Y:S04]  /*289e0*/  LDL.LU R28, [R1+0x28] ;  /* 0x00002800011c7983 */ /* 0x000ea80000300800 */
[----:B------:R-:W2:Y:S01]  /*289f0*/  LDL.LU R27, [R1+0x34] ;  /* 0x00003400011b7983 */ /* 0x000ea20000300800 */
[----:B------:R-:W-:-:S03]  /*28a00*/  IMAD R4, R22, 0x100, R26 ;  /* 0x0000010016047824 */ /* 0x000fc600078e021a */
[----:B------:R-:W2:Y:S01]  /*28a10*/  LDL.LU R22, [R1+0x20] ;  /* 0x0000200001167983 */ /* 0x000ea20000300800 */
[----:B------:R-:W-:Y:S02]  /*28a20*/  IMAD.MOV.U32 R8, RZ, RZ, R5 ;  /* 0x000000ffff087224 */ /* 0x000fe400078e0005 */
[----:B------:R-:W-:Y:S02]  /*28a30*/  IMAD R5, R24, 0x100, R25 ;  /* 0x0000010018057824 */ /* 0x000fe400078e0219 */
[----:B------:R-:W-:Y:S01]  /*28a40*/  IMAD.MOV.U32 R24, RZ, RZ, R8 ;  /* 0x000000ffff187224 */ /* 0x000fe200078e0008 */
[----:B------:R-:W-:Y:S01]  /*28a50*/  F2FP.F16.E4M3.UNPACK_B R8, R2 ;  /* 0x00000002ff08723e */ /* 0x000fe200020006ff */
[----:B------:R-:W-:Y:S01]  /*28a60*/  IMAD.MOV.U32 R2, RZ, RZ, R9 ;  /* 0x000000ffff027224 */ /* 0x000fe200078e0009 */
[----:B------:R-:W-:Y:S02]  /*28a70*/  F2FP.F16.E4M3.UNPACK_B R10, R4 ;  /* 0x00000004ff0a723e */ /* 0x000fe400020006ff */
[----:B------:R-:W-:-:S02]  /*28a80*/  F2FP.F16.E4M3.UNPACK_B R11, R5 ;  /* 0x00000005ff0b723e */ /* 0x000fc400020006ff */
[----:B------:R-:W-:Y:S02]  /*28a90*/  F2FP.F16.E4M3.UNPACK_B R9, R3 ;  /* 0x00000003ff09723e */ /* 0x000fe400020006ff */
[----:B------:R-:W-:Y:S02]  /*28aa0*/  F2FP.F16.E4M3.UNPACK_B R5, R24 ;  /* 0x00000018ff05723e */ /* 0x000fe400020006ff */
[----:B------:R-:W-:Y:S01]  /*28ab0*/  F2FP.F16.E4M3.UNPACK_B R4, R2 ;  /* 0x00000002ff04723e */ /* 0x000fe200020006ff */
[----:B--2---:R-:W-:Y:S04]  /*28ac0*/  STL.64 [R1+0x2258], R22 ;  /* 0x0022581601007387 */ /* 0x004fe80000100a00 */
[----:B------:R0:W-:Y:S04]  /*28ad0*/  STL.64 [R1+0x2250], R20 ;  /* 0x0022501401007387 */ /* 0x0001e80000100a00 */
[----:B0-----:R-:W2:Y:S04]  /*28ae0*/  LDL.LU.64 R20, [R1+0x330] ;  /* 0x0003300001147983 */ /* 0x001ea80000300a00 */
[----:B------:R-:W2:Y:S01]  /*28af0*/  LDL.LU.64 R22, [R1+0x338] ;  /* 0x0003380001167983 */ /* 0x000ea20000300a00 */
[----:B---3--:R-:W-:Y:S03]  /*28b00*/  HMMA.16816.F32 R16, R8, R4, R16 ;  /* 0x000000040810723c */ /* 0x008fe60000001810 */
[----:B------:R-:W3:Y:S04]  /*28b10*/  LDL.LU R26, [R1+0x2c] ;  /* 0x00002c00011a7983 */ /* 0x000ee80000300800 */
[----:B------:R-:W3:Y:S01]  /*28b20*/  LDL.LU R25, [R1+0x24] ;  /* 0x0000240001197983 */ /* 0x000ee20000300800 */
[----:B------:R-:W-:-:S02]  /*28b30*/  F2FP.F16.E4M3.UNPACK_B R2, R7 ;  /* 0x00000007ff02723e */ /* 0x000fc400020006ff */
[----:B------:R-:W-:-:S09]  /*28b40*/  F2FP.F16.E4M3.UNPACK_B R3, R6 ;  /* 0x00000006ff03723e */ /* 0x000fd200020006ff */
[----:B------:R-:W-:Y:S04]  /*28b50*/  STL.64 [R1+0x2150], R18 ;  /* 0x0021501201007387 */ /* 0x000fe80000100a00 */
[----:B------:R0:W-:Y:S04]  /*28b60*/  STL.64 [R1+0x2148], R16 ;  /* 0x0021481001007387 */ /* 0x0001e80000100a00 */
[----:B------:R-:W3:Y:S04]  /*28b70*/  LDL.LU R7, [R1+0x2264] ;  /* 0x0022640001077983 */ /* 0x000ee80000300800 */
[----:B------:R-:W3:Y:S01]  /*28b80*/  LDL.LU R6, [R1+0x2260] ;  /* 0x0022600001067983 */ /* 0x000ee20000300800 */
[----:B--2---:R-:W-:Y:S03]  /*28b90*/  HMMA.16816.F32 R8, R8, R2, R20 ;  /* 0x000000020808723c */ /* 0x004fe60000001814 */
[----:B------:R-:W2:Y:S04]  /*28ba0*/  LDL.LU.64 R20, [R1+0x420] ;  /* 0x0004200001147983 */ /* 0x000ea80000300a00 */
[----:B------:R-:W2:Y:S01]  /*28bb0*/  LDL.LU.64 R22, [R1+0x428] ;  /* 0x0004280001167983 */ /* 0x000ea20000300a00 */
[----:B------:R-:W-:-:S02]  /*28bc0*/  IMAD R14, R14, 0x100, R29 ;  /* 0x000001000e0e7824 */ /* 0x000fc400078e021d */
[----:B----4-:R-:W-:Y:S01]  /*28bd0*/  IMAD R15, R0, 0x100, R15 ;  /* 0x00000100000f7824 */ /* 0x010fe200078e020f */
[----:B0-----:R-:W4:Y:S04]  /*28be0*/  LDL.LU.64 R16, [R1+0x320] ;  /* 0x0003200001107983 */ /* 0x001f280000300a00 */
[----:B------:R-:W4:Y:S01]  /*28bf0*/  LDL.LU.64 R18, [R1+0x328] ;  /* 0x0003280001127983 */ /* 0x000f220000300a00 */
[----:B---3--:R-:W-:Y:S02]  /*28c00*/  IMAD R6, R7, 0x100, R6 ;  /* 0x0000010007067824 */ /* 0x008fe400078e0206 */
[----:B------:R-:W-:Y:S01]  /*28c10*/  IMAD R7, R13, 0x100, R12 ;  /* 0x000001000d077824 */ /* 0x000fe200078e020c */
[----:B------:R-:W-:Y:S02]  /*28c20*/  F2FP.F16.E4M3.UNPACK_B R12, R14 ;  /* 0x0000000eff0c723e */ /* 0x000fe400020006ff */
[----:B------:R-:W-:-:S02]  /*28c30*/  F2FP.F16.E4M3.UNPACK_B R13, R15 ;  /* 0x0000000fff0d723e */ /* 0x000fc400020006ff */
[----:B------:R-:W-:Y:S02]  /*28c40*/  F2FP.F16.E4M3.UNPACK_B R14, R6 ;  /* 0x00000006ff0e723e */ /* 0x000fe400020006ff */
[----:B------:R-:W-:Y:S01]  /*28c50*/  F2FP.F16.E4M3.UNPACK_B R15, R7 ;  /* 0x00000007ff0f723e */ /* 0x000fe200020006ff */
[----:B------:R-:W-:Y:S04]  /*28c60*/  STL [R1+0x2164], R8 ;  /* 0x0021640801007387 */ /* 0x000fe80000100800 */
[----:B------:R0:W-:Y:S04]  /*28c70*/  STL [R1+0x2160], R9 ;  /* 0x0021600901007387 */ /* 0x0001e80000100800 */
[----:B------:R-:W-:Y:S04]  /*28c80*/  STL [R1+0x215c], R10 ;  /* 0x00215c0a01007387 */ /* 0x000fe80000100800 */
[----:B------:R1:W-:Y:S04]  /*28c90*/  STL [R1+0x2158], R11 ;  /* 0x0021580b01007387 */ /* 0x0003e80000100800 */
[----:B0-----:R-:W3:Y:S04]  /*28ca0*/  LDL.LU.64 R8, [R1+0x410] ;  /* 0x0004100001087983 */ /* 0x001ee80000300a00 */
[----:B-1----:R-:W3:Y:S04]  /*28cb0*/  LDL.LU.64 R10, [R1+0x418] ;  /* 0x00041800010a7983 */ /* 0x002ee80000300a00 */
[----:B------:R-:W3:Y:S04]  /*28cc0*/  LDL.LU R29, [R1+0x54] ;  /* 0x00005400011d7983 */ /* 0x000ee80000300800 */
[----:B------:R-:W3:Y:S01]  /*28cd0*/  LDL.LU R0, [R1+0x50] ;  /* 0x0000500001007983 */ /* 0x000ee20000300800 */
[----:B--2---:R-:W-:-:S15]  /*28ce0*/  HMMA.16816.F32 R20, R12, R4, R20 ;  /* 0x000000040c14723c */ /* 0x004fde0000001814 */
[----:B------:R-:W-:-:S04]  /*28cf0*/  NOP ;  /* 0x0000000000007918 */ /* 0x000fc80000000000 */
[----:B------:R-:W-:Y:S04]  /*28d00*/  STL.64 [R1+0x40], R20 ;  /* 0x0000401401007387 */ /* 0x000fe80000100a00 */
[----:B------:R0:W-:Y:S04]  /*28d10*/  STL.64 [R1+0x48], R22 ;  /* 0x0000481601007387 */ /* 0x0001e80000100a00 */
[----:B0-----:R-:W2:Y:S04]  /*28d20*/  LDL.LU.64 R22, [R1+0x2258] ;  /* 0x0022580001167983 */ /* 0x001ea80000300a00 */
[----:B------:R-:W3:Y:S01]  /*28d30*/  LDL.LU.64 R20, [R1+0x2250] ;  /* 0x0022500001147983 */ /* 0x000ee20000300a00 */
[----:B----4-:R-:W-:Y:S01]  /*28d40*/  HMMA.16816.F32 R16, R12, R2, R16 ;  /* 0x000000020c10723c */ /* 0x010fe20000001810 */
[----:B------:R-:W-:-:S05]  /*28d50*/  IMAD R13, R28, 0x100, R26 ;  /* 0x000001001c0d7824 */ /* 0x000fca00078e021a */
[----:B------:R-:W-:-:S13]  /*28d60*/  F2FP.F16.E4M3.UNPACK_B R13, R13 ;  /* 0x0000000dff0d723e */ /* 0x000fda00020006ff */
[----:B------:R0:W-:Y:S04]  /*28d70*/  STL.64 [R1+0x10], R16 ;  /* 0x0000101001007387 */ /* 0x0001e80000100a00 */
[----:B------:R1:W-:Y:S04]  /*28d80*/  STL.64 [R1+0x18], R18 ;  /* 0x0000181201007387 */ /* 0x0003e80000100a00 */
[----:B0-----:R-:W4:Y:S04]  /*28d90*/  LDL.LU.64 R16, [R1+0x310] ;  /* 0x0003100001107983 */ /* 0x001f280000300a00 */
[----:B-1----:R-:W4:Y:S01]  /*28da0*/  LDL.LU.64 R18, [R1+0x318] ;  /* 0x0003180001127983 */ /* 0x002f220000300a00 */
[----:B--2---:R-:W-:-:S02]  /*28db0*/  IMAD R12, R22, 0x100, R25 ;  /* 0x00000100160c7824 */ /* 0x004fc400078e0219 */
[----:B------:R-:W-:Y:S02]  /*28dc0*/  IMAD R7, R23, 0x100, R27 ;  /* 0x0000010017077824 */ /* 0x000fe400078e021b */
[----:B---3--:R-:W-:Y:S01]  /*28dd0*/  IMAD R6, R21, 0x100, R20 ;  /* 0x0000010015067824 */ /* 0x008fe200078e0214 */
[----:B------:R-:W-:Y:S02]  /*28de0*/  F2FP.F16.E4M3.UNPACK_B R12, R12 ;  /* 0x0000000cff0c723e */ /* 0x000fe400020006ff */
[----:B------:R-:W-:Y:S02]  /*28df0*/  F2FP.F16.E4M3.UNPACK_B R14, R7 ;  /* 0x00000007ff0e723e */ /* 0x000fe400020006ff */
[----:B------:R-:W-:-:S07]  /*28e00*/  F2FP.F16.E4M3.UNPACK_B R15, R6 ;  /* 0x00000006ff0f723e */ /* 0x000fce00020006ff */
[----:B------:R-:W-:-:S15]  /*28e10*/  HMMA.16816.F32 R8, R12, R4, R8 ;  /* 0x000000040c08723c */ /* 0x000fde0000001808 */
[----:B------:R-:W-:-:S04]  /*28e20*/  NOP ;  /* 0x0000000000007918 */ /* 0x000fc80000000000 */
[----:B------:R-:W-:Y:S04]  /*28e30*/  STL.64 [R1+0x30], R8 ;  /* 0x0000300801007387 */ /* 0x000fe80000100a00 */
[----:B------:R0:W-:Y:S04]  /*28e40*/  STL.64 [R1+0x38], R10 ;  /* 0x0000380a01007387 */ /* 0x0001e80000100a00 */
[----:B------:R-:W2:Y:S04]  /*28e50*/  LDL.LU R7, [R1+0x58] ;  /* 0x0000580001077983 */ /* 0x000ea80000300800 */
[----:B------:R-:W3:Y:S04]  /*28e60*/  LDL.LU R22, [R1+0x64] ;  /* 0x0000640001167983 */ /* 0x000ee80000300800 */
[----:B------:R-:W3:Y:S04]  /*28e70*/  LDL.LU R23, [R1+0x60] ;  /* 0x0000600001177983 */ /* 0x000ee80000300800 */
[----:B------:R-:W2:Y:S04]  /*28e80*/  LDL.LU R20, [R1+0x6c] ;  /* 0x00006c0001147983 */ /* 0x000ea80000300800 */
[----:B------:R-:W2:Y:S04]  /*28e90*/  LDL.LU R21, [R1+0x68] ;  /* 0x0000680001157983 */ /* 0x000ea80000300800 */
[----:B0-----:R-:W2:Y:S04]  /*28ea0*/  LDL.LU R11, [R1+0x74] ;  /* 0x00007400010b7983 */ /* 0x001ea80000300800 */
[----:B------:R-:W2:Y:S04]  /*28eb0*/  LDL.LU R10, [R1+0x70] ;  /* 0x00007000010a7983 */ /* 0x000ea80000300800 */
[----:B------:R-:W3:Y:S04]  /*28ec0*/  LDL.LU R9, [R1+0x7c] ;  /* 0x00007c0001097983 */ /* 0x000ee80000300800 */
[----:B------:R-:W3:Y:S04]  /*28ed0*/  LDL.LU R8, [R1+0x78] ;  /* 0x0000780001087983 */ /* 0x000ee80000300800 */
[----:B--2---:R-:W-:Y:S04]  /*28ee0*/  STL.64 [R1+0x2238], R10 ;  /* 0x0022380a01007387 */ /* 0x004fe80000100a00 */
[----:B---3--:R4:W-:Y:S04]  /*28ef0*/  STL.64 [R1+0x2230], R8 ;  /* 0x0022300801007387 */ /* 0x0089e80000100a00 */
[----:B------:R-:W2:Y:S04]  /*28f00*/  LDL.LU R24, [R1+0x84] ;  /* 0x0000840001187983 */ /* 0x000ea80000300800 */
[----:B------:R-:W2:Y:S04]  /*28f10*/  LDL.LU R25, [R1+0x80] ;  /* 0x0000800001197983 */ /* 0x000ea80000300800 */
[----:B------:R-:W3:Y:S04]  /*28f20*/  LDL.LU R26, [R1+0x8c] ;  /* 0x00008c00011a7983 */ /* 0x000ee80000300800 */
[----:B------:R-:W3:Y:S01]  /*28f30*/  LDL.LU R27, [R1+0x88] ;  /* 0x00008800011b7983 */ /* 0x000ee20000300800 */
[----:B----4-:R-:W-:Y:S03]  /*28f40*/  HMMA.16816.F32 R8, R12, R2, R16 ;  /* 0x000000020c08723c */ /* 0x010fe60000001810 */
[----:B---3--:R-:W-:Y:S04]  /*28f50*/  STL.64 [R1+0x2248], R26 ;  /* 0x0022481a01007387 */ /* 0x008fe80000100a00 */
[----:B--2---:R0:W-:Y:S04]  /*28f60*/  STL.64 [R1+0x2240], R24 ;  /* 0x0022401801007387 */ /* 0x0041e80000100a00 */
[----:B------:R-:W2:Y:S08]  /*28f70*/  LDL.LU R14, [R1+0x5c] ;  /* 0x00005c00010e7983 */ /* 0x000eb00000300800 */
[----:B------:R1:W-:Y:S04]  /*28f80*/  STL.64 [R1], R8 ;  /* 0x0000000801007387 */ /* 0x0003e80000100a00 */
[----:B------:R3:W-:Y:S04]  /*28f90*/  STL.64 [R1+0x8], R10 ;  /* 0x0000080a01007387 */ /* 0x0007e80000100a00 */
[----:B0-----:R-:W4:Y:S04]  /*28fa0*/  LDL.LU.64 R24, [R1+0x400] ;  /* 0x0004000001187983 */ /* 0x001f280000300a00 */
[----:B------:R-:W4:Y:S04]  /*28fb0*/  LDL.LU.64 R26, [R1+0x408] ;  /* 0x00040800011a7983 */ /* 0x000f280000300a00 */
[----:B-1----:R-:W4:Y:S04]  /*28fc0*/  LDL.LU.64 R8, [R1+0x300] ;  /* 0x0003000001087983 */ /* 0x002f280000300a00 */
[----:B---3--:R-:W3:Y:S04]  /*28fd0*/  LDL.LU.64 R10, [R1+0x308] ;  /* 0x00030800010a7983 */ /* 0x008ee80000300a00 */
[----:B------:R-:W3:Y:S04]  /*28fe0*/  LDL.LU R15, [R1+0x94] ;  /* 0x00009400010f7983 */ /* 0x000ee80000300800 */
[----:B------:R-:W3:Y:S04]  /*28ff0*/  LDL.LU R16, [R1+0x90] ;  /* 0x0000900001107983 */ /* 0x000ee80000300800 */
[----:B------:R-:W3:Y:S04]  /*29000*/  LDL.LU R17, [R1+0x9c] ;  /* 0x00009c0001117983 */ /* 0x000ee80000300800 */
[----:B------:R-:W3:Y:S04]  /*29010*/  LDL.LU R18, [R1+0x98] ;  /* 0x0000980001127983 */ /* 0x000ee80000300800 */
[----:B------:R-:W3:Y:S01]  /*29020*/  LDL.LU R19, [R1+0xa4] ;  /* 0x0000a40001137983 */ /* 0x000ee20000300800 */
[----:B------:R-:W-:-:S02]  /*29030*/  IMAD R6, R0, 0x100, R29 ;  /* 0x0000010000067824 */ /* 0x000fc400078e021d */
[----:B------:R-:W-:Y:S02]  /*29040*/  IMAD R12, R23, 0x100, R22 ;  /* 0x00000100170c7824 */ /* 0x000fe400078e0216 */
[----:B------:R-:W-:Y:S01]  /*29050*/  IMAD R13, R21, 0x100, R20 ;  /* 0x00000100150d7824 */ /* 0x000fe200078e0214 */
[----:B------:R-:W-:Y:S02]  /*29060*/  F2FP.F16.E4M3.UNPACK_B R20, R6 ;  /* 0x00000006ff14723e */ /* 0x000fe400020006ff */
[----:B------:R-:W-:Y:S02]  /*29070*/  F2FP.F16.E4M3.UNPACK_B R22, R12 ;  /* 0x0000000cff16723e */ /* 0x000fe400020006ff */
[----:B------:R-:W-:Y:S01]  /*29080*/  F2FP.F16.E4M3.UNPACK_B R23, R13 ;  /* 0x0000000dff17723e */ /* 0x000fe200020006ff */
[----:B--2---:R-:W-:-:S05]  /*29090*/  IMAD R7, R7, 0x100, R14 ;  /* 0x0000010007077824 */ /* 0x004fca00078e020e */
[----:B------:R-:W-:-:S07]  /*290a0*/  F2FP.F16.E4M3.UNPACK_B R21, R7 ;  /* 0x00000007ff15723e */ /* 0x000fce00020006ff */
[C---:B----4-:R-:W-:Y:S01]  /*290b0*/  HMMA.16816.F32 R24, R20.reuse, R4, R24 ;  /* 0x000000041418723c */ /* 0x050fe20000001818 */
[----:B---3--:R-:W-:Y:S04]  /*290c0*/  STL.64 [R1+0x2228], R18 ;  /* 0x0022281201007387 */ /* 0x008fe80000100a00 */
[----:B------:R0:W-:Y:S04]  /*290d0*/  STL.64 [R1+0x2220], R16 ;  /* 0x0022201001007387 */ /* 0x0001e80000100a00 */
[----:B------:R-:W2:Y:S04]  /*290e0*/  LDL.LU R28, [R1+0xa0] ;  /* 0x0000a000011c7983 */ /* 0x000ea80000300800 */
[----:B------:R-:W3:Y:S04]  /*290f0*/  LDL.LU R29, [R1+0xac] ;  /* 0x0000ac00011d7983 */ /* 0x000ee80000300800 */
[----:B------:R-:W3:Y:S01]  /*29100*/  LDL.LU R0, [R1+0xa8] ;  /* 0x0000a80001007983 */ /* 0x000ee20000300800 */
[----:B------:R-:W-:Y:S03]  /*29110*/  HMMA.16816.F32 R20, R20, R2, R8 ;  /* 0x000000021414723c */ /* 0x000fe60000001808 */
[----:B0-----:R-:W4:Y:S04]  /*29120*/  LDL.LU.64 R16, [R1+0x3f0] ;  /* 0x0003f00001107983 */ /* 0x001f280000300a00 */
[----:B------:R-:W4:Y:S04]  /*29130*/  LDL.LU.64 R18, [R1+0x3f8] ;  /* 0x0003f80001127983 */ /* 0x000f280000300a00 */
[----:B------:R-:W-:Y:S04]  /*29140*/  STL.64 [R1+0x20], R24 ;  /* 0x0000201801007387 */ /* 0x000fe80000100a00 */
[----:B------:R0:W-:Y:S04]  /*29150*/  STL.64 [R1+0x28], R26 ;  /* 0x0000281a01007387 */ /* 0x0001e80000100a00 */
[----:B0-----:R-:W2:Y:S04]  /*29160*/  LDL.LU.64 R26, [R1+0x2248] ;  /* 0x00224800011a7983 */ /* 0x001ea80000300a00 */
[----:B------:R-:W3:Y:S04]  /*29170*/  LDL.LU.64 R24, [R1+0x2240] ;  /* 0x0022400001187983 */ /* 0x000ee80000300a00 */
[----:B------:R-:W4:Y:S04]  /*29180*/  LDL.LU.64 R10, [R1+0x2238] ;  /* 0x00223800010a7983 */ /* 0x000f280000300a00 */
[----:B------:R-:W4:Y:S04]  /*29190*/  LDL.LU.64 R8, [R1+0x2230] ;  /* 0x0022300001087983 */ /* 0x000f280000300a00 */
[----:B------:R-:W-:Y:S04]  /*291a0*/  STL.64 [R1+0x20f0], R22 ;  /* 0x0020f01601007387 */ /* 0x000fe80000100a00 */
[----:B------:R0:W-:Y:S04]  /*291b0*/  STL.64 [R1+0x20e8], R20 ;  /* 0x0020e81401007387 */ /* 0x0001e80000100a00 */
[----:B0-----:R-:W4:Y:S04]  /*291c0*/  LDL.LU.64 R20, [R1+0x2f0] ;  /* 0x0002f00001147983 */ /* 0x001f280000300a00 */
[----:B------:R-:W4:Y:S01]  /*291d0*/  LDL.LU.64 R22, [R1+0x2f8] ;  /* 0x0002f80001167983 */ /* 0x000f220000300a00 */
[----:B--2---:R-:W-:-:S02]  /*291e0*/  IMAD R13, R27, 0x100, R26 ;  /* 0x000001001b0d7824 */ /* 0x004fc400078e021a */
[----:B---3--:R-:W-:Y:S02]  /*291f0*/  IMAD R12, R25, 0x100, R24 ;  /* 0x00000100190c7824 */ /* 0x008fe400078e0218 */
[----:B----4-:R-:W-:Y:S02]  /*29200*/  IMAD R6, R10, 0x100, R11 ;  /* 0x000001000a067824 */ /* 0x010fe400078e020b */
[----:B------:R-:W-:Y:S01]  /*29210*/  IMAD R7, R8, 0x100, R9 ;  /* 0x0000010008077824 */ /* 0x000fe200078e0209 */
[----:B------:R-:W-:Y:S02]  /*29220*/  F2FP.F16.E4M3.UNPACK_B R27, R13 ;  /* 0x0000000dff1b723e */ /* 0x000fe400020006ff */
[----:B------:R-:W-:Y:S02]  /*29230*/  F2FP.F16.E4M3.UNPACK_B R26, R12 ;  /* 0x0000000cff1a723e */ /* 0x000fe400020006ff */
[----:B------:R-:W-:Y:S02]  /*29240*/  F2FP.F16.E4M3.UNPACK_B R24, R6 ;  /* 0x00000006ff18723e */ /* 0x000fe400020006ff */
[----:B------:R-:W-:Y:S01]  /*29250*/  F2FP.F16.E4M3.UNPACK_B R25, R7 ;  /* 0x00000007ff19723e */ /* 0x000fe200020006ff */
[----:B------:R-:W2:Y:S04]  /*29260*/  LDL.LU.64 R8, [R1+0x3e0] ;  /* 0x0003e00001087983 */ /* 0x000ea80000300a00 */
[----:B------:R-:W2:Y:S02]  /*29270*/  LDL.LU.64 R10, [R1+0x3e8] ;  /* 0x0003e800010a7983 */ /* 0x000ea40000300a00 */
[----:B------:R-:W-:-:S15]  /*29280*/  HMMA.16816.F32 R16, R24, R4, R16 ;  /* 0x000000041810723c */ /* 0x000fde0000001810 */
[----:B------:R-:W-:-:S04]  /*29290*/  NOP ;  /* 0x0000000000007918 */ /* 0x000fc80000000000 */
[----:B------:R-:W-:Y:S04]  /*292a0*/  STL.64 [R1+0x60], R16 ;  /* 0x0000601001007387 */ /* 0x000fe80000100a00 */
[----:B------:R0:W-:Y:S04]  /*292b0*/  STL.64 [R1+0x68], R18 ;  /* 0x0000681201007387 */ /* 0x0001e80000100a00 */
[----:B0-----:R-:W3:Y:S04]  /*292c0*/  LDL.LU.64 R18, [R1+0x2228] ;  /* 0x0022280001127983 */ /* 0x001ee80000300a00 */
[----:B------:R-:W4:Y:S01]  /*292d0*/  LDL.LU.64 R16, [R1+0x2220] ;  /* 0x0022200001107983 */ /* 0x000f220000300a00 */
[----:B------:R-:W-:-:S15]  /*292e0*/  HMMA.16816.F32 R24, R24, R2, R20 ;  /* 0x000000021818723c */ /* 0x000fde0000001814 */
[----:B------:R-:W-:-:S04]  /*292f0*/  NOP ;  /* 0x0000000000007918 */ /* 0x000fc80000000000 */
[----:B------:R-:W-:Y:S04]  /*29300*/  STL [R1+0x20e0], R24 ;  /* 0x0020e01801007387 */ /* 0x000fe80000100800 */
[----:B------:R-:W-:Y:S04]  /*29310*/  STL [R1+0x20dc], R25 ;  /* 0x0020dc1901007387 */ /* 0x000fe80000100800 */
[----:B------:R-:W-:Y:S04]  /*29320*/  STL [R1+0x20d8], R26 ;  /* 0x0020d81a01007387 */ /* 0x000fe80000100800 */
[----:B------:R-:W-:Y:S04]  /*29330*/  STL [R1+0x20c0], R27 ;  /* 0x0020c01b01007387 */ /* 0x000fe80000100800 */
[----:B------:R-:W2:Y:S04]  /*29340*/  LDL.LU R22, [R1+0xb4] ;  /* 0x0000b40001167983 */ /* 0x000ea80000300800 */
[----:B------:R-:W2:Y:S01]  /*29350*/  LDL.LU R23, [R1+0xb0] ;  /* 0x0000b00001177983 */ /* 0x000ea20000300800 */
[----:B---3--:R-:W-:-:S02]  /*29360*/  IMAD R14, R28, 0x100, R19 ;  /* 0x000001001c0e7824 */ /* 0x008fc400078e0213 */
[----:B----4-:R-:W-:Y:S02]  /*29370*/  IMAD R6, R16, 0x100, R15 ;  /* 0x0000010010067824 */ /* 0x010fe400078e020f */
[----:B------:R-:W-:Y:S02]  /*29380*/  IMAD R7, R18, 0x100, R17 ;  /* 0x0000010012077824 */ /* 0x000fe400078e0211 */
[----:B------:R-:W-:Y:S01]  /*29390*/  IMAD R15, R0, 0x100, R29 ;  /* 0x00000100000f7824 */ /* 0x000fe200078e021d */
[----:B------:R-:W-:Y:S02]  /*293a0*/  F2FP.F16.E4M3.UNPACK_B R14, R14 ;  /* 0x0000000eff0e723e */ /* 0x000fe400020006ff */
[----:B------:R-:W-:Y:S02]  /*293b0*/  F2FP.F16.E4M3.UNPACK_B R12, R6 ;  /* 0x00000006ff0c723e */ /* 0x000fe400020006ff */
[----:B------:R-:W-:Y:S02]  /*293c0*/  F2FP.F16.E4M3.UNPACK_B R13, R7 ;  /* 0x00000007ff0d723e */ /* 0x000fe400020006ff */
[----:B------:R-:W-:-:S07]  /*293d0*/  F2FP.F16.E4M3.UNPACK_B R15, R15 ;  /* 0x0000000fff0f723e */ /* 0x000fce00020006ff */
[----:B--2---:R-:W-:-:S15]  /*293e0*/  HMMA.16816.F32 R8, R12, R4, R8 ;  /* 0x000000040c08723c */ /* 0x004fde0000001808 */
[----:B------:R-:W-:-:S04]  /*293f0*/  NOP ;  /* 0x0000000000007918 */ /* 0x000fc80000000000 */
[----:B------:R-:W-:Y:S04]  /*29400*/  STL.64 [R1+0x80], R8 ;  /* 0x0000800801007387 */ /* 0x000fe80000100a00 */
[----:B------:R0:W-:Y:S04]  /*29410*/  STL.64 [R1+0x88], R10 ;  /* 0x0000880a01007387 */ /* 0x0001e80000100a00 */
[----:B0-----:R-:W2:Y:S04]  /*29420*/  LDL.LU R11, [R1+0xbc] ;  /* 0x0000bc00010b7983 */ /* 0x001ea80000300800 */
[----:B------:R-:W2:Y:S04]  /*29430*/  LDL.LU R10, [R1+0xb8] ;  /* 0x0000b800010a7983 */ /* 0x000ea80000300800 */
[----:B------:R-:W3:Y:S04]  /*29440*/  LDL.LU R9, [R1+0xd4] ;  /* 0x0000d40001097983 */ /* 0x000ee80000300800 */
[----:B------:R-:W3:Y:S04]  /*29450*/  LDL.LU R8, [R1+0xd0] ;  /* 0x0000d00001087983 */ /* 0x000ee80000300800 */
[----:B------:R-:W4:Y:S04]  /*29460*/  LDL.LU R27, [R1+0x12c] ;  /* 0x00012c00011b7983 */ /* 0x000f280000300800 */
[----:B------:R-:W2:Y:S04]  /*29470*/  LDL.LU R16, [R1+0x128] ;  /* 0x0001280001107983 */ /* 0x000ea80000300800 */
[----:B------:R-:W2:Y:S04]  /*29480*/  LDL.LU R17, [R1+0x144] ;  /* 0x0001440001117983 */ /* 0x000ea80000300800 */
[----:B------:R-:W2:Y:S04]  /*29490*/  LDL.LU R18, [R1+0x140] ;  /* 0x0001400001127983 */ /* 0x000ea80000300800 */
[----:B------:R-:W2:Y:S04]  /*294a0*/  LDL.LU R19, [R1+0x14c] ;  /* 0x00014c0001137983 */ /* 0x000ea80000300800 */
[----:B--2---:R-:W-:Y:S04]  /*294b0*/  STL.64 [R1+0x2208], R18 ;  /* 0x0022081201007387 */ /* 0x004fe80000100a00 */
[----:B------:R0:W-:Y:S04]  /*294c0*/  STL.64 [R1+0x2200], R16 ;  /* 0x0022001001007387 */ /* 0x0001e80000100a00 */
[----:B0-----:R-:W2:Y:S04]  /*294d0*/  LDL.LU.64 R16, [R1+0x2e0] ;  /* 0x0002e00001107983 */ /* 0x001ea80000300a00 */
[----:B------:R-:W2:Y:S04]  /*294e0*/  LDL.LU.64 R18, [R1+0x2e8] ;  /* 0x0002e80001127983 */ /* 0x000ea80000300a00 */
[----:B------:R-:W3:Y:S04]  /*294f0*/  LDL.LU R28, [R1+0x148] ;  /* 0x00014800011c7983 */ /* 0x000ee80000300800 */
[----:B------:R-:W3:Y:S04]  /*29500*/  LDL.LU R29, [R1+0x154] ;  /* 0x00015400011d7983 */ /* 0x000ee80000300800 */
[----:B------:R-:W3:Y:S01]  /*29510*/  LDL.LU R0, [R1+0x150] ;  /* 0x0001500001007983 */ /* 0x000ee20000300800 */
[----:B--2---:R-:W-:-:S15]  /*29520*/  HMMA.16816.F32 R12, R12, R2, R16 ;  /* 0x000000020c0c723c */ /* 0x004fde0000001810 */
[----:B------:R-:W-:-:S04]  /*29530*/  NOP ;  /* 0x0000000000007918 */ /* 0x000fc80000000000 */
[----:B------:R-:W-:Y:S01]  /*29540*/  IMAD.MOV.U32 R24, RZ, RZ, R13 ;  /* 0x000000ffff187224 */ /* 0x000fe200078e000d */
[----:B------:R-:W-:Y:S01]  /*29550*/  STL [R1+0x50], R12 ;  /* 0x0000500c01007387 */ /* 0x000fe20000100800 */
[----:B------:R-:W-:-:S03]  /*29560*/  IMAD.MOV.U32 R26, RZ, RZ, R15 ;  /* 0x000000ffff1a7224 */ /* 0x000fc600078e000f */
[----:B------:R-:W2:Y:S04]  /*29570*/  LDL.LU R13, [R1+0xdc] ;  /* 0x0000dc00010d7983 */ /* 0x000ea80000300800 */
[----:B------:R-:W2:Y:S04]  /*29580*/  LDL.LU R15, [R1+0xd8] ;  /* 0x0000d800010f7983 */ /* 0x000ea80000300800 */
[----:B------:R-:W2:Y:S04]  /*29590*/  LDL.LU.64 R16, [R1+0x2d0] ;  /* 0x0002d00001107983 */ /* 0x000ea80000300a00 */
[----:B------:R-:W2:Y:S01]  /*295a0*/  LDL.LU.64 R18, [R1+0x2d8] ;  /* 0x0002d80001127983 */ /* 0x000ea20000300a00 */
[----:B------:R-:W-:-:S02]  /*295b0*/  IMAD.MOV.U32 R25, RZ, RZ, R14 ;  /* 0x000000ffff197224 */ /* 0x000fc400078e000e */
[----:B------:R-:W-:Y:S02]  /*295c0*/  IMAD R6, R23, 0x100, R22 ;  /* 0x0000010017067824 */ /* 0x000fe400078e0216 */
[----:B------:R-:W-:Y:S02]  /*295d0*/  IMAD R7, R10, 0x100, R11 ;  /* 0x000001000a077824 */ /* 0x000fe400078e020b */
[----:B---3--:R-:W-:Y:S01]  /*295e0*/  IMAD R14, R8, 0x100, R9 ;  /* 0x00000100080e7824 */ /* 0x008fe200078e0209 */
[----:B--2---:R-:W-:Y:S04]  /*295f0*/  STL.64 [R1+0x2218], R18 ;  /* 0x0022181201007387 */ /* 0x004fe80000100a00 */
[----:B------:R0:W-:Y:S04]  /*29600*/  STL.64 [R1+0x2210], R16 ;  /* 0x0022101001007387 */ /* 0x0001e80000100a00 */
[----:B0-----:R-:W2:Y:S04]  /*29610*/  LDL.LU.64 R16, [R1+0x3d0] ;  /* 0x0003d00001107983 */ /* 0x001ea80000300a00 */
[----:B------:R-:W2:Y:S01]  /*29620*/  LDL.LU.64 R18, [R1+0x3d8] ;  /* 0x0003d80001127983 */ /* 0x000ea20000300a00 */
[----:B------:R-:W-:Y:S01]  /*29630*/  IMAD R15, R15, 0x100, R13 ;  /* 0x000001000f0f7824 */ /* 0x000fe200078e020d */
[----:B------:R-:W-:-:S02]  /*29640*/  F2FP.F16.E4M3.UNPACK_B R12, R6 ;  /* 0x00000006ff0c723e */ /* 0x000fc400020006ff */
[----:B------:R-:W-:Y:S02]  /*29650*/  F2FP.F16.E4M3.UNPACK_B R13, R7 ;  /* 0x00000007ff0d723e */ /* 0x000fe400020006ff */
[----:B------:R-:W-:Y:S02]  /*29660*/  F2FP.F16.E4M3.UNPACK_B R14, R14 ;  /* 0x0000000eff0e723e */ /* 0x000fe400020006ff */
[----:B------:R-:W-:Y:S01]  /*29670*/  F2FP.F16.E4M3.UNPACK_B R15, R15 ;  /* 0x0000000fff0f723e */ /* 0x000fe200020006ff */
[----:B------:R0:W-:Y:S04]  /*29680*/  STL [R1+0x2130], R26 ;  /* 0x0021301a01007387 */ /* 0x0001e80000100800 */
[----:B0-----:R-:W3:Y:S04]  /*29690*/  LDL.LU R26, [R1+0x120] ;  /* 0x00012000011a7983 */ /* 0x001ee80000300800 */
[----:B------:R0:W-:Y:S04]  /*296a0*/  STL [R1+0x210c], R25 ;  /* 0x00210c1901007387 */ /* 0x0001e80000100800 */
[----:B0-----:R-:W3:Y:S04]  /*296b0*/  LDL.LU R25, [R1+0x124] ;  /* 0x0001240001197983 */ /* 0x001ee80000300800 */
[----:B------:R0:W-:Y:S04]  /*296c0*/  STL [R1+0x2108], R24 ;  /* 0x0021081801007387 */ /* 0x0001e80000100800 */
[----:B0-----:R-:W3:Y:S04]  /*296d0*/  LDL.LU R24, [R1+0xf8] ;  /* 0x0000f80001187983 */ /* 0x001ee80000300800 */
[----:B------:R-:W3:Y:S04]  /*296e0*/  LDL.LU.64 R20, [R1+0x3c0] ;  /* 0x0003c00001147983 */ /* 0x000ee80000300a00 */
[----:B------:R-:W3:Y:S04]  /*296f0*/  LDL.LU.64 R22, [R1+0x3c8] ;  /* 0x0003c80001167983 */ /* 0x000ee80000300a00 */
[----:B------:R-:W3:Y:S04]  /*29700*/  LDL.LU.64 R8, [R1+0x2c0] ;  /* 0x0002c00001087983 */ /* 0x000ee80000300a00 */
[----:B------:R-:W3:Y:S04]  /*29710*/  LDL.LU.64 R10, [R1+0x2c8] ;  /* 0x0002c800010a7983 */ /* 0x000ee80000300a00 */
[----:B------:R-:W3:Y:S04]  /*29720*/  LDL.LU R6, [R1+0xf0] ;  /* 0x0000f00001067983 */ /* 0x000ee80000300800 */
[----:B------:R-:W3:Y:S01]  /*29730*/  LDL.LU R7, [R1+0xfc] ;  /* 0x0000fc0001077983 */ /* 0x000ee20000300800 */
[----:B--2---:R-:W-:-:S15]  /*29740*/  HMMA.16816.F32 R16, R12, R4, R16 ;  /* 0x000000040c10723c */ /* 0x004fde0000001810 */
[----:B------:R-:W-:-:S04]  /*29750*/  NOP ;  /* 0x0000000000007918 */ /* 0x000fc80000000000 */
[----:B------:R-:W-:Y:S04]  /*29760*/  STL.64 [R1+0xb0], R16 ;  /* 0x0000b01001007387 */ /* 0x000fe80000100a00 */
[----:B------:R0:W-:Y:S04]  /*29770*/  STL.64 [R1+0xb8], R18 ;  /* 0x0000b81201007387 */ /* 0x0001e80000100a00 */
[----:B0-----:R-:W2:Y:S04]  /*29780*/  LDL.LU.64 R18, [R1+0x2218] ;  /* 0x0022180001127983 */ /* 0x001ea80000300a00 */
[----:B------:R-:W2:Y:S02]  /*29790*/  LDL.LU.64 R16, [R1+0x2210] ;  /* 0x0022100001107983 */ /* 0x000ea40000300a00 */
[----:B--2---:R-:W-:Y:S02]  /*297a0*/  HMMA.16816.F32 R12, R12, R2, R16 ;  /* 0x000000020c0c723c */ /* 0x004fe40000001810 */
[----:B------:R-:W2:Y:S04]  /*297b0*/  LDL.LU.64 R18, [R1+0x2208] ;  /* 0x0022080001127983 */ /* 0x000ea80000300a00 */
[----:B------:R-:W4:-:S13]  /*297c0*/  LDL.LU.64 R16, [R1+0x2200] ;  /* 0x0022000001107983 */ /* 0x000f1a0000300a00 */
[----:B------:R-:W-:Y:S04]  /*297d0*/  STL.64 [R1+0x70], R12 ;  /* 0x0000700c01007387 */ /* 0x000fe80000100a00 */
[----:B------:R0:W-:Y:S04]  /*297e0*/  STL.64 [R1+0x78], R14 ;  /* 0x0000780e01007387 */ /* 0x0001e80000100a00 */
[----:B0-----:R-:W2:Y:S01]  /*297f0*/  LDL.LU R15, [R1+0xf4] ;  /* 0x0000f400010f7983 */ /* 0x001ea20000300800 */
[----:B---3--:R-:W-:Y:S02]  /*29800*/  IMAD R7, R24, 0x100, R7 ;  /* 0x0000010018077824 */ /* 0x008fe400078e0207 */
[----:B------:R-:W-:-:S03]  /*29810*/  IMAD R14, R26, 0x100, R25 ;  /* 0x000001001a0e7824 */ /* 0x000fc600078e0219 */
[----:B------:R-:W-:Y:S02]  /*29820*/  F2FP.F16.E4M3.UNPACK_B R13, R7 ;  /* 0x00000007ff0d723e */ /* 0x000fe400020006ff */
[----:B------:R-:W-:Y:S01]  /*29830*/  F2FP.F16.E4M3.UNPACK_B R14, R14 ;  /* 0x0000000eff0e723e */ /* 0x000fe200020006ff */
[----:B--2---:R-:W-:Y:S02]  /*29840*/  IMAD R6, R6, 0x100, R15 ;  /* 0x0000010006067824 */ /* 0x004fe400078e020f */
[----:B----4-:R-:W-:-:S03]  /*29850*/  IMAD R15, R16, 0x100, R27 ;  /* 0x00000100100f7824 */ /* 0x010fc600078e021b */
[----:B------:R-:W-:Y:S02]  /*29860*/  F2FP.F16.E4M3.UNPACK_B R12, R6 ;  /* 0x00000006ff0c723e */ /* 0x000fe400020006ff */
[----:B------:R-:W-:-:S07]  /*29870*/  F2FP.F16.E4M3.UNPACK_B R15, R15 ;  /* 0x0000000fff0f723e */ /* 0x000fce00020006ff */
[C---:B------:R-:W-:Y:S08]  /*29880*/  HMMA.16816.F32 R20, R12.reuse, R4, R20 ;  /* 0x000000040c14723c */ /* 0x040ff00000001814 */
[----:B------:R-:W-:Y:S01]  /*29890*/  HMMA.16816.F32 R8, R12, R2, R8 ;  /* 0x000000020c08723c */ /* 0x000fe20000001808 */
[----:B------:R-:W2:Y:S10]  /*298a0*/  LDL.LU R13, [R1+0x15c] ;  /* 0x00015c00010d7983 */ /* 0x000eb40000300800 */
[----:B------:R-:W-:Y:S04]  /*298b0*/  STL.64 [R1+0xd0], R20 ;  /* 0x0000d01401007387 */ /* 0x000fe80000100a00 */
[----:B------:R-:W-:Y:S04]  /*298c0*/  STL.64 [R1+0xd8], R22 ;  /* 0x0000d81601007387 */ /* 0x000fe80000100a00 */
[----:B------:R-:W2:Y:S04]  /*298d0*/  LDL.LU R15, [R1+0x158] ;  /* 0x00015800010f7983 */ /* 0x000ea80000300800 */
[----:B------:R-:W-:Y:S04]  /*298e0*/  STL.64 [R1+0xa0], R8 ;  /* 0x0000a00801007387 */ /* 0x000fe80000100a00 */
[----:B------:R-:W-:Y:S04]  /*298f0*/  STL.64 [R1+0xa8], R10 ;  /* 0x0000a80a01007387 */ /* 0x000fe80000100a00 */
[----:B------:R-:W3:Y:S04]  /*29900*/  LDL.LU R26, [R1+0x164] ;  /* 0x00016400011a7983 */ /* 0x000ee80000300800 */
[----:B------:R-:W3:Y:S04]  /*29910*/  LDL.LU R27, [R1+0x160] ;  /* 0x00016000011b7983 */ /* 0x000ee80000300800 */
[----:B---3--:R0:W-:Y:S04]  /*29920*/  STL.64 [R1+0x21f8], R26 ;  /* 0x0021f81a01007387 */ /* 0x0081e80000100a00 */
[----:B------:R-:W3:Y:S04]  /*29930*/  LDL.LU.64 R24, [R1+0xc0] ;  /* 0x0000c00001187983 */ /* 0x000ee80000300a00 */
[----:B0-----:R-:W3:Y:S04]  /*29940*/  LDL.LU.64 R26, [R1+0xc8] ;  /* 0x0000c800011a7983 */ /* 0x001ee80000300a00 */
[----:B------:R-:W4:Y:S04]  /*29950*/  LDL.LU R20, [R1+0x16c] ;  /* 0x00016c0001147983 */ /* 0x000f280000300800 */
[----:B------:R-:W4:Y:S04]  /*29960*/  LDL.LU R21, [R1+0x168] ;  /* 0x0001680001157983 */ /* 0x000f280000300800 */
[----:B------:R-:W3:Y:S04]  /*29970*/  LDL.LU R22, [R1+0x174] ;  /* 0x0001740001167983 */ /* 0x000ee80000300800 */
[----:B------:R-:W3:Y:S04]  /*29980*/  LDL.LU R23, [R1+0x170] ;  /* 0x0001700001177983 */ /* 0x000ee80000300800 */
[----:B------:R-:W3:Y:S04]  /*29990*/  LDL.LU R11, [R1+0x190] ;  /* 0x00019000010b7983 */ /* 0x000ee80000300800 */
[----:B------:R-:W3:Y:S04]  /*299a0*/  LDL.LU R10, [R1+0x19c] ;  /* 0x00019c00010a7983 */ /* 0x000ee80000300800 */
[----:B------:R-:W4:Y:S04]  /*299b0*/  LDL.LU R9, [R1+0x198] ;  /* 0x0001980001097983 */ /* 0x000f280000300800 */
[----:B------:R-:W4:Y:S01]  /*299c0*/  LDL.LU R8, [R1+0x1a4] ;  /* 0x0001a40001087983 */ /* 0x000f220000300800 */
[----:B------:R-:W-:-:S02]  /*299d0*/  IMAD R6, R18, 0x100, R17 ;  /* 0x0000010012067824 */ /* 0x000fc400078e0211 */
[----:B------:R-:W-:Y:S02]  /*299e0*/  IMAD R7, R28, 0x100, R19 ;  /* 0x000001001c077824 */ /* 0x000fe400078e0213 */
[----:B------:R-:W-:Y:S02]  /*299f0*/  IMAD R14, R0, 0x100, R29 ;  /* 0x00000100000e7824 */ /* 0x000fe400078e021d */
[----:B--2---:R-:W-:Y:S01]  /*29a00*/  IMAD R15, R15, 0x100, R13 ;  /* 0x000001000f0f7824 */ /* 0x004fe200078e020d */
[----:B---3--:R-:W-:Y:S04]  /*29a10*/  STL.64 [R1+0x21e0], R10 ;  /* 0x0021e00a01007387 */ /* 0x008fe80000100a00 */
[----:B----4-:R0:W-:Y:S04]  /*29a20*/  STL.64 [R1+0x21d8], R8 ;  /* 0x0021d80801007387 */ /* 0x0101e80000100a00 */
[----:B0-----:R-:W2:Y:S04]  /*29a30*/  LDL.LU.64 R8, [R1+0x3b0] ;  /* 0x0003b00001087983 */ /* 0x001ea80000300a00 */
[----:B------:R-:W2:Y:S04]  /*29a40*/  LDL.LU.64 R10, [R1+0x3b8] ;  /* 0x0003b800010a7983 */ /* 0x000ea80000300a00 */
[----:B------:R-:W3:Y:S04]  /*29a50*/  LDL.LU R16, [R1+0x1a0] ;  /* 0x0001a00001107983 */ /* 0x000ee80000300800 */
[----:B------:R-:W3:Y:S04]  /*29a60*/  LDL.LU R17, [R1+0x1ac] ;  /* 0x0001ac0001117983 */ /* 0x000ee80000300800 */
[----:B------:R-:W4:Y:S04]  /*29a70*/  LDL.LU R18, [R1+0x1a8] ;  /* 0x0001a80001127983 */ /* 0x000f280000300800 */
[----:B------:R-:W4:Y:S01]  /*29a80*/  LDL.LU R19, [R1+0x1b4] ;  /* 0x0001b40001137983 */ /* 0x000f220000300800 */
[----:B------:R-:W-:-:S02]  /*29a90*/  F2FP.F16.E4M3.UNPACK_B R12, R6 ;  /* 0x00000006ff0c723e */ /* 0x000fc400020006ff */
[----:B------:R-:W-:Y:S02]  /*29aa0*/  F2FP.F16.E4M3.UNPACK_B R13, R7 ;  /* 0x00000007ff0d723e */ /* 0x000fe400020006ff */
[----:B------:R-:W-:Y:S02]  /*29ab0*/  F2FP.F16.E4M3.UNPACK_B R14, R14 ;  /* 0x0000000eff0e723e */ /* 0x000fe400020006ff */
[----:B------:R-:W-:-:S07]  /*29ac0*/  F2FP.F16.E4M3.UNPACK_B R15, R15 ;  /* 0x0000000fff0f723e */ /* 0x000fce00020006ff */
[C---:B--2---:R-:W-:Y:S08]  /*29ad0*/  HMMA.16816.F32 R8, R12.reuse, R4, R8 ;  /* 0x000000040c08723c */ /* 0x044ff00000001808 */
[----:B------:R-:W-:Y:S01]  /*29ae0*/  HMMA.16816.F32 R12, R12, R2, R24 ;  /* 0x000000020c0c723c */ /* 0x000fe20000001818 */
[----:B----4-:R-:W-:Y:S04]  /*29af0*/  STL.64 [R1+0x21f0], R18 ;  /* 0x0021f01201007387 */ /* 0x010fe80000100a00 */
[----:B---3--:R0:W-:Y:S04]  /*29b00*/  STL.64 [R1+0x21e8], R16 ;  /* 0x0021e81001007387 */ /* 0x0081e80000100a00 */
[----:B------:R-:W2:Y:S04]  /*29b10*/  LDL.LU R28, [R1+0x1b0] ;  /* 0x0001b000011c7983 */ /* 0x000ea80000300800 */
[----:B------:R-:W3:Y:S04]  /*29b20*/  LDL.LU R29, [R1+0x1bc] ;  /* 0x0001bc00011d7983 */ /* 0x000ee80000300800 */
[----:B------:R-:W3:Y:S04]  /*29b30*/  LDL.LU R0, [R1+0x1b8] ;  /* 0x0001b80001007983 */ /* 0x000ee80000300800 */
[----:B0-----:R-:W4:Y:S04]  /*29b40*/  LDL.LU.64 R16, [R1+0x3a0] ;  /* 0x0003a00001107983 */ /* 0x001f280000300a00 */
[----:B------:R-:W4:Y:S04]  /*29b50*/  LDL.LU.64 R18, [R1+0x3a8] ;  /* 0x0003a80001127983 */ /* 0x000f280000300a00 */
[----:B------:R0:W-:Y:S04]  /*29b60*/  STL.64 [R1+0xf0], R8 ;  /* 0x0000f00801007387 */ /* 0x0001e80000100a00 */
[----:B------:R1:W-:Y:S04]  /*29b70*/  STL.64 [R1+0xf8], R10 ;  /* 0x0000f80a01007387 */ /* 0x0003e80000100a00 */
[----:B0-----:R-:W2:Y:S04]  /*29b80*/  LDL.LU.64 R8, [R1+0xe0] ;  /* 0x0000e00001087983 */ /* 0x001ea80000300a00 */
[----:B-1----:R-:W2:Y:S04]  /*29b90*/  LDL.LU.64 R10, [R1+0xe8] ;  /* 0x0000e800010a7983 */ /* 0x002ea80000300a00 */
[----:B------:R-:W2:Y:S04]  /*29ba0*/  LDL.LU.64 R26, [R1+0x21f8] ;  /* 0x0021f800011a7983 */ /* 0x000ea80000300a00 */
[----:B------:R0:W-:Y:S04]  /*29bb0*/  STL.64 [R1+0xc0], R12 ;  /* 0x0000c00c01007387 */ /* 0x0001e80000100a00 */
[----:B------:R1:W-:Y:S04]  /*29bc0*/  STL.64 [R1+0xc8], R14 ;  /* 0x0000c80e01007387 */ /* 0x0003e80000100a00 */
[----:B0-----:R-:W3:Y:S04]  /*29bd0*/  LDL.LU R13, [R1+0x17c] ;  /* 0x00017c00010d7983 */ /* 0x001ee80000300800 */
[----:B-1----:R-:W3:Y:S01]  /*29be0*/  LDL.LU R15, [R1+0x178] ;  /* 0x00017800010f7983 */ /* 0x002ee20000300800 */
[----:B------:R-:W-:-:S02]  /*29bf0*/  IMAD R7, R21, 0x100, R20 ;  /* 0x0000010015077824 */ /* 0x000fc400078e0214 */
[----:B------:R-:W-:Y:S01]  /*29c00*/  IMAD R14, R23, 0x100, R22 ;  /* 0x00000100170e7824 */ /* 0x000fe200078e0216 */
[----:B------:R-:W4:Y:S04]  /*29c10*/  LDL.LU.64 R24, [R1+0x390] ;  /* 0x0003900001187983 */ /* 0x000f280000300a00 */
[----:B------:R-:W-:Y:S01]  /*29c20*/  F2FP.F16.E4M3.UNPACK_B R14, R14 ;  /* 0x0000000eff0e723e */ /* 0x000fe200020006ff */
[----:B--2---:R-:W-:Y:S02]  /*29c30*/  IMAD R6, R27, 0x100, R26 ;  /* 0x000001001b067824 */ /* 0x004fe400078e021a */
[----:B------:R-:W2:Y:S04]  /*29c40*/  LDL.LU.64 R26, [R1+0x398] ;  /* 0x00039800011a7983 */ /* 0x000ea80000300a00 */
[----:B------:R-:W2:Y:S04]  /*29c50*/  LDL.LU.64 R20, [R1+0x110] ;  /* 0x0001100001147983 */ /* 0x000ea80000300a00 */
[----:B------:R-:W2:Y:S01]  /*29c60*/  LDL.LU.64 R22, [R1+0x118] ;  /* 0x0001180001167983 */ /* 0x000ea20000300a00 */
[----:B------:R-:W-:-:S03]  /*29c70*/  F2FP.F16.E4M3.UNPACK_B R12, R6 ;  /* 0x00000006ff0c723e */ /* 0x000fc600020006ff */
[----:B------:R-:W2:Y:S01]  /*29c80*/  LDL.LU R6, [R1+0x180] ;  /* 0x0001800001067983 */ /* 0x000ea20000300800 */
[----:B---3--:R-:W-:Y:S01]  /*29c90*/  IMAD R15, R15, 0x100, R13 ;  /* 0x000001000f0f7824 */ /* 0x008fe200078e020d */
[----:B------:R-:W-:Y:S02]  /*29ca0*/  F2FP.F16.E4M3.UNPACK_B R13, R7 ;  /* 0x00000007ff0d723e */ /* 0x000fe400020006ff */
[----:B------:R-:W3:Y:S02]  /*29cb0*/  LDL.LU R7, [R1+0x188] ;  /* 0x0001880001077983 */ /* 0x000ee40000300800 */
[----:B------:R-:W-:-:S07]  /*29cc0*/  F2FP.F16.E4M3.UNPACK_B R15, R15 ;  /* 0x0000000fff0f723e */ /* 0x000fce00020006ff */
[C---:B----4-:R-:W-:Y:S08]  /*29cd0*/  HMMA.16816.F32 R16, R12.reuse, R4, R16 ;  /* 0x000000040c10723c */ /* 0x050ff00000001810 */
[----:B------:R-:W-:Y:S11]  /*29ce0*/  HMMA.16816.F32 R12, R12, R2, R8 ;  /* 0x000000020c0c723c */ /* 0x000ff60000001808 */
[----:B------:R-:W-:Y:S04]  /*29cf0*/  STL.64 [R1+0x120], R16 ;  /* 0x0001201001007387 */ /* 0x000fe80000100a00 */
[----:B------:R0:W-:Y:S04]  /*29d00*/  STL.64 [R1+0x128], R18 ;  /* 0x0001281201007387 */ /* 0x0001e80000100a00 */
[----:B0-----:R-:W4:Y:S04]  /*29d10*/  LDL.LU.64 R18, [R1+0x21f0] ;  /* 0x0021f00001127983 */ /* 0x001f280000300a00 */
[----:B------:R-:W2:Y:S04]  /*29d20*/  LDL.LU.64 R16, [R1+0x21e8] ;  /* 0x0021e80001107983 */ /* 0x000ea80000300a00 */
[----:B------:R-:W2:Y:S04]  /*29d30*/  LDL.LU.64 R10, [R1+0x21e0] ;  /* 0x0021e000010a7983 */ /* 0x000ea80000300a00 */
[----:B------:R-:W2:Y:S04]  /*29d40*/  LDL.LU.64 R8, [R1+0x21d8] ;  /* 0x0021d80001087983 */ /* 0x000ea80000300a00 */
[----:B------:R0:W-:Y:S04]  /*29d50*/  STL.64 [R1+0xe0], R12 ;  /* 0x0000e00c01007387 */ /* 0x0001e80000100a00 */
[----:B------:R1:W-:Y:S04]  /*29d60*/  STL.64 [R1+0xe8], R14 ;  /* 0x0000e80e01007387 */ /* 0x0003e80000100a00 */
[----:B0-----:R-:W2:Y:S04]  /*29d70*/  LDL.LU R13, [R1+0x184] ;  /* 0x00018400010d7983 */ /* 0x001ea80000300800 */
[----:B-1----:R-:W3:Y:S04]  /*29d80*/  LDL.LU R14, [R1+0x18c] ;  /* 0x00018c00010e7983 */ /* 0x002ee80000300800 */
[----:B------:R-:W2:Y:S01]  /*29d90*/  LDL.LU R15, [R1+0x194] ;  /* 0x00019400010f7983 */ /* 0x000ea20000300800 */
[----:B---3--:R-:W-:-:S02]  /*29da0*/  IMAD R7, R7, 0x100, R14 ;  /* 0x0000010007077824 */ /* 0x008fc400078e020e */
[----:B--2---:R-:W-:Y:S02]  /*29db0*/  IMAD R14, R11, 0x100, R15 ;  /* 0x000001000b0e7824 */ /* 0x004fe400078e020f */
[----:B------:R-:W-:Y:S02]  /*29dc0*/  IMAD R6, R6, 0x100, R13 ;  /* 0x0000010006067824 */ /* 0x000fe400078e020d */
[----:B------:R-:W-:Y:S01]  /*29dd0*/  IMAD R15, R9, 0x100, R10 ;  /* 0x00000100090f7824 */ /* 0x000fe200078e020a */
[----:B------:R-:W-:Y:S02]  /*29de0*/  F2FP.F16.E4M3.UNPACK_B R13, R7 ;  /* 0x00000007ff0d723e */ /* 0x000fe400020006ff */
[----:B------:R-:W-:Y:S02]  /*29df0*/  F2FP.F16.E4M3.UNPACK_B R14, R14 ;  /* 0x0000000eff0e723e */ /* 0x000fe400020006ff */
[----:B------:R-:W-:Y:S02]  /*29e00*/  F2FP.F16.E4M3.UNPACK_B R12, R6 ;  /* 0x00000006ff0c723e */ /* 0x000fe400020006ff */
[----:B------:R-:W-:-:S07]  /*29e10*/  F2FP.F16.E4M3.UNPACK_B R15, R15 ;  /* 0x0000000fff0f723e */ /* 0x000fce00020006ff */
[C---:B------:R-:W-:Y:S08]  /*29e20*/  HMMA.16816.F32 R24, R12.reuse, R4, R24 ;  /* 0x000000040c18723c */ /* 0x040ff00000001818 */
[----:B------:R-:W-:Y:S11]  /*29e30*/  HMMA.16816.F32 R12, R12, R2, R20 ;  /* 0x000000020c0c723c */ /* 0x000ff60000001814 */
[----:B------:R0:W-:Y:S04]  /*29e40*/  STL.64 [R1+0x140], R24 ;  /* 0x0001401801007387 */ /* 0x0001e80000100a00 */
[----:B------:R1:W-:Y:S04]  /*29e50*/  STL.64 [R1+0x148], R26 ;  /* 0x0001481a01007387 */ /* 0x0003e80000100a00 */
[----:B------:R-:W-:Y:S04]  /*29e60*/  STL.64 [R1+0x110], R12 ;  /* 0x0001100c01007387 */ /* 0x000fe80000100a00 */
[----:B------:R4:W-:Y:S04]  /*29e70*/  STL.64 [R1+0x118], R14 ;  /* 0x0001180e01007387 */ /* 0x0009e80000100a00 */
[----:B0-----:R-:W2:Y:S04]  /*29e80*/  LDL.LU R25, [R1+0x1c4] ;  /* 0x0001c40001197983 */ /* 0x001ea80000300800 */
[----:B------:R-:W3:Y:S04]  /*29e90*/  LDL.LU R20, [R1+0x1c0] ;  /* 0x0001c00001147983 */ /* 0x000ee80000300800 */
[----:B-1----:R-:W2:Y:S04]  /*29ea0*/  LDL.LU R26, [R1+0x1cc] ;  /* 0x0001cc00011a7983 */ /* 0x002ea80000300800 */
[----:B------:R-:W2:Y:S01]  /*29eb0*/  LDL.LU R27, [R1+0x1c8] ;  /* 0x0001c800011b7983 */ /* 0x000ea20000300800 */
[----:B------:R-:W-:-:S02]  /*29ec0*/  IMAD R6, R16, 0x100, R8 ;  /* 0x0000010010067824 */ /* 0x000fc400078e0208 */
[----:B----4-:R-:W-:Y:S01]  /*29ed0*/  IMAD R14, R28, 0x100, R19 ;  /* 0x000001001c0e7824 */ /* 0x010fe200078e0213 */
[----:B--2---:R-:W-:Y:S04]  /*29ee0*/  STL.64 [R1+0x21d0], R26 ;  /* 0x0021d01a01007387 */ /* 0x004fe80000100a00 */
[----:B------:R0:W-:Y:S04]  /*29ef0*/  STL [R1+0x21c8], R25 ;  /* 0x0021c81901007387 */ /* 0x0001e80000100800 */
[----:B0-----:R-:W2:Y:S04]  /*29f00*/  LDL.LU.64 R24, [R1+0x380] ;  /* 0x0003800001187983 */ /* 0x001ea80000300a00 */
[----:B------:R-:W2:Y:S04]  /*29f10*/  LDL.LU.64 R26, [R1+0x388] ;  /* 0x00038800011a7983 */ /* 0x000ea80000300a00 */
[----:B------:R-:W4:Y:S04]  /*29f20*/  LDL.LU R11, [R1+0x1d4] ;  /* 0x0001d400010b7983 */ /* 0x000f280000300800 */
[----:B------:R-:W4:Y:S04]  /*29f30*/  LDL.LU R10, [R1+0x1d0] ;  /* 0x0001d000010a7983 */ /* 0x000f280000300800 */
[----:B------:R-:W2:Y:S04]  /*29f40*/  LDL.LU R9, [R1+0x1dc] ;  /* 0x0001dc0001097983 */ /* 0x000ea80000300800 */
[----:B------:R-:W2:Y:S04]  /*29f50*/  LDL.LU R8, [R1+0x1d8] ;  /* 0x0001d80001087983 */ /* 0x000ea80000300800 */
[----:B------:R-:W2:Y:S04]  /*29f60*/  LDL.LU R28, [R1+0x1f0] ;  /* 0x0001f000011c7983 */ /* 0x000ea80000300800 */
[----:B--2---:R0:W-:Y:S04]  /*29f70*/  STL [R1+0x21b0], R28 ;  /* 0x0021b01c01007387 */ /* 0x0041e80000100800 */
[----:B0-----:R-:W2:Y:S01]  /*29f80*/  LDL.LU R28, [R1+0x1ec] ;  /* 0x0001ec00011c7983 */ /* 0x001ea20000300800 */
[----:B------:R-:W-:-:S03]  /*29f90*/  IMAD R15, R0, 0x100, R29 ;  /* 0x00000100000f7824 */ /* 0x000fc600078e021d */
[----:B--2---:R0:W-:Y:S04]  /*29fa0*/  STL [R1+0x21b4], R28 ;  /* 0x0021b41c01007387 */ /* 0x0041e80000100800 */
[----:B0-----:R-:W2:Y:S04]  /*29fb0*/  LDL.LU R28, [R1+0x1e4] ;  /* 0x0001e400011c7983 */ /* 0x001ea80000300800 */
[----:B------:R-:W2:Y:S04]  /*29fc0*/  LDL.LU R29, [R1+0x1f8] ;  /* 0x0001f800011d7983 */ /* 0x000ea80000300800 */
[----:B--2---:R0:W-:Y:S04]  /*29fd0*/  STL [R1+0x21ac], R29 ;  /* 0x0021ac1d01007387 */ /* 0x0041e80000100800 */
[----:B0-----:R-:W2:Y:S04]  /*29fe0*/  LDL.LU R29, [R1+0x1f4] ;  /* 0x0001f400011d7983 */ /* 0x001ea80000300800 */
[----:B------:R-:W2:Y:S04]  /*29ff0*/  LDL.LU R21, [R1+0x204] ;  /* 0x0002040001157983 */ /* 0x000ea80000300800 */
[----:B------:R-:W2:Y:S04]  /*2a000*/  LDL.LU R22, [R1+0x200] ;  /* 0x0002000001167983 */ /* 0x000ea80000300800 */
[----:B------:R-:W2:Y:S04]  /*2a010*/  LDL.LU R23, [R1+0x20c] ;  /* 0x00020c0001177983 */ /* 0x000ea80000300800 */
[----:B--2---:R-:W-:Y:S04]  /*2a020*/  STL.64 [R1+0x21a0], R22 ;  /* 0x0021a01601007387 */ /* 0x004fe80000100a00 */
[----:B------:R-:W-:Y:S04]  /*2a030*/  STL [R1+0x2198], R21 ;  /* 0x0021981501007387 */ /* 0x000fe80000100800 */
[----:B------:R-:W2:Y:S01]  /*2a040*/  LDL.LU R16, [R1+0x208] ;  /* 0x0002080001107983 */ /* 0x000ea20000300800 */
[----:B------:R-:W-:Y:S01]  /*2a050*/  IMAD R7, R18, 0x100, R17 ;  /* 0x0000010012077824 */ /* 0x000fe200078e0211 */
[----:B------:R-:W-:-:S02]  /*2a060*/  F2FP.F16.E4M3.UNPACK_B R12, R6 ;  /* 0x00000006ff0c723e */ /* 0x000fc400020006ff */
[----:B--2---:R0:W-:Y:S04]  /*2a070*/  STL [R1+0x21a8], R16 ;  /* 0x0021a81001007387 */ /* 0x0041e80000100800 */
[----:B0-----:R-:W2:Y:S04]  /*2a080*/  LDL.LU R16, [R1+0x1fc] ;  /* 0x0001fc0001107983 */ /* 0x001ea80000300800 */
[----:B------:R-:W2:Y:S04]  /*2a090*/  LDL.LU R17, [R1+0x214] ;  /* 0x0002140001117983 */ /* 0x000ea80000300800 */
[----:B------:R-:W2:Y:S04]  /*2a0a0*/  LDL.LU R18, [R1+0x210] ;  /* 0x0002100001127983 */ /* 0x000ea80000300800 */
[----:B------:R-:W2:Y:S01]  /*2a0b0*/  LDL.LU R19, [R1+0x21c] ;  /* 0x00021c0001137983 */ /* 0x000ea20000300800 */
[----:B------:R-:W-:-:S02]  /*2a0c0*/  F2FP.F16.E4M3.UNPACK_B R13, R7 ;  /* 0x00000007ff0d723e */ /* 0x000fc400020006ff */
[----:B------:R-:W-:Y:S02]  /*2a0d0*/  F2FP.F16.E4M3.UNPACK_B R14, R14 ;  /* 0x0000000eff0e723e */ /* 0x000fe400020006ff */
[----:B------:R-:W-:-:S07]  /*2a0e0*/  F2FP.F16.E4M3.UNPACK_B R15, R15 ;  /* 0x0000000fff0f723e */ /* 0x000fce00020006ff */
[C---:B------:R-:W-:Y:S01]  /*2a0f0*/  HMMA.16816.F32 R24, R12.reuse, R4, R24 ;  /* 0x000000040c18723c */ /* 0x040fe20000001818 */
[----:B--2---:R-:W-:Y:S04]  /*2a100*/  STL.64 [R1+0x21c0], R18 ;  /* 0x0021c01201007387 */ /* 0x004fe80000100a00 */
[----:B------:R0:W-:Y:S04]  /*2a110*/  STL.64 [R1+0x21b8], R16 ;  /* 0x0021b81001007387 */ /* 0x0001e80000100a00 */
[----:B0-----:R-:W2:Y:S04]  /*2a120*/  LDL.LU.64 R16, [R1+0x130] ;  /* 0x0001300001107983 */ /* 0x001ea80000300a00 */
[----:B------:R-:W2:Y:S04]  /*2a130*/  LDL.LU.64 R18, [R1+0x138] ;  /* 0x0001380001127983 */ /* 0x000ea80000300a00 */
[----:B------:R-:W3:Y:S04]  /*2a140*/  LDL.LU R0, [R1+0x218] ;  /* 0x0002180001007983 */ /* 0x000ee80000300800 */
[----:B------:R-:W-:Y:S04]  /*2a150*/  STL.64 [R1+0x170], R24 ;  /* 0x0001701801007387 */ /* 0x000fe80000100a00 */
[----:B------:R0:W-:Y:S04]  /*2a160*/  STL.64 [R1+0x178], R26 ;  /* 0x0001781a01007387 */ /* 0x0001e80000100a00 */
[----:B0-----:R-:W3:Y:S04]  /*2a170*/  LDL.LU.64 R26, [R1+0x21d0] ;  /* 0x0021d000011a7983 */ /* 0x001ee80000300a00 */
[----:B------:R-:W3:Y:S01]  /*2a180*/  LDL.LU R25, [R1+0x21c8] ;  /* 0x0021c80001197983 */ /* 0x000ee20000300800 */
[----:B--2---:R-:W-:Y:S03]  /*2a190*/  HMMA.16816.F32 R12, R12, R2, R16 ;  /* 0x000000020c0c723c */ /* 0x004fe60000001810 */
[----:B------:R-:W2:Y:S04]  /*2a1a0*/  LDL.LU.64 R16, [R1+0x370] ;  /* 0x0003700001107983 */ /* 0x000ea80000300a00 */
[----:B------:R-:W2:Y:S01]  /*2a1b0*/  LDL.LU.64 R18, [R1+0x378] ;  /* 0x0003780001127983 */ /* 0x000ea20000300a00 */
[----:B---3--:R-:W-:-:S11]  /*2a1c0*/  IMAD R6, R20, 0x100, R25 ;  /* 0x0000010014067824 */ /* 0x008fd600078e0219 */
[----:B------:R-:W-:Y:S04]  /*2a1d0*/  STL.64 [R1+0x130], R12 ;  /* 0x0001300c01007387 */ /* 0x000fe80000100a00 */
[----:B------:R0:W-:Y:S04]  /*2a1e0*/  STL.64 [R1+0x138], R14 ;  /* 0x0001380e01007387 */ /* 0x0001e80000100a00 */
[----:B------:R-:W3:Y:S04]  /*2a1f0*/  LDL.LU.64 R20, [R1+0x460] ;  /* 0x0004600001147983 */ /* 0x000ee80000300a00 */
[----:B------:R-:W3:Y:S01]  /*2a200*/  LDL.LU.64 R22, [R1+0x468] ;  /* 0x0004680001167983 */ /* 0x000ee20000300a00 */
[----:B------:R-:W-:-:S03]  /*2a210*/  IMAD R7, R27, 0x100, R26 ;  /* 0x000001001b077824 */ /* 0x000fc600078e021a */
[----:B------:R-:W3:Y:S04]  /*2a220*/  LDL.LU.64 R24, [R1+0x360] ;  /* 0x0003600001187983 */ /* 0x000ee80000300a00 */
[----:B------:R-:W3:Y:S01]  /*2a230*/  LDL.LU.64 R26, [R1+0x368] ;  /* 0x00036800011a7983 */ /* 0x000ee20000300a00 */
[----:B0-----:R-:W-:Y:S02]  /*2a240*/  IMAD R15, R8, 0x100, R9 ;  /* 0x00000100080f7824 */ /* 0x001fe400078e0209 */
[----:B----4-:R-:W-:Y:S01]  /*2a250*/  IMAD R14, R10, 0x100, R11 ;  /* 0x000001000a0e7824 */ /* 0x010fe200078e020b */
[----:B------:R-:W4:Y:S04]  /*2a260*/  LDL.LU.64 R8, [R1+0x450] ;  /* 0x0004500001087983 */ /* 0x000f280000300a00 */
[----:B------:R-:W4:Y:S01]  /*2a270*/  LDL.LU.64 R10, [R1+0x458] ;  /* 0x00045800010a7983 */ /* 0x000f220000300a00 */
[----:B------:R-:W-:-:S03]  /*2a280*/  F2FP.F16.E4M3.UNPACK_B R12, R6 ;  /* 0x00000006ff0c723e */ /* 0x000fc600020006ff */
[----:B------:R-:W3:Y:S01]  /*2a290*/  LDL.LU R6, [R1+0x1e0] ;  /* 0x0001e00001067983 */ /* 0x000ee20000300800 */
[----:B------:R-:W-:Y:S02]  /*2a2a0*/  F2FP.F16.E4M3.UNPACK_B R13, R7 ;  /* 0x00000007ff0d723e */ /* 0x000fe400020006ff */
[----:B------:R-:W-:Y:S02]  /*2a2b0*/  F2FP.F16.E4M3.UNPACK_B R14, R14 ;  /* 0x0000000eff0e723e */ /* 0x000fe400020006ff */
[----:B------:R-:W-:Y:S01]  /*2a2c0*/  F2FP.F16.E4M3.UNPACK_B R15, R15 ;  /* 0x0000000fff0f723e */ /* 0x000fe200020006ff */
[----:B------:R-:W4:Y:S06]  /*2a2d0*/  LDL.LU R7, [R1+0x1e8] ;  /* 0x0001e80001077983 */ /* 0x000f2c0000300800 */
[----:B--2---:R-:W-:-:S15]  /*2a2e0*/  HMMA.16816.F32 R16, R12, R4, R16 ;  /* 0x000000040c10723c */ /* 0x004fde0000001810 */
[----:B------:R-:W-:-:S04]  /*2a2f0*/  NOP ;  /* 0x0000000000007918 */ /* 0x000fc80000000000 */
[----:B------:R-:W-:Y:S04]  /*2a300*/  STL.64 [R1+0x190], R16 ;  /* 0x0001901001007387 */ /* 0x000fe80000100a00 */
[----:B------:R0:W-:Y:S04]  /*2a310*/  STL.64 [R1+0x198], R18 ;  /* 0x0001981201007387 */ /* 0x0001e80000100a00 */
[----:B0-----:R-:W2:Y:S04]  /*2a320*/  LDL.LU.64 R18, [R1+0x21c0] ;  /* 0x0021c00001127983 */ /* 0x001ea80000300a00 */
[----:B------:R-:W2:Y:S01]  /*2a330*/  LDL.LU.64 R16, [R1+0x21b8] ;  /* 0x0021b80001107983 */ /* 0x000ea20000300a00 */
[----:B---3--:R-:W-:-:S03]  /*2a340*/  IMAD R6, R6, 0x100, R28 ;  /* 0x0000010006067824 */ /* 0x008fc600078e021c */
[----:B------:R-:W4:Y:S02]  /*2a350*/  LDL.LU R28, [R1+0x21b4] ;  /* 0x0021b400011c7983 */ /* 0x000f240000300800 */
[----:B----4-:R-:W-:Y:S02]  /*2a360*/  IMAD R7, R7, 0x100, R28 ;  /* 0x0000010007077824 */ /* 0x010fe400078e021c */
[----:B------:R-:W3:Y:S02]  /*2a370*/  LDL.LU R28, [R1+0x21b0] ;  /* 0x0021b000011c7983 */ /* 0x000ee40000300800 */
[----:B---3--:R-:W-:Y:S02]  /*2a380*/  IMAD R28, R28, 0x100, R29 ;  /* 0x000001001c1c7824 */ /* 0x008fe400078e021d */
[----:B------:R-:W2:Y:S01]  /*2a390*/  LDL.LU R29, [R1+0x21ac] ;  /* 0x0021ac00011d7983 */ /* 0x000ea20000300800 */
[----:B------:R-:W-:Y:S01]  /*2a3a0*/  HMMA.16816.F32 R12, R12, R2, R20 ;  /* 0x000000020c0c723c */ /* 0x000fe20000001814 */
[----:B--2---:R-:W-:-:S02]  /*2a3b0*/  IMAD R29, R29, 0x100, R16 ;  /* 0x000001001d1d7824 */ /* 0x004fc400078e0210 */
[----:B------:R-:W2:Y:S04]  /*2a3c0*/  LDL.LU R16, [R1+0x21a8] ;  /* 0x0021a80001107983 */ /* 0x000ea80000300800 */
[----:B------:R-:W2:Y:S04]  /*2a3d0*/  LDL.LU.64 R22, [R1+0x21a0] ;  /* 0x0021a00001167983 */ /* 0x000ea80000300a00 */
[----:B------:R-:W3:Y:S08]  /*2a3e0*/  LDL.LU R21, [R1+0x2198] ;  /* 0x0021980001157983 */ /* 0x000ef00000300800 */
[----:B------:R0:W-:Y:S04]  /*2a3f0*/  STL.64 [R1+0x160], R12 ;  /* 0x0001600c01007387 */ /* 0x0001e80000100a00 */
[----:B------:R1:W-:Y:S01]  /*2a400*/  STL.64 [R1+0x168], R14 ;  /* 0x0001680e01007387 */ /* 0x0003e20000100a00 */
[----:B0-----:R-:W-:-:S02]  /*2a410*/  F2FP.F16.E4M3.UNPACK_B R12, R6 ;  /* 0x00000006ff0c723e */ /* 0x001fc400020006ff */
[----:B------:R-:W-:Y:S02]  /*2a420*/  F2FP.F16.E4M3.UNPACK_B R13, R7 ;  /* 0x00000007ff0d723e */ /* 0x000fe400020006ff */
[----:B-1----:R-:W-:Y:S02]  /*2a430*/  F2FP.F16.E4M3.UNPACK_B R14, R28 ;  /* 0x0000001cff0e723e */ /* 0x002fe400020006ff */
[----:B------:R-:W-:-:S07]  /*2a440*/  F2FP.F16.E4M3.UNPACK_B R15, R29 ;  /* 0x0000001dff0f723e */ /* 0x000fce00020006ff */
[C---:B------:R-:W-:Y:S08]  /*2a450*/  HMMA.16816.F32 R24, R12.reuse, R4, R24 ;  /* 0x000000040c18723c */ /* 0x040ff00000001818 */
[----:B------:R-:W-:Y:S01]  /*2a460*/  HMMA.16816.F32 R8, R12, R2, R8 ;  /* 0x000000020c08723c */ /* 0x000fe20000001808 */
[----:B------:R-:W-:Y:S02]  /*2a470*/  IMAD R28, R18, 0x100, R17 ;  /* 0x00000100121c7824 */ /* 0x000fe400078e0211 */
[----:B------:R-:W-:-:S08]  /*2a480*/  IMAD R29, R0, 0x100, R19 ;  /* 0x00000100001d7824 */ /* 0x000fd000078e0213 */
[----:B------:R-:W-:Y:S04]  /*2a490*/  STL.64 [R1+0x1c0], R24 ;  /* 0x0001c01801007387 */ /* 0x000fe80000100a00 */
[----:B------:R-:W-:Y:S01]  /*2a4a0*/  STL.64 [R1+0x1c8], R26 ;  /* 0x0001c81a01007387 */ /* 0x000fe20000100a00 */
[----:B--2---:R-:W-:-:S03]  /*2a4b0*/  IMAD R7, R16, 0x100, R23 ;  /* 0x0000010010077824 */ /* 0x004fc600078e0217 */
[----:B------:R-:W2:Y:S04]  /*2a4c0*/  LDL.LU.64 R16, [R1+0x350] ;  /* 0x0003500001107983 */ /* 0x000ea80000300a00 */
[----:B------:R-:W2:Y:S04]  /*2a4d0*/  LDL.LU.64 R18, [R1+0x358] ;  /* 0x0003580001127983 */ /* 0x000ea80000300a00 */
[----:B------:R-:W-:Y:S04]  /*2a4e0*/  STL.64 [R1+0x180], R8 ;  /* 0x0001800801007387 */ /* 0x000fe80000100a00 */
[----:B------:R-:W-:Y:S04]  /*2a4f0*/  STL.64 [R1+0x188], R10 ;  /* 0x0001880a01007387 */ /* 0x000fe80000100a00 */
[----:B------:R0:W-:Y:S04]  /*2a500*/  STL [R1+0x218c], R2 ;  /* 0x00218c0201007387 */ /* 0x0001e80000100800 */
[----:B0-----:R-:W4:Y:S04]  /*2a510*/  LDL.LU R2, [R1+0x234] ;  /* 0x0002340001027983 */ /* 0x001f280000300800 */
[----:B----4-:R0:W-:Y:S04]  /*2a520*/  STL [R1+0x2190], R2 ;  /* 0x0021900201007387 */ /* 0x0101e80000100800 */
[----:B0-----:R-:W4:Y:S04]  /*2a530*/  LDL.LU R2, [R1+0x22c] ;  /* 0x00022c0001027983 */ /* 0x001f280000300800 */
[----:B----4-:R0:W-:Y:S04]  /*2a540*/  STL [R1+0x2194], R2 ;  /* 0x0021940201007387 */ /* 0x0101e80000100800 */
[----:B0-----:R-:W4:Y:S04]  /*2a550*/  LDL.LU R2, [R1+0x224] ;  /* 0x0002240001027983 */ /* 0x001f280000300800 */
[----:B------:R0:W-:Y:S04]  /*2a560*/  STL [R1+0x2188], R3 ;  /* 0x0021880301007387 */ /* 0x0001e80000100800 */
[----:B0-----:R-:W2:Y:S04]  /*2a570*/  LDL.LU R3, [R1+0x23c] ;  /* 0x00023c0001037983 */ /* 0x001ea80000300800 */
[----:B------:R-:W2:Y:S04]  /*2a580*/  LDL.LU R8, [R1+0x244] ;  /* 0x0002440001087983 */ /* 0x000ea80000300800 */
[----:B------:R-:W2:Y:S04]  /*2a590*/  LDL.LU R9, [R1+0x24c] ;  /* 0x00024c0001097983 */ /* 0x000ea80000300800 */
[----:B------:R-:W2:Y:S04]  /*2a5a0*/  LDL.LU R10, [R1+0x254] ;  /* 0x00025400010a7983 */ /* 0x000ea80000300800 */
[----:B------:R-:W2:Y:S04]  /*2a5b0*/  LDL.LU R11, [R1+0x25c] ;  /* 0x00025c00010b7983 */ /* 0x000ea80000300800 */
[----:B--2---:R-:W-:Y:S04]  /*2a5c0*/  STL.64 [R1+0x2170], R10 ;  /* 0x0021700a01007387 */ /* 0x004fe80000100a00 */
[----:B------:R0:W-:Y:S04]  /*2a5d0*/  STL.64 [R1+0x2168], R8 ;  /* 0x0021680801007387 */ /* 0x0001e80000100a00 */
[----:B0-----:R-:W2:Y:S04]  /*2a5e0*/  LDL.LU.64 R8, [R1+0x100] ;  /* 0x0001000001087983 */ /* 0x001ea80000300a00 */
[----:B------:R-:W2:Y:S01]  /*2a5f0*/  LDL.LU.64 R10, [R1+0x108] ;  /* 0x00010800010a7983 */ /* 0x000ea20000300a00 */
[----:B---3--:R-:W-:-:S05]  /*2a600*/  IMAD R6, R22, 0x100, R21 ;  /* 0x0000010016067824 */ /* 0x008fca00078e0215 */
[----:B------:R-:W-:Y:S02]  /*2a610*/  F2FP.F16.E4M3.UNPACK_B R12, R6 ;  /* 0x00000006ff0c723e */ /* 0x000fe400020006ff */
[----:B------:R-:W-:Y:S02]  /*2a620*/  F2FP.F16.E4M3.UNPACK_B R13, R7 ;  /* 0x00000007ff0d723e */ /* 0x000fe400020006ff */
[----:B------:R-:W-:Y:S02]  /*2a630*/  F2FP.F16.E4M3.UNPACK_B R14, R28 ;  /* 0x0000001cff0e723e */ /* 0x000fe400020006ff */
[----:B------:R-:W-:Y:S01]  /*2a640*/  F2FP.F16.E4M3.UNPACK_B R15, R29 ;  /* 0x0000001dff0f723e */ /* 0x000fe200020006ff */
[----:B--2---:R-:W-:Y:S04]  /*2a650*/  STL.64 [R1+0x2180], R10 ;  /* 0x0021800a01007387 */ /* 0x004fe80000100a00 */
[----:B------:R0:W-:Y:S04]  /*2a660*/  STL.64 [R1+0x2178], R8 ;  /* 0x0021780801007387 */ /* 0x0001e80000100a00 */
[----:B0-----:R-:W2:Y:S04]  /*2a670*/  LDL.LU.64 R8, [R1+0x440] ;  /* 0x0004400001087983 */ /* 0x001ea80000300a00 */
[----:B------:R-:W2:Y:S04]  /*2a680*/  LDL.LU.64 R10, [R1+0x448] ;  /* 0x00044800010a7983 */ /* 0x000ea80000300a00 */
[----:B------:R-:W3:Y:S04]  /*2a690*/  LDL.LU R24, [R1+0x2a4] ;  /* 0x0002a40001187983 */ /* 0x000ee80000300800 */
        /* <DEDUP_REMOVED lines=8> */
[----:B------:R-:W4:Y:S01]  /*2a720*/  LDL.LU R6, [R1+0x220] ;  /* 0x0002200001067983 */ /* 0x000f220000300800 */
[----:B------:R-:W-:Y:S03]  /*2a730*/  HMMA.16816.F32 R16, R12, R4, R16 ;  /* 0x000000040c10723c */ /* 0x000fe60000001810 */
[----:B------:R-:W2:Y:S04]  /*2a740*/  LDL.LU R7, [R1+0x228] ;  /* 0x0002280001077983 */ /* 0x000ea80000300800 */
[----:B------:R-:W2:Y:S04]  /*2a750*/  LDL.LU R28, [R1+0x230] ;  /* 0x00023000011c7983 */ /* 0x000ea80000300800 */
[----:B------:R-:W2:Y:S08]  /*2a760*/  LDL.LU R29, [R1+0x238] ;  /* 0x00023800011d7983 */ /* 0x000eb00000300800 */
[----:B------:R0:W-:Y:S04]  /*2a770*/  STL.64 [R1+0x1e0], R16 ;  /* 0x0001e01001007387 */ /* 0x0001e80000100a00 */
[----:B------:R1:W-:Y:S04]  /*2a780*/  STL.64 [R1+0x1e8], R18 ;  /* 0x0001e81201007387 */ /* 0x0003e80000100a00 */
[----:B0-----:R-:W2:Y:S04]  /*2a790*/  LDL.LU.64 R16, [R1+0x430] ;  /* 0x0004300001107983 */ /* 0x001ea80000300a00 */
[----:B-1----:R-:W2:Y:S01]  /*2a7a0*/  LDL.LU.64 R18, [R1+0x438] ;  /* 0x0004380001127983 */ /* 0x002ea20000300a00 */
[----:B----4-:R-:W-:-:S03]  /*2a7b0*/  IMAD R6, R6, 0x100, R2 ;  /* 0x0000010006067824 */ /* 0x010fc600078e0202 */
[----:B------:R-:W2:Y:S02]  /*2a7c0*/  LDL.LU R2, [R1+0x2194] ;  /* 0x0021940001027983 */ /* 0x000ea40000300800 */
[----:B--2---:R-:W-:Y:S02]  /*2a7d0*/  IMAD R7, R7, 0x100, R2 ;  /* 0x0000010007077824 */ /* 0x004fe400078e0202 */
[----:B------:R-:W2:Y:S01]  /*2a7e0*/  LDL.LU R2, [R1+0x2190] ;  /* 0x0021900001027983 */ /* 0x000ea20000300800 */
[----:B------:R-:W-:Y:S02]  /*2a7f0*/  IMAD R29, R29, 0x100, R3 ;  /* 0x000001001d1d7824 */ /* 0x000fe400078e0203 */
[----:B--2---:R-:W-:Y:S02]  /*2a800*/  IMAD R28, R28, 0x100, R2 ;  /* 0x000001001c1c7824 */ /* 0x004fe400078e0202 */
[----:B------:R-:W2:Y:S04]  /*2a810*/  LDL.LU R2, [R1+0x218c] ;  /* 0x00218c0001027983 */ /* 0x000ea80000300800 */
[----:B------:R-:W2:Y:S02]  /*2a820*/  LDL.LU R3, [R1+0x2188] ;  /* 0x0021880001037983 */ /* 0x000ea40000300800 */
[----:B--2---:R-:W-:Y:S02]  /*2a830*/  HMMA.16816.F32 R12, R12, R2, R8 ;  /* 0x000000020c0c723c */ /* 0x004fe40000001808 */
[----:B------:R-:W2:Y:S04]  /*2a840*/  LDL.LU.64 R10, [R1+0x2180] ;  /* 0x00218000010a7983 */ /* 0x000ea80000300a00 */
[----:B------:R-:W2:-:S13]  /*2a850*/  LDL.LU.64 R8, [R1+0x2178] ;  /* 0x0021780001087983 */ /* 0x000e9a0000300a00 */
[----:B------:R0:W-:Y:S04]  /*2a860*/  STL.64 [R1+0x1b0], R12 ;  /* 0x0001b00c01007387 */ /* 0x0001e80000100a00 */
[----:B------:R1:W-:Y:S01]  /*2a870*/  STL.64 [R1+0x1b8], R14 ;  /* 0x0001b80e01007387 */ /* 0x0003e20000100a00 */
[----:B0-----:R-:W-:Y:S02]  /*2a880*/  F2FP.F16.E4M3.UNPACK_B R12, R6 ;  /* 0x00000006ff0c723e */ /* 0x001fe400020006ff */
[----:B------:R-:W-:Y:S02]  /*2a890*/  F2FP.F16.E4M3.UNPACK_B R13, R7 ;  /* 0x00000007ff0d723e */ /* 0x000fe400020006ff */
[----:B-1----:R-:W-:Y:S02]  /*2a8a0*/  F2FP.F16.E4M3.UNPACK_B R14, R28 ;  /* 0x0000001cff0e723e */ /* 0x002fe400020006ff */
[----:B------:R-:W-:Y:S01]  /*2a8b0*/  F2FP.F16.E4M3.UNPACK_B R15, R29 ;  /* 0x0000001dff0f723e */ /* 0x000fe200020006ff */
[----:B------:R-:W4:Y:S04]  /*2a8c0*/  LDL.LU R6, [R1+0x250] ;  /* 0x0002500001067983 */ /* 0x000f280000300800 */
[----:B------:R-:W3:Y:S04]  /*2a8d0*/  LDL.LU R7, [R1+0x258] ;  /* 0x0002580001077983 */ /* 0x000ee80000300800 */
[----:B------:R-:W3:Y:S04]  /*2a8e0*/  LDL.LU R28, [R1+0x2a0] ;  /* 0x0002a000011c7983 */ /* 0x000ee80000300800 */
[----:B------:R-:W3:Y:S01]  /*2a8f0*/  LDL.LU R29, [R1+0x294] ;  /* 0x00029400011d7983 */ /* 0x000ee20000300800 */
[----:B--2---:R-:W-:-:S15]  /*2a900*/  HMMA.16816.F32 R8, R12, R4, R8 ;  /* 0x000000040c08723c */ /* 0x004fde0000001808 */
[----:B------:R-:W-:-:S04]  /*2a910*/  NOP ;  /* 0x0000000000007918 */ /* 0x000fc80000000000 */
[----:B------:R-:W-:Y:S04]  /*2a920*/  STL.64 [R1+0x1d0], R8 ;  /* 0x0001d00801007387 */ /* 0x000fe80000100a00 */
[----:B------:R0:W-:Y:S04]  /*2a930*/  STL.64 [R1+0x1d8], R10 ;  /* 0x0001d80a01007387 */ /* 0x0001e80000100a00 */
[----:B0-----:R-:W4:Y:S04]  /*2a940*/  LDL.LU.64 R10, [R1+0x2170] ;  /* 0x00217000010a7983 */ /* 0x001f280000300a00 */
[----:B------:R-:W2:Y:S04]  /*2a950*/  LDL.LU.64 R8, [R1+0x2168] ;  /* 0x0021680001087983 */ /* 0x000ea80000300a00 */
[----:B------:R-:W2:Y:S04]  /*2a960*/  LDL.LU R4, [R1+0x240] ;  /* 0x0002400001047983 */ /* 0x000ea80000300800 */
[----:B------:R-:W3:Y:S01]  /*2a970*/  LDL.LU R5, [R1+0x248] ;  /* 0x0002480001057983 */ /* 0x000ee20000300800 */
[----:B------:R-:W-:Y:S01]  /*2a980*/  HMMA.16816.F32 R12, R12, R2, R16 ;  /* 0x000000020c0c723c */ /* 0x000fe20000001810 */
[----:B----4-:R-:W-:-:S02]  /*2a990*/  IMAD R6, R6, 0x100, R10 ;  /* 0x0000010006067824 */ /* 0x010fc400078e020a */
[----:B--2---:R-:W-:Y:S02]  /*2a9a0*/  IMAD R4, R4, 0x100, R8 ;  /* 0x0000010004047824 */ /* 0x004fe400078e0208 */
[----:B---3--:R-:W-:Y:S01]  /*2a9b0*/  IMAD R5, R5, 0x100, R9 ;  /* 0x0000010005057824 */ /* 0x008fe200078e0209 */
[----:B------:R-:W2:Y:S04]  /*2a9c0*/  LDL.LU R8, [R1+0x2164] ;  /* 0x0021640001087983 */ /* 0x000ea80000300800 */
[----:B------:R-:W2:Y:S04]  /*2a9d0*/  LDL.LU R9, [R1+0x2160] ;  /* 0x0021600001097983 */ /* 0x000ea80000300800 */
[----:B------:R-:W2:Y:S01]  /*2a9e0*/  LDL.LU R10, [R1+0x215c] ;  /* 0x00215c00010a7983 */ /* 0x000ea20000300800 */
[----:B------:R-:W-:-:S03]  /*2a9f0*/  IMAD R7, R7, 0x100, R11 ;  /* 0x0000010007077824 */ /* 0x000fc600078e020b */
[----:B------:R-:W2:Y:S04]  /*2aa00*/  LDL.LU R11, [R1+0x2158] ;  /* 0x00215800010b7983 */ /* 0x000ea80000300800 */
[----:B------:R-:W3:Y:S04]  /*2aa10*/  LDL.LU.64 R18, [R1+0x2150] ;  /* 0x0021500001127983 */ /* 0x000ee80000300a00 */
[----:B------:R-:W3:Y:S04]  /*2aa20*/  LDL.LU.64 R16, [R1+0x2148] ;  /* 0x0021480001107983 */ /* 0x000ee80000300a00 */
[----:B------:R-:W4:Y:S04]  /*2aa30*/  LDL.LU R3, [R1+0x290] ;  /* 0x0002900001037983 */ /* 0x000f280000300800 */
[----:B------:R0:W-:Y:S04]  /*2aa40*/  STL.64 [R1+0x150], R12 ;  /* 0x0001500c01007387 */ /* 0x0001e80000100a00 */
[----:B------:R1:W-:Y:S01]  /*2aa50*/  STL.64 [R1+0x158], R14 ;  /* 0x0001580e01007387 */ /* 0x0003e20000100a00 */
[----:B------:R-:W-:-:S02]  /*2aa60*/  F2FP.F16.E4M3.UNPACK_B R2, R28.H1 ;  /* 0x0000001cff02723e */ /* 0x000fc400030006ff */
[----:B0-----:R-:W-:Y:S02]  /*2aa70*/  F2FP.F16.E4M3.UNPACK_B R12, R4 ;  /* 0x00000004ff0c723e */ /* 0x001fe400020006ff */
[----:B------:R-:W-:Y:S02]  /*2aa80*/  F2FP.F16.E4M3.UNPACK_B R13, R5 ;  /* 0x00000005ff0d723e */ /* 0x000fe400020006ff */
[----:B-1----:R-:W-:Y:S02]  /*2aa90*/  F2FP.F16.E4M3.UNPACK_B R14, R6 ;  /* 0x00000006ff0e723e */ /* 0x002fe400020006ff */
[----:B------:R-:W-:Y:S02]  /*2aaa0*/  F2FP.F16.E4M3.UNPACK_B R15, R7 ;  /* 0x00000007ff0f723e */ /* 0x000fe400020006ff */
[----:B------:R-:W-:Y:S01]  /*2aab0*/  F2FP.F16.E4M3.UNPACK_B R5, R29.H1 ;  /* 0x0000001dff05723e */ /* 0x000fe200030006ff */
[----:B------:R-:W-:Y:S01]  /*2aac0*/  IMAD R7, R20, 0x100, R27 ;  /* 0x0000010014077824 */ /* 0x000fe200078e021b */
[----:B----4-:R-:W-:-:S02]  /*2aad0*/  F2FP.F16.E4M3.UNPACK_B R4, R3.H1 ;  /* 0x00000003ff04723e */ /* 0x010fc400030006ff */
[----:B------:R-:W-:-:S05]  /*2aae0*/  F2FP.F16.E4M3.UNPACK_B R3, R24.H1 ;  /* 0x00000018ff03723e */ /* 0x000fca00030006ff */
[C---:B---3--:R-:W-:Y:S08]  /*2aaf0*/  HMMA.16816.F32 R16, R12.reuse, R4, R16 ;  /* 0x000000040c10723c */ /* 0x048ff00000001810 */
[----:B--2---:R-:W-:Y:S11]  /*2ab00*/  HMMA.16816.F32 R8, R12, R2, R8 ;  /* 0x000000020c08723c */ /* 0x004ff60000001808 */
[----:B------:R0:W-:Y:S04]  /*2ab10*/  STL.64 [R1+0x280], R16 ;  /* 0x0002801001007387 */ /* 0x0001e80000100a00 */
[----:B------:R-:W-:Y:S04]  /*2ab20*/  STL.64 [R1+0x288], R18 ;  /* 0x0002881201007387 */ /* 0x000fe80000100a00 */
[----:B------:R-:W-:Y:S04]  /*2ab30*/  STL.64 [R1+0x1a0], R8 ;  /* 0x0001a00801007387 */ /* 0x000fe80000100a00 */
[----:B------:R-:W-:Y:S04]  /*2ab40*/  STL [R1+0x1a8], R10 ;  /* 0x0001a80a01007387 */ /* 0x000fe80000100800 */
[----:B------:R-:W-:Y:S04]  /*2ab50*/  STL [R1+0x2134], R3 ;  /* 0x0021340301007387 */ /* 0x000fe80000100800 */
[----:B------:R-:W2:Y:S01]  /*2ab60*/  LDL.LU R20, [R1+0x20] ;  /* 0x0000200001147983 */ /* 0x000ea20000300800 */
[----:B0-----:R-:W-:-:S02]  /*2ab70*/  IMAD R16, R22, 0x100, R21 ;  /* 0x0000010016107824 */ /* 0x001fc400078e0215 */
[----:B------:R-:W-:Y:S01]  /*2ab80*/  IMAD R17, R0, 0x100, R23 ;  /* 0x0000010000117824 */ /* 0x000fe200078e0217 */
[----:B------:R-:W2:Y:S04]  /*2ab90*/  LDL.LU R21, [R1+0x24] ;  /* 0x0000240001157983 */ /* 0x000ea80000300800 */
[----:B------:R-:W3:Y:S04]  /*2aba0*/  LDL.LU R22, [R1+0x28] ;  /* 0x0000280001167983 */ /* 0x000ee80000300800 */
[----:B------:R-:W3:Y:S04]  /*2abb0*/  LDL.LU R23, [R1+0x2c] ;  /* 0x00002c0001177983 */ /* 0x000ee80000300800 */
[----:B---3--:R-:W-:Y:S04]  /*2abc0*/  STL.64 [R1+0x2100], R22 ;  /* 0x0021001601007387 */ /* 0x008fe80000100a00 */
[----:B--2---:R0:W-:Y:S04]  /*2abd0*/  STL.64 [R1+0x20f8], R20 ;  /* 0x0020f81401007387 */ /* 0x0041e80000100a00 */
[----:B0-----:R-:W2:Y:S04]  /*2abe0*/  LDL.LU R20, [R1] ;  /* 0x0000000001147983 */ /* 0x001ea80000300800 */
[----:B------:R-:W2:Y:S04]  /*2abf0*/  LDL.LU R21, [R1+0x4] ;  /* 0x0000040001157983 */ /* 0x000ea80000300800 */
[----:B------:R-:W3:Y:S04]  /*2ac00*/  LDL.LU R22, [R1+0x8] ;  /* 0x0000080001167983 */ /* 0x000ee80000300800 */
[----:B------:R-:W3:Y:S04]  /*2ac10*/  LDL.LU R23, [R1+0xc] ;  /* 0x00000c0001177983 */ /* 0x000ee80000300800 */
[----:B------:R-:W4:Y:S04]  /*2ac20*/  LDL.LU R3, [R1+0x2b4] ;  /* 0x0002b40001037983 */ /* 0x000f280000300800 */
[----:B------:R-:W4:Y:S04]  /*2ac30*/  LDL.LU R12, [R1+0x2b8] ;  /* 0x0002b800010c7983 */ /* 0x000f280000300800 */
[----:B------:R-:W4:Y:S01]  /*2ac40*/  LDL.LU R28, [R1+0x474] ;  /* 0x00047400011c7983 */ /* 0x000f220000300800 */
[----:B------:R-:W-:-:S03]  /*2ac50*/  IMAD R6, R26, 0x100, R25 ;  /* 0x000001001a067824 */ /* 0x000fc600078e0219 */
[----:B------:R-:W4:Y:S04]  /*2ac60*/  LDL.LU R27, [R1+0x470] ;  /* 0x00047000011b7983 */ /* 0x000f280000300800 */
[----:B------:R-:W4:Y:S04]  /*2ac70*/  LDL.LU R26, [R1+0x47c] ;  /* 0x00047c00011a7983 */ /* 0x000f280000300800 */
[----:B------:R-:W4:Y:S04]  /*2ac80*/  LDL.LU R13, [R1+0x478] ;  /* 0x00047800010d7983 */ /* 0x000f280000300800 */
[----:B---3--:R-:W-:Y:S04]  /*2ac90*/  STL.64 [R1+0x2118], R22 ;  /* 0x0021181601007387 */ /* 0x008fe80000100a00 */
[----:B--2---:R0:W-:Y:S04]  /*2aca0*/  STL.64 [R1+0x2110], R20 ;  /* 0x0021101401007387 */ /* 0x0041e80000100a00 */
[----:B0-----:R-:W2:Y:S04]  /*2acb0*/  LDL.LU R20, [R1+0x30] ;  /* 0x0000300001147983 */ /* 0x001ea80000300800 */
[----:B------:R-:W2:Y:S04]  /*2acc0*/  LDL.LU R21, [R1+0x34] ;  /* 0x0000340001157983 */ /* 0x000ea80000300800 */
[----:B------:R-:W3:Y:S04]  /*2acd0*/  LDL.LU R22, [R1+0x38] ;  /* 0x0000380001167983 */ /* 0x000ee80000300800 */
[----:B------:R-:W3:Y:S04]  /*2ace0*/  LDL.LU R23, [R1+0x3c] ;  /* 0x00003c0001177983 */ /* 0x000ee80000300800 */
[----:B---3--:R-:W-:Y:S04]  /*2acf0*/  STL.64 [R1+0x2128], R22 ;  /* 0x0021281601007387 */ /* 0x008fe80000100a00 */
[----:B--2---:R0:W-:Y:S04]  /*2ad00*/  STL.64 [R1+0x2120], R20 ;  /* 0x0021201401007387 */ /* 0x0041e80000100a00 */
[----:B0-----:R-:W2:Y:S04]  /*2ad10*/  LDL.LU R20, [R1+0x10] ;  /* 0x0000100001147983 */ /* 0x001ea80000300800 */
[----:B------:R-:W2:Y:S04]  /*2ad20*/  LDL.LU R21, [R1+0x14] ;  /* 0x0000140001157983 */ /* 0x000ea80000300800 */
[----:B------:R-:W3:Y:S04]  /*2ad30*/  LDL.LU R22, [R1+0x18] ;  /* 0x0000180001167983 */ /* 0x000ee80000300800 */
[----:B------:R-:W3:Y:S01]  /*2ad40*/  LDL.LU R23, [R1+0x1c] ;  /* 0x00001c0001177983 */ /* 0x000ee20000300800 */
[----:B------:R-:W-:Y:S01]  /*2ad50*/  IMAD.MOV.U32 R0, RZ, RZ, R11 ;  /* 0x000000ffff007224 */ /* 0x000fe200078e000b */
[----:B------:R-:W-:-:S02]  /*2ad60*/  F2FP.F16.E4M3.UNPACK_B R8, R6 ;  /* 0x00000006ff08723e */ /* 0x000fc400020006ff */
[----:B---3--:R-:W-:Y:S04]  /*2ad70*/  STL.64 [R1+0x2140], R22 ;  /* 0x0021401601007387 */ /* 0x008fe80000100a00 */
[----:B--2---:R0:W-:Y:S04]  /*2ad80*/  STL.64 [R1+0x2138], R20 ;  /* 0x0021381401007387 */ /* 0x0041e80000100a00 */
[----:B0-----:R-:W2:Y:S04]  /*2ad90*/  LDL.LU R20, [R1+0x40] ;  /* 0x0000400001147983 */ /* 0x001ea80000300800 */
[----:B------:R-:W2:Y:S04]  /*2ada0*/  LDL.LU R21, [R1+0x44] ;  /* 0x0000440001157983 */ /* 0x000ea80000300800 */
[----:B------:R-:W2:Y:S04]  /*2adb0*/  LDL.LU R22, [R1+0x48] ;  /* 0x0000480001167983 */ /* 0x000ea80000300800 */
[----:B------:R-:W2:Y:S04]  /*2adc0*/  LDL.LU R23, [R1+0x4c] ;  /* 0x00004c0001177983 */ /* 0x000ea80000300800 */
[----:B------:R-:W3:Y:S04]  /*2add0*/  LDL.LU R25, [R1+0x484] ;  /* 0x0004840001197983 */ /* 0x000ee80000300800 */
[----:B------:R-:W3:Y:S04]  /*2ade0*/  LDL.LU R24, [R1+0x48c] ;  /* 0x00048c0001187983 */ /* 0x000ee80000300800 */
[----:B------:R-:W3:Y:S04]  /*2adf0*/  LDL.LU R14, [R1+0x4a0] ;  /* 0x0004a000010e7983 */ /* 0x000ee80000300800 */
[----:B------:R-:W3:Y:S04]  /*2ae00*/  LDL.LU R15, [R1+0x4ac] ;  /* 0x0004ac00010f7983 */ /* 0x000ee80000300800 */
[----:B------:R-:W3:Y:S04]  /*2ae10*/  LDL.LU R18, [R1+0x4a8] ;  /* 0x0004a80001127983 */ /* 0x000ee80000300800 */
[----:B------:R-:W3:Y:S04]  /*2ae20*/  LDL.LU R19, [R1+0x4b4] ;  /* 0x0004b40001137983 */ /* 0x000ee80000300800 */
[----:B------:R-:W3:Y:S04]  /*2ae30*/  LDL.LU R29, [R1+0x4b0] ;  /* 0x0004b000011d7983 */ /* 0x000ee80000300800 */
[----:B------:R0:W-:Y:S04]  /*2ae40*/  STL [R1+0x1fd0], R0 ;  /* 0x001fd00001007387 */ /* 0x0001e80000100800 */
[----:B0-----:R-:W3:Y:S04]  /*2ae50*/  LDL.LU R0, [R1+0x4a4] ;  /* 0x0004a40001007983 */ /* 0x001ee80000300800 */
[----:B------:R-:W4:Y:S01]  /*2ae60*/  LDL.LU R6, [R1+0x2b0] ;  /* 0x0002b00001067983 */ /* 0x000f220000300800 */
[----:B------:R-:W-:-:S02]  /*2ae70*/  F2FP.F16.E4M3.UNPACK_B R9, R7 ;  /* 0x00000007ff09723e */ /* 0x000fc400020006ff */
[----:B------:R-:W-:Y:S02]  /*2ae80*/  F2FP.F16.E4M3.UNPACK_B R10, R16 ;  /* 0x00000010ff0a723e */ /* 0x000fe400020006ff */
[----:B------:R-:W-:Y:S01]  /*2ae90*/  F2FP.F16.E4M3.UNPACK_B R11, R17 ;  /* 0x00000011ff0b723e */ /* 0x000fe200020006ff */
[----:B------:R-:W3:Y:S04]  /*2aea0*/  LDL.LU R7, [R1+0x2bc] ;  /* 0x0002bc0001077983 */ /* 0x000ee80000300800 */
[----:B------:R-:W3:Y:S04]  /*2aeb0*/  LDL.LU R16, [R1+0x498] ;  /* 0x0004980001107983 */ /* 0x000ee80000300800 */
[----:B------:R-:W3:Y:S01]  /*2aec0*/  LDL.LU R17, [R1+0x49c] ;  /* 0x00049c0001117983 */ /* 0x000ee20000300800 */
[----:B--2---:R-:W-:-:S15]  /*2aed0*/  HMMA.16816.F32 R20, R8, R4, R20 ;  /* 0x000000040814723c */ /* 0x004fde0000001814 */
[----:B------:R-:W-:-:S04]  /*2aee0*/  NOP ;  /* 0x0000000000007918 */ /* 0x000fc80000000000 */
[----:B------:R-:W-:Y:S04]  /*2aef0*/  STL.64 [R1+0x1f0], R20 ;  /* 0x0001f01401007387 */ /* 0x000fe80000100a00 */
[----:B------:R0:W-:Y:S01]  /*2af00*/  STL.64 [R1+0x1f8], R22 ;  /* 0x0001f81601007387 */ /* 0x0001e20000100a00 */
[----:B----4-:R-:W-:-:S03]  /*2af10*/  IMAD R6, R6, 0x100, R3 ;  /* 0x0000010006067824 */ /* 0x010fc600078e0203 */
[----:B0-----:R-:W2:Y:S04]  /*2af20*/  LDL.LU.64 R22, [R1+0x2140] ;  /* 0x0021400001167983 */ /* 0x001ea80000300a00 */
[----:B------:R-:W2:Y:S04]  /*2af30*/  LDL.LU.64 R20, [R1+0x2138] ;  /* 0x0021380001147983 */ /* 0x000ea80000300a00 */
[----:B------:R-:W2:Y:S01]  /*2af40*/  LDL.LU R3, [R1+0x2134] ;  /* 0x0021340001037983 */ /* 0x000ea20000300800 */
[----:B---3--:R-:W-:Y:S02]  /*2af50*/  IMAD R7, R12, 0x100, R7 ;  /* 0x000001000c077824 */ /* 0x008fe400078e0207 */
[----:B------:R-:W-:-:S02]  /*2af60*/  IMAD R12, R27, 0x100, R28 ;  /* 0x000001001b0c7824 */ /* 0x000fc400078e021c */
[----:B------:R-:W-:Y:S01]  /*2af70*/  IMAD R13, R13, 0x100, R26 ;  /* 0x000001000d0d7824 */ /* 0x000fe200078e021a */
[----:B------:R-:W3:Y:S04]  /*2af80*/  LDL.LU R28, [R1+0x4bc] ;  /* 0x0004bc00011c7983 */ /* 0x000ee80000300800 */
[----:B------:R-:W3:Y:S04]  /*2af90*/  LDL.LU R27, [R1+0x4b8] ;  /* 0x0004b800011b7983 */ /* 0x000ee80000300800 */
[----:B------:R-:W4:Y:S01]  /*2afa0*/  LDL.LU R26, [R1+0x2130] ;  /* 0x00213000011a7983 */ /* 0x000f220000300800 */
[----:B--2---:R-:W-:Y:S03]  /*2afb0*/  HMMA.16816.F32 R8, R8, R2, R20 ;  /* 0x000000020808723c */ /* 0x004fe60000001814 */
[----:B------:R-:W2:Y:S04]  /*2afc0*/  LDL.LU.64 R22, [R1+0x2128] ;  /* 0x0021280001167983 */ /* 0x000ea80000300a00 */
[----:B------:R-:W2:-:S12]  /*2afd0*/  LDL.LU.64 R20, [R1+0x2120] ;  /* 0x0021200001147983 */ /* 0x000e980000300a00 */
[----:B------:R0:W-:Y:S04]  /*2afe0*/  STL.64 [R1+0x100], R8 ;  /* 0x0001000801007387 */ /* 0x0001e80000100a00 */
[----:B------:R1:W-:Y:S01]  /*2aff0*/  STL.64 [R1+0x108], R10 ;  /* 0x0001080a01007387 */ /* 0x0003e20000100a00 */
[----:B0-----:R-:W-:Y:S02]  /*2b000*/  F2FP.F16.E4M3.UNPACK_B R8, R6 ;  /* 0x00000006ff08723e */ /* 0x001fe400020006ff */
[----:B------:R-:W-:Y:S02]  /*2b010*/  F2FP.F16.E4M3.UNPACK_B R9, R7 ;  /* 0x00000007ff09723e */ /* 0x000fe400020006ff */
[----:B-1----:R-:W-:Y:S02]  /*2b020*/  F2FP.F16.E4M3.UNPACK_B R10, R12 ;  /* 0x0000000cff0a723e */ /* 0x002fe400020006ff */
[----:B------:R-:W-:Y:S01]  /*2b030*/  F2FP.F16.E4M3.UNPACK_B R11, R13 ;  /* 0x0000000dff0b723e */ /* 0x000fe200020006ff */
[----:B------:R-:W3:Y:S04]  /*2b040*/  LDL.LU R6, [R1+0x480] ;  /* 0x0004800001067983 */ /* 0x000ee80000300800 */
[----:B------:R-:W3:Y:S04]  /*2b050*/  LDL.LU R7, [R1+0x488] ;  /* 0x0004880001077983 */ /* 0x000ee80000300800 */
[----:B------:R-:W3:Y:S04]  /*2b060*/  LDL.LU R12, [R1+0x490] ;  /* 0x00049000010c7983 */ /* 0x000ee80000300800 */
[----:B------:R-:W4:Y:S01]  /*2b070*/  LDL.LU R13, [R1+0x494] ;  /* 0x00049400010d7983 */ /* 0x000f220000300800 */
[----:B--2---:R-:W-:-:S15]  /*2b080*/  HMMA.16816.F32 R20, R8, R4, R20 ;  /* 0x000000040814723c */ /* 0x004fde0000001814 */
[----:B------:R-:W-:-:S04]  /*2b090*/  NOP ;  /* 0x0000000000007918 */ /* 0x000fc80000000000 */
[----:B------:R-:W-:Y:S04]  /*2b0a0*/  STL.64 [R1+0x270], R20 ;  /* 0x0002701401007387 */ /* 0x000fe80000100a00 */
[----:B------:R0:W-:Y:S04]  /*2b0b0*/  STL.64 [R1+0x278], R22 ;  /* 0x0002781601007387 */ /* 0x0001e80000100a00 */
[----:B0-----:R-:W2:Y:S04]  /*2b0c0*/  LDL.LU.64 R22, [R1+0x2118] ;  /* 0x0021180001167983 */ /* 0x001ea80000300a00 */
[----:B------:R-:W2:Y:S01]  /*2b0d0*/  LDL.LU.64 R20, [R1+0x2110] ;  /* 0x0021100001147983 */ /* 0x000ea20000300a00 */
[----:B---3--:R-:W-:-:S02]  /*2b0e0*/  IMAD R6, R6, 0x100, R25 ;  /* 0x0000010006067824 */ /* 0x008fc400078e0219 */
[----:B------:R-:W-:Y:S01]  /*2b0f0*/  IMAD R7, R7, 0x100, R24 ;  /* 0x0000010007077824 */ /* 0x000fe200078e0218 */
[----:B------:R-:W3:Y:S04]  /*2b100*/  LDL.LU R25, [R1+0x210c] ;  /* 0x00210c0001197983 */ /* 0x000ee80000300800 */
[----:B------:R-:W3:Y:S01]  /*2b110*/  LDL.LU R24, [R1+0x2108] ;  /* 0x0021080001187983 */ /* 0x000ee20000300800 */
[----:B----4-:R-:W-:Y:S02]  /*2b120*/  IMAD R12, R12, 0x100, R13 ;  /* 0x000001000c0c7824 */ /* 0x010fe400078e020d */
[----:B------:R-:W-:Y:S01]  /*2b130*/  IMAD R13, R16, 0x100, R17 ;  /* 0x00000100100d7824 */ /* 0x000fe200078e0211 */
[----:B--2---:R-:W-:Y:S01]  /*2b140*/  HMMA.16816.F32 R8, R8, R2, R20 ;  /* 0x000000020808723c */ /* 0x004fe20000001814 */
[----:B------:R-:W2:Y:S04]  /*2b150*/  LDL.LU.64 R22, [R1+0x2100] ;  /* 0x0021000001167983 */ /* 0x000ea80000300a00 */
[----:B------:R-:W2:-:S14]  /*2b160*/  LDL.LU.64 R20, [R1+0x20f8] ;  /* 0x0020f80001147983 */ /* 0x000e9c0000300a00 */
[----:B------:R0:W-:Y:S04]  /*2b170*/  STL.64 [R1+0x90], R8 ;  /* 0x0000900801007387 */ /* 0x0001e80000100a00 */
[----:B------:R1:W-:Y:S01]  /*2b180*/  STL.64 [R1+0x98], R10 ;  /* 0x0000980a01007387 */ /* 0x0003e20000100a00 */
[----:B0-----:R-:W-:Y:S02]  /*2b190*/  F2FP.F16.E4M3.UNPACK_B R8, R6 ;  /* 0x00000006ff08723e */ /* 0x001fe400020006ff */
[----:B------:R-:W-:Y:S02]  /*2b1a0*/  F2FP.F16.E4M3.UNPACK_B R9, R7 ;  /* 0x00000007ff09723e */ /* 0x000fe400020006ff */
[----:B-1----:R-:W-:Y:S02]  /*2b1b0*/  F2FP.F16.E4M3.UNPACK_B R10, R12 ;  /* 0x0000000cff0a723e */ /* 0x002fe400020006ff */
[----:B------:R-:W-:Y:S01]  /*2b1c0*/  F2FP.F16.E4M3.UNPACK_B R11, R13 ;  /* 0x0000000dff0b723e */ /* 0x000fe200020006ff */
[----:B------:R-:W-:-:S02]  /*2b1d0*/  IMAD R7, R18, 0x100, R15 ;  /* 0x0000010012077824 */ /* 0x000fc400078e020f */
[----:B------:R-:W-:-:S04]  /*2b1e0*/  IMAD R12, R29, 0x100, R19 ;  /* 0x000001001d0c7824 */ /* 0x000fc800078e0213 */
[----:B--2---:R-:W-:-:S15]  /*2b1f0*/  HMMA.16816.F32 R20, R8, R4, R20 ;  /* 0x000000040814723c */ /* 0x004fde0000001814 */
[----:B------:R-:W-:-:S04]  /*2b200*/  NOP ;  /* 0x0000000000007918 */ /* 0x000fc80000000000 */
[----:B------:R-:W-:Y:S04]  /*2b210*/  STL.64 [R1+0x260], R20 ;  /* 0x0002601401007387 */ /* 0x000fe80000100a00 */
[----:B------:R0:W-:Y:S04]  /*2b220*/  STL.64 [R1+0x268], R22 ;  /* 0x0002681601007387 */ /* 0x0001e80000100a00 */
[----:B0-----:R-:W2:Y:S04]  /*2b230*/  LDL.LU.64 R22, [R1+0x20f0] ;  /* 0x0020f00001167983 */ /* 0x001ea80000300a00 */
[----:B------:R-:W2:Y:S04]  /*2b240*/  LDL.LU.64 R20, [R1+0x20e8] ;  /* 0x0020e80001147983 */ /* 0x000ea80000300a00 */
[----:B------:R-:W4:Y:S04]  /*2b250*/  LDL.LU R17, [R1+0x4cc] ;  /* 0x0004cc0001117983 */ /* 0x000f280000300800 */
[----:B------:R-:W4:Y:S04]  /*2b260*/  LDL.LU R16, [R1+0x4c8] ;  /* 0x0004c80001107983 */ /* 0x000f280000300800 */
[----:B------:R-:W3:Y:S04]  /*2b270*/  LDL.LU R18, [R1+0x4d4] ;  /* 0x0004d40001127983 */ /* 0x000ee80000300800 */
[----:B------:R-:W3:Y:S01]  /*2b280*/  LDL.LU R19, [R1+0x4d0] ;  /* 0x0004d00001137983 */ /* 0x000ee20000300800 */
[----:B------:R-:W-:-:S02]  /*2b290*/  IMAD R13, R27, 0x100, R28 ;  /* 0x000001001b0d7824 */ /* 0x000fc400078e021c */
[----:B------:R-:W-:Y:S01]  /*2b2a0*/  IMAD R6, R14, 0x100, R0 ;  /* 0x000001000e067824 */ /* 0x000fe200078e0200 */
[----:B--2---:R-:W-:Y:S01]  /*2b2b0*/  HMMA.16816.F32 R20, R8, R2, R20 ;  /* 0x000000020814723c */ /* 0x004fe20000001814 */
[----:B---3--:R-:W-:Y:S04]  /*2b2c0*/  STL.64 [R1+0x20d0], R18 ;  /* 0x0020d01201007387 */ /* 0x008fe80000100a00 */
[----:B----4-:R0:W-:Y:S04]  /*2b2d0*/  STL.64 [R1+0x20c8], R16 ;  /* 0x0020c81001007387 */ /* 0x0101e80000100a00 */
[----:B0-----:R-:W2:Y:S04]  /*2b2e0*/  LDL.LU R16, [R1+0x60] ;  /* 0x0000600001107983 */ /* 0x001ea80000300800 */
[----:B------:R-:W2:Y:S04]  /*2b2f0*/  LDL.LU R17, [R1+0x64] ;  /* 0x0000640001117983 */ /* 0x000ea80000300800 */
[----:B------:R-:W2:Y:S04]  /*2b300*/  LDL.LU R18, [R1+0x68] ;  /* 0x0000680001127983 */ /* 0x000ea80000300800 */
[----:B------:R-:W2:Y:S04]  /*2b310*/  LDL.LU R19, [R1+0x6c] ;  /* 0x00006c0001137983 */ /* 0x000ea80000300800 */
[----:B------:R-:W3:Y:S04]  /*2b320*/  LDL.LU R27, [R1+0x4dc] ;  /* 0x0004dc00011b7983 */ /* 0x000ee80000300800 */
[----:B------:R-:W4:Y:S04]  /*2b330*/  LDL.LU R0, [R1+0x4e8] ;  /* 0x0004e80001007983 */ /* 0x000f280000300800 */
[----:B------:R-:W3:Y:S04]  /*2b340*/  LDL.LU R14, [R1+0x4f4] ;  /* 0x0004f400010e7983 */ /* 0x000ee80000300800 */
[----:B------:R-:W3:Y:S04]  /*2b350*/  LDL.LU R15, [R1+0x4f0] ;  /* 0x0004f000010f7983 */ /* 0x000ee80000300800 */
[----:B------:R-:W3:Y:S04]  /*2b360*/  LDL.LU R29, [R1+0x4fc] ;  /* 0x0004fc00011d7983 */ /* 0x000ee80000300800 */
[----:B------:R-:W3:Y:S04]  /*2b370*/  LDL.LU R28, [R1+0x4f8] ;  /* 0x0004f800011c7983 */ /* 0x000ee80000300800 */
[----:B------:R0:W-:Y:S04]  /*2b380*/  STL [R1+0x1f48], R20 ;  /* 0x001f481401007387 */ /* 0x0001e80000100800 */
[----:B------:R-:W-:Y:S04]  /*2b390*/  STL [R1+0x1f20], R21 ;  /* 0x001f201501007387 */ /* 0x000fe80000100800 */
[----:B------:R1:W-:Y:S04]  /*2b3a0*/  STL [R1+0x1f1c], R22 ;  /* 0x001f1c1601007387 */ /* 0x0003e80000100800 */
[----:B------:R1:W-:Y:S04]  /*2b3b0*/  STL [R1+0x1f18], R23 ;  /* 0x001f181701007387 */ /* 0x0003e80000100800 */
[----:B0-----:R-:W3:Y:S01]  /*2b3c0*/  LDL.LU R20, [R1+0x50] ;  /* 0x0000500001147983 */ /* 0x001ee20000300800 */
[----:B------:R-:W-:-:S02]  /*2b3d0*/  F2FP.F16.E4M3.UNPACK_B R8, R6 ;  /* 0x00000006ff08723e */ /* 0x000fc400020006ff */
[----:B------:R-:W-:Y:S02]  /*2b3e0*/  F2FP.F16.E4M3.UNPACK_B R9, R7 ;  /* 0x00000007ff09723e */ /* 0x000fe400020006ff */
[----:B------:R-:W-:Y:S02]  /*2b3f0*/  F2FP.F16.E4M3.UNPACK_B R10, R12 ;  /* 0x0000000cff0a723e */ /* 0x000fe400020006ff */
[----:B------:R-:W-:Y:S01]  /*2b400*/  F2FP.F16.E4M3.UNPACK_B R11, R13 ;  /* 0x0000000dff0b723e */ /* 0x000fe200020006ff */
[----:B-1----:R-:W-:Y:S02]  /*2b410*/  IMAD.MOV.U32 R22, RZ, RZ, R25 ;  /* 0x000000ffff167224 */ /* 0x002fe400078e0019 */
[----:B------:R-:W-:Y:S02]  /*2b420*/  IMAD.MOV.U32 R23, RZ, RZ, R26 ;  /* 0x000000ffff177224 */ /* 0x000fe400078e001a */
[----:B------:R-:W-:Y:S02]  /*2b430*/  IMAD.MOV.U32 R21, RZ, RZ, R24 ;  /* 0x000000ffff157224 */ /* 0x000fe400078e0018 */
[----:B------:R-:W4:Y:S04]  /*2b440*/  LDL.LU R24, [R1+0x20e0] ;  /* 0x0020e00001187983 */ /* 0x000f280000300800 */
[----:B------:R-:W4:Y:S04]  /*2b450*/  LDL.LU R25, [R1+0x20dc] ;  /* 0x0020dc0001197983 */ /* 0x000f280000300800 */
[----:B------:R-:W4:Y:S04]  /*2b460*/  LDL.LU R26, [R1+0x20d8] ;  /* 0x0020d800011a7983 */ /* 0x000f280000300800 */
[----:B------:R-:W-:Y:S01]  /*2b470*/  STL.64 [R1+0x20b8], R22 ;  /* 0x0020b81601007387 */ /* 0x000fe20000100a00 */
[----:B--2---:R-:W-:Y:S03]  /*2b480*/  HMMA.16816.F32 R16, R8, R4, R16 ;  /* 0x000000040810723c */ /* 0x004fe60000001810 */
[----:B---3--:R0:W-:Y:S04]  /*2b490*/  STL.64 [R1+0x20b0], R20 ;  /* 0x0020b01401007387 */ /* 0x0081e80000100a00 */
[----:B0-----:R-:W2:Y:S04]  /*2b4a0*/  LDL.LU R20, [R1+0x80] ;  /* 0x0000800001147983 */ /* 0x001ea80000300800 */
[----:B------:R-:W2:Y:S04]  /*2b4b0*/  LDL.LU R21, [R1+0x84] ;  /* 0x0000840001157983 */ /* 0x000ea80000300800 */
[----:B------:R-:W2:Y:S04]  /*2b4c0*/  LDL.LU R22, [R1+0x88] ;  /* 0x0000880001167983 */ /* 0x000ea80000300800 */
[----:B------:R-:W2:Y:S04]  /*2b4d0*/  LDL.LU R23, [R1+0x8c] ;  /* 0x00008c0001177983 */ /* 0x000ea80000300800 */
[----:B------:R-:W3:Y:S04]  /*2b4e0*/  LDL.LU R6, [R1+0x4c0] ;  /* 0x0004c00001067983 */ /* 0x000ee80000300800 */
[----:B------:R-:W3:Y:S04]  /*2b4f0*/  LDL.LU R7, [R1+0x4c4] ;  /* 0x0004c40001077983 */ /* 0x000ee80000300800 */
[----:B------:R-:W2:Y:S04]  /*2b500*/  LDL.LU R13, [R1+0x4d8] ;  /* 0x0004d800010d7983 */ /* 0x000ea80000300800 */
[----:B------:R-:W-:Y:S04]  /*2b510*/  STL.64 [R1+0x250], R16 ;  /* 0x0002501001007387 */ /* 0x000fe80000100a00 */
[----:B------:R0:W-:Y:S04]  /*2b520*/  STL.64 [R1+0x258], R18 ;  /* 0x0002581201007387 */ /* 0x0001e80000100a00 */
[----:B0-----:R-:W4:Y:S04]  /*2b530*/  LDL.LU.64 R18, [R1+0x20d0] ;  /* 0x0020d00001127983 */ /* 0x001f280000300a00 */
[----:B------:R-:W4:Y:S01]  /*2b540*/  LDL.LU.64 R16, [R1+0x20c8] ;  /* 0x0020c80001107983 */ /* 0x000f220000300a00 */
[----:B---3--:R-:W-:-:S02]  /*2b550*/  IMAD R6, R6, 0x100, R7 ;  /* 0x0000010006067824 */ /* 0x008fc400078e0207 */
[----:B--2---:R-:W-:Y:S02]  /*2b560*/  IMAD R13, R13, 0x100, R27 ;  /* 0x000001000d0d7824 */ /* 0x004fe400078e021b */
[----:B----4-:R-:W-:Y:S02]  /*2b570*/  IMAD R7, R16, 0x100, R17 ;  /* 0x0000010010077824 */ /* 0x010fe400078e0211 */
[----:B------:R-:W-:Y:S01]  /*2b580*/  IMAD R12, R19, 0x100, R18 ;  /* 0x00000100130c7824 */ /* 0x000fe200078e0212 */
[----:B------:R-:W2:Y:S04]  /*2b590*/  LDL.LU R16, [R1+0xb0] ;  /* 0x0000b00001107983 */ /* 0x000ea80000300800 */
[----:B------:R-:W2:Y:S04]  /*2b5a0*/  LDL.LU R17, [R1+0xb4] ;  /* 0x0000b40001117983 */ /* 0x000ea80000300800 */
[----:B------:R-:W2:Y:S04]  /*2b5b0*/  LDL.LU R18, [R1+0xb8] ;  /* 0x0000b80001127983 */ /* 0x000ea80000300800 */
[----:B------:R-:W2:Y:S04]  /*2b5c0*/  LDL.LU R19, [R1+0xbc] ;  /* 0x0000bc0001137983 */ /* 0x000ea80000300800 */
[----:B------:R-:W3:Y:S02]  /*2b5d0*/  LDL.LU R27, [R1+0x20c0] ;  /* 0x0020c000011b7983 */ /* 0x000ee40000300800 */
[----:B---3--:R-:W-:Y:S01]  /*2b5e0*/  HMMA.16816.F32 R24, R8, R2, R24 ;  /* 0x000000020818723c */ /* 0x008fe20000001818 */
[----:B------:R-:W-:-:S02]  /*2b5f0*/  F2FP.F16.E4M3.UNPACK_B R8, R6 ;  /* 0x00000006ff08723e */ /* 0x000fc400020006ff */
[----:B------:R-:W-:Y:S02]  /*2b600*/  F2FP.F16.E4M3.UNPACK_B R9, R7 ;  /* 0x00000007ff09723e */ /* 0x000fe400020006ff */
[----:B------:R-:W-:Y:S02]  /*2b610*/  F2FP.F16.E4M3.UNPACK_B R10, R12 ;  /* 0x0000000cff0a723e */ /* 0x000fe400020006ff */
[----:B------:R-:W-:-:S07]  /*2b620*/  F2FP.F16.E4M3.UNPACK_B R11, R13 ;  /* 0x0000000dff0b723e */ /* 0x000fce00020006ff */
[----:B------:R-:W-:Y:S05]  /*2b630*/  HMMA.16816.F32 R20, R8, R4, R20 ;  /* 0x000000040814723c */ /* 0x000fea0000001814 */
[----:B------:R0:W-:Y:S04]  /*2b640*/  STL [R1+0x1f04], R24 ;  /* 0x001f041801007387 */ /* 0x0001e80000100800 */
[----:B0-----:R-:W3:Y:S04]  /*2b650*/  LDL.LU R24, [R1+0x4ec] ;  /* 0x0004ec0001187983 */ /* 0x001ee80000300800 */
[----:B------:R0:W-:Y:S04]  /*2b660*/  STL [R1+0x1f00], R25 ;  /* 0x001f001901007387 */ /* 0x0001e80000100800 */
[----:B0-----:R-:W4:Y:S04]  /*2b670*/  LDL.LU R25, [R1+0x4e0] ;  /* 0x0004e00001197983 */ /* 0x001f280000300800 */
[----:B------:R0:W-:Y:S04]  /*2b680*/  STL [R1+0x1efc], R26 ;  /* 0x001efc1a01007387 */ /* 0x0001e80000100800 */
[----:B0-----:R-:W4:Y:S04]  /*2b690*/  LDL.LU R26, [R1+0x4e4] ;  /* 0x0004e400011a7983 */ /* 0x001f280000300800 */
[----:B------:R-:W-:Y:S04]  /*2b6a0*/  STL [R1+0x1ef8], R27 ;  /* 0x001ef81b01007387 */ /* 0x000fe80000100800 */
[----:B------:R-:W-:Y:S04]  /*2b6b0*/  STL.64 [R1+0x240], R20 ;  /* 0x0002401401007387 */ /* 0x000fe80000100a00 */
[----:B------:R0:W-:Y:S04]  /*2b6c0*/  STL.64 [R1+0x248], R22 ;  /* 0x0002481601007387 */ /* 0x0001e80000100a00 */
[----:B0-----:R-:W2:Y:S04]  /*2b6d0*/  LDL.LU.64 R22, [R1+0x20b8] ;  /* 0x0020b80001167983 */ /* 0x001ea80000300a00 */
[----:B------:R-:W2:Y:S01]  /*2b6e0*/  LDL.LU.64 R20, [R1+0x20b0] ;  /* 0x0020b00001147983 */ /* 0x000ea20000300a00 */
[----:B------:R-:W-:-:S02]  /*2b6f0*/  IMAD R12, R15, 0x100, R14 ;  /* 0x000001000f0c7824 */ /* 0x000fc400078e020e */
[----:B------:R-:W-:Y:S01]  /*2b700*/  IMAD R13, R28, 0x100, R29 ;  /* 0x000001001c0d7824 */ /* 0x000fe200078e021d */
[----:B------:R-:W-:Y:S04]  /*2b710*/  STL [R1+0x20a4], R2 ;  /* 0x0020a40201007387 */ /* 0x000fe80000100800 */
[----:B------:R-:W-:Y:S01]  /*2b720*/  STL [R1+0x20a0], R3 ;  /* 0x0020a00301007387 */ /* 0x000fe20000100800 */
[----:B---3--:R-:W-:Y:S02]  /*2b730*/  IMAD R7, R0, 0x100, R24 ;  /* 0x0000010000077824 */ /* 0x008fe400078e0218 */
[----:B----4-:R-:W-:Y:S01]  /*2b740*/  IMAD R6, R25, 0x100, R26 ;  /* 0x0000010019067824 */ /* 0x010fe200078e021a */
[----:B--2---:R-:W-:-:S15]  /*2b750*/  HMMA.16816.F32 R8, R8, R2, R20 ;  /* 0x000000020808723c */ /* 0x004fde0000001814 */
[----:B------:R-:W-:-:S04]  /*2b760*/  NOP ;  /* 0x0000000000007918 */ /* 0x000fc80000000000 */
[----:B------:R-:W-:Y:S02]  /*2b770*/  IMAD.MOV.U32 R24, RZ, RZ, R8 ;  /* 0x000000ffff187224 */ /* 0x000fe400078e0008 */
[----:B------:R-:W-:Y:S02]  /*2b780*/  IMAD.MOV.U32 R25, RZ, RZ, R9 ;  /* 0x000000ffff197224 */ /* 0x000fe400078e0009 */
[----:B------:R-:W-:Y:S02]  /*2b790*/  IMAD.MOV.U32 R26, RZ, RZ, R10 ;  /* 0x000000ffff1a7224 */ /* 0x000fe400078e000a */
[----:B------:R-:W-:Y:S01]  /*2b7a0*/  IMAD.MOV.U32 R27, RZ, RZ, R11 ;  /* 0x000000ffff1b7224 */ /* 0x000fe200078e000b */
[----:B------:R-:W-:Y:S02]  /*2b7b0*/  F2FP.F16.E4M3.UNPACK_B R8, R6 ;  /* 0x00000006ff08723e */ /* 0x000fe400020006ff */
[----:B------:R-:W-:Y:S02]  /*2b7c0*/  F2FP.F16.E4M3.UNPACK_B R9, R7 ;  /* 0x00000007ff09723e */ /* 0x000fe400020006ff */
[----:B------:R-:W-:-:S02]  /*2b7d0*/  F2FP.F16.E4M3.UNPACK_B R10, R12 ;  /* 0x0000000cff0a723e */ /* 0x000fc400020006ff */
[----:B------:R-:W-:-:S07]  /*2b7e0*/  F2FP.F16.E4M3.UNPACK_B R11, R13 ;  /* 0x0000000dff0b723e */ /* 0x000fce00020006ff */
[----:B------:R-:W-:Y:S01]  /*2b7f0*/  HMMA.16816.F32 R12, R8, R4, R16 ;  /* 0x00000004080c723c */ /* 0x000fe20000001810 */
[----:B------:R-:W-:Y:S04]  /*2b800*/  STL [R1+0x1f14], R27 ;  /* 0x001f141b01007387 */ /* 0x000fe80000100800 */
[----:B------:R-:W-:Y:S04]  /*2b810*/  STL [R1+0x1f10], R26 ;  /* 0x001f101a01007387 */ /* 0x000fe80000100800 */
[----:B------:R-:W-:Y:S04]  /*2b820*/  STL [R1+0x1f0c], R25 ;  /* 0x001f0c1901007387 */ /* 0x000fe80000100800 */
[----:B------:R0:W-:Y:S04]  /*2b830*/  STL [R1+0x1f08], R24 ;  /* 0x001f081801007387 */ /* 0x0001e80000100800 */
[----:B------:R1:W-:Y:S04]  /*2b840*/  STL [R1+0x20ac], R4 ;  /* 0x0020ac0401007387 */ /* 0x0003e80000100800 */
[----:B------:R2:W-:Y:S04]  /*2b850*/  STL [R1+0x20a8], R5 ;  /* 0x0020a80501007387 */ /* 0x0005e80000100800 */
[----:B------:R3:W-:Y:S04]  /*2b860*/  STL.64 [R1+0x230], R12 ;  /* 0x0002300c01007387 */ /* 0x0007e80000100a00 */
[----:B------:R-:W-:Y:S04]  /*2b870*/  STL.64 [R1+0x238], R14 ;  /* 0x0002380e01007387 */ /* 0x000fe80000100a00 */
[----:B0-----:R-:W4:Y:S04]  /*2b880*/  LDL.LU R24, [R1+0x70] ;  /* 0x0000700001187983 */ /* 0x001f280000300800 */
[----:B------:R-:W4:Y:S04]  /*2b890*/  LDL.LU R25, [R1+0x74] ;  /* 0x0000740001197983 */ /* 0x000f280000300800 */
[----:B------:R-:W4:Y:S04]  /*2b8a0*/  LDL.LU R26, [R1+0x78] ;  /* 0x00007800011a7983 */ /* 0x000f280000300800 */
[----:B------:R-:W4:Y:S04]  /*2b8b0*/  LDL.LU R27, [R1+0x7c] ;  /* 0x00007c00011b7983 */ /* 0x000f280000300800 */
[----:B-1----:R-:W4:Y:S04]  /*2b8c0*/  LDL.LU R4, [R1+0x504] ;  /* 0x0005040001047983 */ /* 0x002f280000300800 */
[----:B------:R-:W4:Y:S04]  /*2b8d0*/  LDL.LU R6, [R1+0x500] ;  /* 0x0005000001067983 */ /* 0x000f280000300800 */
[----:B--2---:R-:W2:Y:S04]  /*2b8e0*/  LDL.LU R5, [R1+0x50c] ;  /* 0x00050c0001057983 */ /* 0x004ea80000300800 */
[----:B------:R-:W2:Y:S04]  /*2b8f0*/  LDL.LU R7, [R1+0x508] ;  /* 0x0005080001077983 */ /* 0x000ea80000300800 */
[----:B------:R-:W2:Y:S04]  /*2b900*/  LDL.LU R2, [R1+0x514] ;  /* 0x0005140001027983 */ /* 0x000ea80000300800 */
[----:B---3--:R-:W3:Y:S04]  /*2b910*/  LDL.LU R12, [R1+0x510] ;  /* 0x00051000010c7983 */ /* 0x008ee80000300800 */
[----:B------:R-:W2:Y:S04]  /*2b920*/  LDL.LU R3, [R1+0x51c] ;  /* 0x00051c0001037983 */ /* 0x000ea80000300800 */
[----:B------:R-:W2:Y:S04]  /*2b930*/  LDL.LU R13, [R1+0x518] ;  /* 0x00051800010d7983 */ /* 0x000ea80000300800 */
[----:B------:R-:W2:Y:S04]  /*2b940*/  LDL.LU R22, [R1+0x544] ;  /* 0x0005440001167983 */ /* 0x000ea80000300800 */
[----:B------:R-:W3:Y:S04]  /*2b950*/  LDL.LU R21, [R1+0x540] ;  /* 0x0005400001157983 */ /* 0x000ee80000300800 */
[----:B------:R-:W3:Y:S04]  /*2b960*/  LDL.LU R20, [R1+0x54c] ;  /* 0x00054c0001147983 */ /* 0x000ee80000300800 */
[----:B--2---:R-:W-:Y:S04]  /*2b970*/  STL [R1+0x2078], R22 ;  /* 0x0020781601007387 */ /* 0x004fe80000100800 */
[----:B---3--:R0:W-:Y:S04]  /*2b980*/  STL.64 [R1+0x2070], R20 ;  /* 0x0020701401007387 */ /* 0x0081e80000100a00 */
[----:B0-----:R-:W2:Y:S04]  /*2b990*/  LDL.LU R20, [R1+0xa0] ;  /* 0x0000a00001147983 */ /* 0x001ea80000300800 */
[----:B--2---:R-:W-:Y:S04]  /*2b9a0*/  STL [R1+0x207c], R20 ;  /* 0x00207c1401007387 */ /* 0x004fe80000100800 */
[----:B------:R-:W2:Y:S04]  /*2b9b0*/  LDL.LU R21, [R1+0xa4] ;  /* 0x0000a40001157983 */ /* 0x000ea80000300800 */
[----:B--2---:R-:W-:Y:S04]  /*2b9c0*/  STL [R1+0x2080], R21 ;  /* 0x0020801501007387 */ /* 0x004fe80000100800 */
[----:B------:R-:W2:Y:S04]  /*2b9d0*/  LDL.LU R22, [R1+0xa8] ;  /* 0x0000a80001167983 */ /* 0x000ea80000300800 */
[----:B--2---:R-:W-:Y:S04]  /*2b9e0*/  STL [R1+0x2084], R22 ;  /* 0x0020841601007387 */ /* 0x004fe80000100800 */
[----:B------:R-:W2:Y:S04]  /*2b9f0*/  LDL.LU R23, [R1+0xac] ;  /* 0x0000ac0001177983 */ /* 0x000ea80000300800 */
[----:B--2---:R0:W-:Y:S04]  /*2ba00*/  STL [R1+0x2088], R23 ;  /* 0x0020881701007387 */ /* 0x0041e80000100800 */
[----:B0-----:R-:W2:Y:S04]  /*2ba10*/  LDL.LU R23, [R1+0x524] ;  /* 0x0005240001177983 */ /* 0x001ea80000300800 */
[----:B------:R-:W2:Y:S04]  /*2ba20*/  LDL.LU R22, [R1+0x52c] ;  /* 0x00052c0001167983 */ /* 0x000ea80000300800 */
[----:B------:R-:W3:Y:S04]  /*2ba30*/  LDL.LU R21, [R1+0x534] ;  /* 0x0005340001157983 */ /* 0x000ee80000300800 */
[----:B------:R-:W3:Y:S01]  /*2ba40*/  LDL.LU R20, [R1+0x53c] ;  /* 0x00053c0001147983 */ /* 0x000ee20000300800 */
[----:B----4-:R-:W-:-:S02]  /*2ba50*/  IMAD R6, R6, 0x100, R4 ;  /* 0x0000010006067824 */ /* 0x010fc400078e0204 */
[----:B------:R-:W-:Y:S02]  /*2ba60*/  IMAD R7, R7, 0x100, R5 ;  /* 0x0000010007077824 */ /* 0x000fe400078e0205 */
[----:B------:R-:W-:Y:S02]  /*2ba70*/  IMAD R12, R12, 0x100, R2 ;  /* 0x000001000c0c7824 */ /* 0x000fe400078e0202 */
[----:B------:R-:W-:Y:S01]  /*2ba80*/  IMAD R13, R13, 0x100, R3 ;  /* 0x000001000d0d7824 */ /* 0x000fe200078e0203 */
[----:B--2---:R-:W-:Y:S04]  /*2ba90*/  STL.64 [R1+0x2098], R22 ;  /* 0x0020981601007387 */ /* 0x004fe80000100a00 */
[----:B---3--:R0:W-:Y:S04]  /*2baa0*/  STL.64 [R1+0x2090], R20 ;  /* 0x0020901401007387 */ /* 0x0081e80000100a00 */
[----:B0-----:R-:W2:Y:S04]  /*2bab0*/  LDL.LU R20, [R1+0xd0] ;  /* 0x0000d00001147983 */ /* 0x001ea80000300800 */
[----:B------:R-:W2:Y:S04]  /*2bac0*/  LDL.LU R21, [R1+0xd4] ;  /* 0x0000d40001157983 */ /* 0x000ea80000300800 */
[----:B------:R-:W2:Y:S04]  /*2bad0*/  LDL.LU R22, [R1+0xd8] ;  /* 0x0000d80001167983 */ /* 0x000ea80000300800 */
[----:B------:R-:W2:Y:S04]  /*2bae0*/  LDL.LU R23, [R1+0xdc] ;  /* 0x0000dc0001177983 */ /* 0x000ea80000300800 */
[----:B------:R-:W3:Y:S04]  /*2baf0*/  LDL.LU R0, [R1+0x548] ;  /* 0x0005480001007983 */ /* 0x000ee80000300800 */
[----:B------:R-:W4:Y:S04]  /*2bb00*/  LDL.LU R14, [R1+0x554] ;  /* 0x00055400010e7983 */ /* 0x000f280000300800 */
        /* <DEDUP_REMOVED lines=10> */
[----:B------:R-:W2:Y:S02]  /*2bbb0*/  LDL.LU R3, [R1+0x20a0] ;  /* 0x0020a00001037983 */ /* 0x000ea40000300800 */
        /* <DEDUP_REMOVED lines=11> */
[----:B------:R-:W-:Y:S04]  /*2bc70*/  STL.64 [R1+0x1f30], R26 ;  /* 0x001f301a01007387 */ /* 0x000fe80000100a00 */
[----:B------:R0:W-:Y:S04]  /*2bc80*/  STL.64 [R1+0x1f28], R24 ;  /* 0x001f281801007387 */ /* 0x0001e80000100a00 */
        /* <DEDUP_REMOVED lines=8> */
[----:B------:R-:W-:Y:S04]  /*2bd10*/  STL.64 [R1+0xb0], R20 ;  /* 0x0000b01401007387 */ /* 0x000fe80000100a00 */
[----:B------:R0:W-:Y:S04]  /*2bd20*/  STL.64 [R1+0xb8], R22 ;  /* 0x0000b81601007387 */ /* 0x0001e80000100a00 */
[----:B0-----:R-:W2:Y:S04]  /*2bd30*/  LDL.LU.64 R22, [R1+0x2098] ;  /* 0x0020980001167983 */ /* 0x001ea80000300a00 */
[----:B------:R-:W3:Y:S01]  /*2bd40*/  LDL.LU.64 R20, [R1+0x2090] ;  /* 0x0020900001147983 */ /* 0x000ee20000300a00 */
[----:B--2---:R-:W-:-:S02]  /*2bd50*/  IMAD R6, R6, 0x100, R23 ;  /* 0x0000010006067824 */ /* 0x004fc400078e0217 */
[----:B------:R-:W-:Y:S01]  /*2bd60*/  IMAD R7, R7, 0x100, R22 ;  /* 0x0000010007077824 */ /* 0x000fe200078e0216 */
[----:B------:R-:W2:Y:S04]  /*2bd70*/  LDL.LU R23, [R1+0x2088] ;  /* 0x0020880001177983 */ /* 0x000ea80000300800 */
[----:B------:R-:W2:Y:S01]  /*2bd80*/  LDL.LU R22, [R1+0x2084] ;  /* 0x0020840001167983 */ /* 0x000ea20000300800 */
[----:B---3--:R-:W-:Y:S02]  /*2bd90*/  IMAD R12, R12, 0x100, R21 ;  /* 0x000001000c0c7824 */ /* 0x008fe400078e0215 */
[----:B------:R-:W-:Y:S01]  /*2bda0*/  IMAD R13, R13, 0x100, R20 ;  /* 0x000001000d0d7824 */ /* 0x000fe200078e0214 */
[----:B------:R-:W2:Y:S04]  /*2bdb0*/  LDL.LU R21, [R1+0x2080] ;  /* 0x0020800001157983 */ /* 0x000ea80000300800 */
[----:B------:R-:W2:Y:S02]  /*2bdc0*/  LDL.LU R20, [R1+0x207c] ;  /* 0x00207c0001147983 */ /* 0x000ea40000300800 */
[----:B--2---:R-:W-:Y:S02]  /*2bdd0*/  HMMA.16816.F32 R8, R8, R2, R20 ;  /* 0x000000020808723c */ /* 0x004fe40000001814 */
[----:B------:R-:W2:Y:S04]  /*2bde0*/  LDL.LU R22, [R1+0x2078] ;  /* 0x0020780001167983 */ /* 0x000ea80000300800 */
[----:B------:R-:W3:-:S13]  /*2bdf0*/  LDL.LU.64 R20, [R1+0x2070] ;  /* 0x0020700001147983 */ /* 0x000eda0000300a00 */
[----:B------:R0:W-:Y:S04]  /*2be00*/  STL.64 [R1+0x20], R8 ;  /* 0x0000200801007387 */ /* 0x0001e80000100a00 */
[----:B------:R1:W-:Y:S01]  /*2be10*/  STL.64 [R1+0x28], R10 ;  /* 0x0000280a01007387 */ /* 0x0003e20000100a00 */
[----:B0-----:R-:W-:Y:S02]  /*2be20*/  F2FP.F16.E4M3.UNPACK_B R8, R6 ;  /* 0x00000006ff08723e */ /* 0x001fe400020006ff */
[----:B------:R-:W-:Y:S02]  /*2be30*/  F2FP.F16.E4M3.UNPACK_B R9, R7 ;  /* 0x00000007ff09723e */ /* 0x000fe400020006ff */
[----:B-1----:R-:W-:Y:S02]  /*2be40*/  F2FP.F16.E4M3.UNPACK_B R10, R12 ;  /* 0x0000000cff0a723e */ /* 0x002fe400020006ff */
[----:B------:R-:W-:-:S07]  /*2be50*/  F2FP.F16.E4M3.UNPACK_B R11, R13 ;  /* 0x0000000dff0b723e */ /* 0x000fce00020006ff */
[C---:B------:R-:W-:Y:S08]  /*2be60*/  HMMA.16816.F32 R24, R8.reuse, R4, R24 ;  /* 0x000000040818723c */ /* 0x040ff00000001818 */
[----:B------:R-:W-:Y:S11]  /*2be70*/  HMMA.16816.F32 R8, R8, R2, R16 ;  /* 0x000000020808723c */ /* 0x000ff60000001810 */
[----:B------:R0:W-:Y:S04]  /*2be80*/  STL.64 [R1+0xa0], R24 ;  /* 0x0000a01801007387 */ /* 0x0001e80000100a00 */
[----:B------:R1:W-:Y:S04]  /*2be90*/  STL.64 [R1+0xa8], R26 ;  /* 0x0000a81a01007387 */ /* 0x0003e80000100a00 */
[----:B------:R-:W-:Y:S04]  /*2bea0*/  STL [R1+0x2054], R2 ;  /* 0x0020540201007387 */ /* 0x000fe80000100800 */
[----:B------:R-:W-:Y:S04]  /*2beb0*/  STL [R1+0x2050], R3 ;  /* 0x0020500301007387 */ /* 0x000fe80000100800 */
[----:B------:R-:W-:Y:S04]  /*2bec0*/  STL.64 [R1+0x10], R8 ;  /* 0x0000100801007387 */ /* 0x000fe80000100a00 */
[----:B------:R-:W-:Y:S01]  /*2bed0*/  STL.64 [R1+0x18], R10 ;  /* 0x0000180a01007387 */ /* 0x000fe20000100a00 */
[----:B---3--:R-:W-:-:S02]  /*2bee0*/  IMAD R7, R0, 0x100, R20 ;  /* 0x0000010000077824 */ /* 0x008fc400078e0214 */
[----:B--2---:R-:W-:Y:S01]  /*2bef0*/  IMAD R6, R21, 0x100, R22 ;  /* 0x0000010015067824 */ /* 0x004fe200078e0216 */
[----:B------:R-:W2:Y:S04]  /*2bf00*/  LDL.LU R20, [R1+0x130] ;  /* 0x0001300001147983 */ /* 0x000ea80000300800 */
[----:B------:R-:W2:Y:S04]  /*2bf10*/  LDL.LU R21, [R1+0x134] ;  /* 0x0001340001157983 */ /* 0x000ea80000300800 */
[----:B------:R-:W3:Y:S04]  /*2bf20*/  LDL.LU R22, [R1+0x138] ;  /* 0x0001380001167983 */ /* 0x000ee80000300800 */
[----:B------:R-:W3:Y:S04]  /*2bf30*/  LDL.LU R23, [R1+0x13c] ;  /* 0x00013c0001177983 */ /* 0x000ee80000300800 */
[----:B0-----:R-:W2:Y:S04]  /*2bf40*/  LDL.LU R24, [R1+0x590] ;  /* 0x0005900001187983 */ /* 0x001ea80000300800 */
[----:B--2---:R-:W-:Y:S04]  /*2bf50*/  STL [R1+0x2058], R24 ;  /* 0x0020581801007387 */ /* 0x004fe80000100800 */
[----:B------:R-:W2:Y:S04]  /*2bf60*/  LDL.LU R25, [R1+0x59c] ;  /* 0x00059c0001197983 */ /* 0x000ea80000300800 */
[----:B--2---:R-:W-:Y:S04]  /*2bf70*/  STL [R1+0x205c], R25 ;  /* 0x00205c1901007387 */ /* 0x004fe80000100800 */
[----:B-1----:R-:W2:Y:S04]  /*2bf80*/  LDL.LU R26, [R1+0x598] ;  /* 0x00059800011a7983 */ /* 0x002ea80000300800 */
[----:B---3--:R-:W-:Y:S04]  /*2bf90*/  STL.64 [R1+0x2028], R22 ;  /* 0x0020281601007387 */ /* 0x008fe80000100a00 */
[----:B------:R0:W-:Y:S04]  /*2bfa0*/  STL.64 [R1+0x2020], R20 ;  /* 0x0020201401007387 */ /* 0x0001e80000100a00 */
[----:B0-----:R-:W3:Y:S04]  /*2bfb0*/  LDL.LU R20, [R1+0x110] ;  /* 0x0001100001147983 */ /* 0x001ee80000300800 */
[----:B------:R-:W3:Y:S04]  /*2bfc0*/  LDL.LU R21, [R1+0x114] ;  /* 0x0001140001157983 */ /* 0x000ee80000300800 */
[----:B------:R-:W2:Y:S04]  /*2bfd0*/  LDL.LU R22, [R1+0x118] ;  /* 0x0001180001167983 */ /* 0x000ea80000300800 */
[----:B------:R-:W2:Y:S04]  /*2bfe0*/  LDL.LU R23, [R1+0x11c] ;  /* 0x00011c0001177983 */ /* 0x000ea80000300800 */
[----:B------:R-:W3:Y:S04]  /*2bff0*/  LDL.LU R25, [R1+0x564] ;  /* 0x0005640001197983 */ /* 0x000ee80000300800 */
[----:B------:R-:W3:Y:S01]  /*2c000*/  LDL.LU R24, [R1+0x56c] ;  /* 0x00056c0001187983 */ /* 0x000ee20000300800 */
[----:B----4-:R-:W-:-:S03]  /*2c010*/  IMAD R12, R15, 0x100, R14 ;  /* 0x000001000f0c7824 */ /* 0x010fc600078e020e */
[----:B------:R-:W4:Y:S04]  /*2c020*/  LDL.LU R2, [R1+0x574] ;  /* 0x0005740001027983 */ /* 0x000f280000300800 */
[----:B------:R-:W4:Y:S04]  /*2c030*/  LDL.LU R14, [R1+0x570] ;  /* 0x00057000010e7983 */ /* 0x000f280000300800 */
[----:B------:R-:W4:Y:S04]  /*2c040*/  LDL.LU R3, [R1+0x57c] ;  /* 0x00057c0001037983 */ /* 0x000f280000300800 */
[----:B------:R-:W4:Y:S04]  /*2c050*/  LDL.LU R15, [R1+0x578] ;  /* 0x00057800010f7983 */ /* 0x000f280000300800 */
[----:B--2---:R-:W-:Y:S04]  /*2c060*/  STL.64 [R1+0x2038], R22 ;  /* 0x0020381601007387 */ /* 0x004fe80000100a00 */
[----:B---3--:R0:W-:Y:S04]  /*2c070*/  STL.64 [R1+0x2030], R20 ;  /* 0x0020301401007387 */ /* 0x0081e80000100a00 */
        /* <DEDUP_REMOVED lines=10> */
[----:B------:R-:W-:Y:S01]  /*2c120*/  IMAD R13, R28, 0x100, R29 ;  /* 0x000001001c0d7824 */ /* 0x000fe200078e021d */
[----:B------:R-:W-:-:S02]  /*2c130*/  F2FP.F16.E4M3.UNPACK_B R8, R6 ;  /* 0x00000006ff08723e */ /* 0x000fc400020006ff */
[----:B------:R-:W-:Y:S02]  /*2c140*/  F2FP.F16.E4M3.UNPACK_B R9, R7 ;  /* 0x00000007ff09723e */ /* 0x000fe400020006ff */
[----:B------:R-:W-:Y:S02]  /*2c150*/  F2FP.F16.E4M3.UNPACK_B R10, R12 ;  /* 0x0000000cff0a723e */ /* 0x000fe400020006ff */
[----:B------:R-:W-:Y:S01]  /*2c160*/  F2FP.F16.E4M3.UNPACK_B R11, R13 ;  /* 0x0000000dff0b723e */ /* 0x000fe200020006ff */
        /* <DEDUP_REMOVED lines=18> */
[----:B----4-:R-:W-:-:S02]  /*2c290*/  IMAD R14, R14, 0x100, R2 ;  /* 0x000001000e0e7824 */ /* 0x010fc400078e0202 */
[----:B------:R-:W-:Y:S01]  /*2c2a0*/  IMAD R15, R15, 0x100, R3 ;  /* 0x000001000f0f7824 */ /* 0x000fe200078e0203 */
[----:B--2---:R-:W-:Y:S01]  /*2c2b0*/  HMMA.16816.F32 R20, R8, R4, R20 ;  /* 0x000000040814723c */ /* 0x004fe20000001814 */
[----:B---3--:R-:W-:Y:S02]  /*2c2c0*/  IMAD R12, R12, 0x100, R25 ;  /* 0x000001000c0c7824 */ /* 0x008fe400078e0219 */
[----:B------:R-:W-:-:S15]  /*2c2d0*/  IMAD R13, R13, 0x100, R24 ;  /* 0x000001000d0d7824 */ /* 0x000fde00078e0218 */
[----:B------:R-:W-:Y:S01]  /*2c2e0*/  NOP ;  /* 0x0000000000007918 */ /* 0x000fe20000000000 */
[----:B------:R-:W-:Y:S04]  /*2c2f0*/  STL.64 [R1+0x70], R20 ;  /* 0x0000701401007387 */ /* 0x000fe80000100a00 */
[----:B------:R0:W-:Y:S04]  /*2c300*/  STL.64 [R1+0x78], R22 ;  /* 0x0000781601007387 */ /* 0x0001e80000100a00 */
[----:B0-----:R-:W2:Y:S04]  /*2c310*/  LDL.LU.64 R22, [R1+0x2068] ;  /* 0x0020680001167983 */ /* 0x001ea80000300a00 */
[----:B------:R-:W2:Y:S04]  /*2c320*/  LDL.LU.64 R20, [R1+0x2060] ;  /* 0x0020600001147983 */ /* 0x000ea80000300a00 */
[----:B------:R-:W3:Y:S04]  /*2c330*/  LDL.LU R25, [R1+0x205c] ;  /* 0x00205c0001197983 */ /* 0x000ee80000300800 */
[----:B------:R-:W4:Y:S04]  /*2c340*/  LDL.LU R24, [R1+0x2058] ;  /* 0x0020580001187983 */ /* 0x000f280000300800 */
[----:B------:R-:W2:Y:S04]  /*2c350*/  LDL.LU R2, [R1+0x2054] ;  /* 0x0020540001027983 */ /* 0x000ea80000300800 */
[----:B------:R-:W2:Y:S01]  /*2c360*/  LDL.LU R3, [R1+0x2050] ;  /* 0x0020500001037983 */ /* 0x000ea20000300800 */
[----:B------:R-:W-:-:S02]  /*2c370*/  F2FP.F16.E4M3.UNPACK_B R12, R12 ;  /* 0x0000000cff0c723e */ /* 0x000fc400020006ff */
[----:B------:R-:W-:Y:S02]  /*2c380*/  F2FP.F16.E4M3.UNPACK_B R13, R13 ;  /* 0x0000000dff0d723e */ /* 0x000fe400020006ff */
[----:B------:R-:W-:Y:S02]  /*2c390*/  F2FP.F16.E4M3.UNPACK_B R14, R14 ;  /* 0x0000000eff0e723e */ /* 0x000fe400020006ff */
[----:B------:R-:W-:Y:S01]  /*2c3a0*/  F2FP.F16.E4M3.UNPACK_B R15, R15 ;  /* 0x0000000fff0f723e */ /* 0x000fe200020006ff */
[----:B--2---:R-:W-:Y:S01]  /*2c3b0*/  HMMA.16816.F32 R8, R8, R2, R20 ;  /* 0x000000020808723c */ /* 0x004fe20000001814 */
[----:B------:R-:W2:Y:S04]  /*2c3c0*/  LDL.LU.64 R22, [R1+0x2048] ;  /* 0x0020480001167983 */ /* 0x000ea80000300a00 */
[----:B------:R-:W2:-:S14]  /*2c3d0*/  LDL.LU.64 R20, [R1+0x2040] ;  /* 0x0020400001147983 */ /* 0x000e9c0000300a00 */
[----:B------:R0:W-:Y:S04]  /*2c3e0*/  STL.64 [R1], R8 ;  /* 0x0000000801007387 */ /* 0x0001e80000100a00 */
[----:B------:R1:W-:Y:S04]  /*2c3f0*/  STL.64 [R1+0x8], R10 ;  /* 0x0000080a01007387 */ /* 0x0003e80000100a00 */
[----:B0-----:R-:W3:Y:S04]  /*2c400*/  LDL.LU R9, [R1+0x584] ;  /* 0x0005840001097983 */ /* 0x001ee80000300800 */
[----:B-1----:R-:W3:Y:S04]  /*2c410*/  LDL.LU R10, [R1+0x580] ;  /* 0x00058000010a7983 */ /* 0x002ee80000300800 */
        /* <DEDUP_REMOVED lines=9> */
[----:B------:R-:W2:-:S13]  /*2c4b0*/  LDL.LU.64 R20, [R1+0x2020] ;  /* 0x0020200001147983 */ /* 0x000e9a0000300a00 */
[----:B------:R0:W-:Y:S04]  /*2c4c0*/  STL [R1+0x1e64], R12 ;  /* 0x001e640c01007387 */ /* 0x0001e80000100800 */
[----:B------:R1:W-:Y:S04]  /*2c4d0*/  STL [R1+0x1e60], R13 ;  /* 0x001e600d01007387 */ /* 0x0003e80000100800 */
[----:B------:R1:W-:Y:S04]  /*2c4e0*/  STL [R1+0x1e5c], R14 ;  /* 0x001e5c0e01007387 */ /* 0x0003e80000100800 */
[----:B------:R3:W-:Y:S04]  /*2c4f0*/  STL [R1+0x1e58], R15 ;  /* 0x001e580f01007387 */ /* 0x0007e80000100800 */
[----:B0-----:R-:W2:Y:S04]  /*2c500*/  LDL.LU R12, [R1+0x170] ;  /* 0x00017000010c7983 */ /* 0x001ea80000300800 */
[----:B-1----:R-:W2:Y:S04]  /*2c510*/  LDL.LU R13, [R1+0x174] ;  /* 0x00017400010d7983 */ /* 0x002ea80000300800 */
[----:B------:R-:W2:Y:S04]  /*2c520*/  LDL.LU R14, [R1+0x178] ;  /* 0x00017800010e7983 */ /* 0x000ea80000300800 */
[----:B---3--:R-:W2:Y:S01]  /*2c530*/  LDL.LU R15, [R1+0x17c] ;  /* 0x00017c00010f7983 */ /* 0x008ea20000300800 */
[----:B------:R-:W-:-:S02]  /*2c540*/  IMAD R8, R10, 0x100, R9 ;  /* 0x000001000a087824 */ /* 0x000fc400078e0209 */
[----:B------:R-:W-:Y:S02]  /*2c550*/  IMAD R9, R7, 0x100, R11 ;  /* 0x0000010007097824 */ /* 0x000fe400078e020b */
[----:B----4-:R-:W-:Y:S02]  /*2c560*/  IMAD R10, R24, 0x100, R6 ;  /* 0x00000100180a7824 */ /* 0x010fe400078e0206 */
[----:B------:R-:W-:Y:S01]  /*2c570*/  IMAD R11, R26, 0x100, R25 ;  /* 0x000001001a0b7824 */ /* 0x000fe200078e0219 */
[----:B------:R-:W-:Y:S02]  /*2c580*/  F2FP.F16.E4M3.UNPACK_B R8, R8 ;  /* 0x00000008ff08723e */ /* 0x000fe400020006ff */
[----:B------:R-:W-:Y:S02]  /*2c590*/  F2FP.F16.E4M3.UNPACK_B R9, R9 ;  /* 0x00000009ff09723e */ /* 0x000fe400020006ff */
[----:B------:R-:W-:Y:S02]  /*2c5a0*/  F2FP.F16.E4M3.UNPACK_B R10, R10 ;  /* 0x0000000aff0a723e */ /* 0x000fe400020006ff */
[----:B------:R-:W-:-:S07]  /*2c5b0*/  F2FP.F16.E4M3.UNPACK_B R11, R11 ;  /* 0x0000000bff0b723e */ /* 0x000fce00020006ff */
[C---:B--2---:R-:W-:Y:S08]  /*2c5c0*/  HMMA.16816.F32 R12, R8.reuse, R4, R12 ;  /* 0x00000004080c723c */ /* 0x044ff0000000180c */
[----:B------:R-:W-:Y:S11]  /*2c5d0*/  HMMA.16816.F32 R8, R8, R2, R20 ;  /* 0x000000020808723c */ /* 0x000ff60000001814 */
[----:B------:R-:W-:Y:S04]  /*2c5e0*/  STL.64 [R1+0x60], R12 ;  /* 0x0000600c01007387 */ /* 0x000fe80000100a00 */
[----:B------:R-:W-:Y:S04]  /*2c5f0*/  STL.64 [R1+0x68], R14 ;  /* 0x0000680e01007387 */ /* 0x000fe80000100a00 */
[----:B------:R-:W-:Y:S04]  /*2c600*/  STL [R1+0x2004], R2 ;  /* 0x0020040201007387 */ /* 0x000fe80000100800 */
[----:B------:R-:W-:Y:S04]  /*2c610*/  STL [R1+0x2000], R3 ;  /* 0x0020000301007387 */ /* 0x000fe80000100800 */
[----:B------:R-:W2:Y:S04]  /*2c620*/  LDL.LU R20, [R1+0x1b0] ;  /* 0x0001b00001147983 */ /* 0x000ea80000300800 */
[----:B------:R-:W2:Y:S04]  /*2c630*/  LDL.LU R21, [R1+0x1b4] ;  /* 0x0001b40001157983 */ /* 0x000ea80000300800 */
[----:B------:R-:W3:Y:S04]  /*2c640*/  LDL.LU R22, [R1+0x1b8] ;  /* 0x0001b80001167983 */ /* 0x000ee80000300800 */
[----:B------:R-:W3:Y:S04]  /*2c650*/  LDL.LU R23, [R1+0x1bc] ;  /* 0x0001bc0001177983 */ /* 0x000ee80000300800 */
[----:B---3--:R-:W-:Y:S04]  /*2c660*/  STL.64 [R1+0x1fc8], R22 ;  /* 0x001fc81601007387 */ /* 0x008fe80000100a00 */
[----:B--2---:R0:W-:Y:S04]  /*2c670*/  STL.64 [R1+0x1fc0], R20 ;  /* 0x001fc01401007387 */ /* 0x0041e80000100a00 */
[----:B0-----:R-:W2:Y:S04]  /*2c680*/  LDL.LU R20, [R1+0x180] ;  /* 0x0001800001147983 */ /* 0x001ea80000300800 */
[----:B--2---:R-:W-:Y:S04]  /*2c690*/  STL [R1+0x1fd4], R20 ;  /* 0x001fd41401007387 */ /* 0x004fe80000100800 */
[----:B------:R-:W2:Y:S04]  /*2c6a0*/  LDL.LU R21, [R1+0x184] ;  /* 0x0001840001157983 */ /* 0x000ea80000300800 */
[----:B--2---:R-:W-:Y:S04]  /*2c6b0*/  STL [R1+0x1fd8], R21 ;  /* 0x001fd81501007387 */ /* 0x004fe80000100800 */
[----:B------:R-:W2:Y:S04]  /*2c6c0*/  LDL.LU R22, [R1+0x188] ;  /* 0x0001880001167983 */ /* 0x000ea80000300800 */
[----:B--2---:R0:W-:Y:S04]  /*2c6d0*/  STL [R1+0x1fdc], R22 ;  /* 0x001fdc1601007387 */ /* 0x0041e80000100800 */
[----:B------:R-:W2:Y:S04]  /*2c6e0*/  LDL.LU R23, [R1+0x18c] ;  /* 0x00018c0001177983 */ /* 0x000ea80000300800 */
[----:B0-----:R-:W2:Y:S04]  /*2c6f0*/  LDL.LU R22, [R1+0x5e4] ;  /* 0x0005e40001167983 */ /* 0x001ea80000300800 */
[----:B------:R-:W3:Y:S04]  /*2c700*/  LDL.LU R21, [R1+0x5ec] ;  /* 0x0005ec0001157983 */ /* 0x000ee80000300800 */
[----:B------:R-:W3:Y:S04]  /*2c710*/  LDL.LU R20, [R1+0x5f4] ;  /* 0x0005f40001147983 */ /* 0x000ee80000300800 */
[----:B--2---:R-:W-:Y:S04]  /*2c720*/  STL.64 [R1+0x1fe8], R22 ;  /* 0x001fe81601007387 */ /* 0x004fe80000100a00 */
[----:B---3--:R0:W-:Y:S04]  /*2c730*/  STL.64 [R1+0x1fe0], R20 ;  /* 0x001fe01401007387 */ /* 0x0081e80000100a00 */
[----:B0-----:R-:W2:Y:S04]  /*2c740*/  LDL.LU R20, [R1+0x1c0] ;  /* 0x0001c00001147983 */ /* 0x001ea80000300800 */
[----:B------:R-:W2:Y:S04]  /*2c750*/  LDL.LU R21, [R1+0x1c4] ;  /* 0x0001c40001157983 */ /* 0x000ea80000300800 */
[----:B------:R-:W3:Y:S04]  /*2c760*/  LDL.LU R22, [R1+0x1c8] ;  /* 0x0001c80001167983 */ /* 0x000ee80000300800 */
[----:B------:R-:W3:Y:S04]  /*2c770*/  LDL.LU R23, [R1+0x1cc] ;  /* 0x0001cc0001177983 */ /* 0x000ee80000300800 */
[----:B------:R-:W4:Y:S04]  /*2c780*/  LDL.LU R6, [R1+0x5c0] ;  /* 0x0005c00001067983 */ /* 0x000f280000300800 */
[----:B------:R-:W2:Y:S04]  /*2c790*/  LDL.LU R7, [R1+0x5c8] ;  /* 0x0005c80001077983 */ /* 0x000ea80000300800 */
[----:B--2---:R0:W-:Y:S04]  /*2c7a0*/  STL [R1+0x200c], R7 ;  /* 0x00200c0701007387 */ /* 0x0041e80000100800 */
[----:B0-----:R-:W4:Y:S04]  /*2c7b0*/  LDL.LU R7, [R1+0x5c4] ;  /* 0x0005c40001077983 */ /* 0x001f280000300800 */
[----:B------:R-:W2:Y:S01]  /*2c7c0*/  LDL.LU R2, [R1+0x5d4] ;  /* 0x0005d40001027983 */ /* 0x000ea20000300800 */
[----:B------:R-:W-:-:S02]  /*2c7d0*/  IMAD R18, R19, 0x100, R18 ;  /* 0x0000010013127824 */ /* 0x000fc400078e0212 */
[----:B------:R-:W-:Y:S01]  /*2c7e0*/  IMAD R19, R28, 0x100, R29 ;  /* 0x000001001c137824 */ /* 0x000fe200078e021d */
[----:B--2---:R0:W-:Y:S04]  /*2c7f0*/  STL [R1+0x2008], R2 ;  /* 0x0020080201007387 */ /* 0x0041e80000100800 */
[----:B0-----:R-:W2:Y:S04]  /*2c800*/  LDL.LU R2, [R1+0x5cc] ;  /* 0x0005cc0001027983 */ /* 0x001ea80000300800 */
[----:B------:R-:W2:Y:S04]  /*2c810*/  LDL.LU R28, [R1+0x5d0] ;  /* 0x0005d000011c7983 */ /* 0x000ea80000300800 */
[----:B------:R-:W2:Y:S04]  /*2c820*/  LDL.LU R3, [R1+0x5dc] ;  /* 0x0005dc0001037983 */ /* 0x000ea80000300800 */
[----:B------:R-:W2:Y:S04]  /*2c830*/  LDL.LU R29, [R1+0x5d8] ;  /* 0x0005d800011d7983 */ /* 0x000ea80000300800 */
[----:B---3--:R-:W-:Y:S04]  /*2c840*/  STL.64 [R1+0x1ff8], R22 ;  /* 0x001ff81601007387 */ /* 0x008fe80000100a00 */
[----:B------:R0:W-:Y:S04]  /*2c850*/  STL.64 [R1+0x1ff0], R20 ;  /* 0x001ff01401007387 */ /* 0x0001e80000100a00 */
[----:B0-----:R-:W3:Y:S04]  /*2c860*/  LDL.LU R20, [R1+0x160] ;  /* 0x0001600001147983 */ /* 0x001ee80000300800 */
[----:B------:R-:W3:Y:S04]  /*2c870*/  LDL.LU R21, [R1+0x164] ;  /* 0x0001640001157983 */ /* 0x000ee80000300800 */
[----:B------:R-:W2:Y:S04]  /*2c880*/  LDL.LU R22, [R1+0x168] ;  /* 0x0001680001167983 */ /* 0x000ea80000300800 */
[----:B------:R-:W2:Y:S01]  /*2c890*/  LDL.LU R23, [R1+0x16c] ;  /* 0x00016c0001177983 */ /* 0x000ea20000300800 */
[----:B------:R-:W-:-:S02]  /*2c8a0*/  IMAD R16, R16, 0x100, R27 ;  /* 0x0000010010107824 */ /* 0x000fc400078e021b */
[----:B------:R-:W-:Y:S01]  /*2c8b0*/  IMAD R17, R0, 0x100, R17 ;  /* 0x0000010000117824 */ /* 0x000fe200078e0211 */
[----:B--2---:R-:W-:Y:S04]  /*2c8c0*/  STL.64 [R1+0x2018], R22 ;  /* 0x0020181601007387 */ /* 0x004fe80000100a00 */
[----:B---3--:R0:W-:Y:S04]  /*2c8d0*/  STL.64 [R1+0x2010], R20 ;  /* 0x0020101401007387 */ /* 0x0081e80000100a00 */
[----:B0-----:R-:W2:Y:S04]  /*2c8e0*/  LDL.LU R20, [R1+0x190] ;  /* 0x0001900001147983 */ /* 0x001ea80000300800 */
[----:B------:R-:W2:Y:S04]  /*2c8f0*/  LDL.LU R21, [R1+0x194] ;  /* 0x0001940001157983 */ /* 0x000ea80000300800 */
[----:B------:R-:W2:Y:S04]  /*2c900*/  LDL.LU R22, [R1+0x198] ;  /* 0x0001980001167983 */ /* 0x000ea80000300800 */
[----:B------:R-:W2:Y:S01]  /*2c910*/  LDL.LU R23, [R1+0x19c] ;  /* 0x00019c0001177983 */ /* 0x000ea20000300800 */
[----:B------:R-:W-:-:S02]  /*2c920*/  F2FP.F16.E4M3.UNPACK_B R16, R16 ;  /* 0x00000010ff10723e */ /* 0x000fc400020006ff */
[----:B------:R-:W-:Y:S02]  /*2c930*/  F2FP.F16.E4M3.UNPACK_B R17, R17 ;  /* 0x00000011ff11723e */ /* 0x000fe400020006ff */
[----:B------:R-:W-:Y:S02]  /*2c940*/  F2FP.F16.E4M3.UNPACK_B R18, R18 ;  /* 0x00000012ff12723e */ /* 0x000fe400020006ff */
[----:B------:R-:W-:Y:S01]  /*2c950*/  F2FP.F16.E4M3.UNPACK_B R19, R19 ;  /* 0x00000013ff13723e */ /* 0x000fe200020006ff */
        /* <DEDUP_REMOVED lines=10> */
[----:B------:R1:W-:Y:S04]  /*2ca00*/  STL [R1+0x1e40], R9 ;  /* 0x001e400901007387 */ /* 0x0003e80000100800 */
[----:B------:R1:W-:Y:S04]  /*2ca10*/  STL [R1+0x1e3c], R10 ;  /* 0x001e3c0a01007387 */ /* 0x0003e80000100800 */
[----:B------:R4:W-:Y:S04]  /*2ca20*/  STL [R1+0x1e38], R11 ;  /* 0x001e380b01007387 */ /* 0x0009e80000100800 */
[----:B0-----:R-:W3:Y:S04]  /*2ca30*/  LDL.LU R8, [R1+0x1e0] ;  /* 0x0001e00001087983 */ /* 0x001ee80000300800 */
[----:B-1----:R-:W3:Y:S04]  /*2ca40*/  LDL.LU R9, [R1+0x1e4] ;  /* 0x0001e40001097983 */ /* 0x002ee80000300800 */
[----:B------:R-:W3:Y:S04]  /*2ca50*/  LDL.LU R10, [R1+0x1e8] ;  /* 0x0001e800010a7983 */ /* 0x000ee80000300800 */
[----:B----4-:R-:W4:Y:S01]  /*2ca60*/  LDL.LU R11, [R1+0x1ec] ;  /* 0x0001ec00010b7983 */ /* 0x010f220000300800 */
[----:B------:R-:W-:Y:S01]  /*2ca70*/  IMAD R6, R6, 0x100, R7 ;  /* 0x0000010006067824 */ /* 0x000fe200078e0207 */
[----:B--2---:R-:W-:-:S15]  /*2ca80*/  HMMA.16816.F32 R20, R16, R4, R20 ;  /* 0x000000041014723c */ /* 0x004fde0000001814 */
[----:B------:R-:W-:-:S04]  /*2ca90*/  NOP ;  /* 0x0000000000007918 */ /* 0x000fc80000000000 */
[----:B------:R-:W-:Y:S04]  /*2caa0*/  STL.64 [R1+0x50], R20 ;  /* 0x0000501401007387 */ /* 0x000fe80000100a00 */
[----:B------:R0:W-:Y:S04]  /*2cab0*/  STL.64 [R1+0x58], R22 ;  /* 0x0000581601007387 */ /* 0x0001e80000100a00 */
[----:B0-----:R-:W2:Y:S04]  /*2cac0*/  LDL.LU.64 R22, [R1+0x2018] ;  /* 0x0020180001167983 */ /* 0x001ea80000300a00 */
[----:B------:R-:W2:Y:S04]  /*2cad0*/  LDL.LU.64 R20, [R1+0x2010] ;  /* 0x0020100001147983 */ /* 0x000ea80000300a00 */
[----:B------:R-:W2:Y:S02]  /*2cae0*/  LDL.LU R7, [R1+0x200c] ;  /* 0x00200c0001077983 */ /* 0x000ea40000300800 */
[----:B--2---:R-:W-:-:S02]  /*2caf0*/  IMAD R7, R7, 0x100, R2 ;  /* 0x0000010007077824 */ /* 0x004fc400078e0202 */
        /* <DEDUP_REMOVED lines=17> */
[----:B------:R-:W3:Y:S01]  /*2cc10*/  LDL.LU R29, [R1+0x5f8] ;  /* 0x0005f800011d7983 */ /* 0x000ee20000300800 */
[----:B--2---:R-:W-:-:S15]  /*2cc20*/  HMMA.16816.F32 R20, R16, R4, R20 ;  /* 0x000000041014723c */ /* 0x004fde0000001814 */
[----:B------:R-:W-:-:S04]  /*2cc30*/  NOP ;  /* 0x0000000000007918 */ /* 0x000fc80000000000 */
[----:B------:R-:W-:Y:S04]  /*2cc40*/  STL.64 [R1+0x210], R20 ;  /* 0x0002101401007387 */ /* 0x000fe80000100a00 */
[----:B------:R0:W-:Y:S04]  /*2cc50*/  STL.64 [R1+0x218], R22 ;  /* 0x0002181601007387 */ /* 0x0001e80000100a00 */
[----:B0-----:R-:W3:Y:S04]  /*2cc60*/  LDL.LU.64 R22, [R1+0x1fe8] ;  /* 0x001fe80001167983 */ /* 0x001ee80000300a00 */
[----:B------:R-:W2:Y:S01]  /*2cc70*/  LDL.LU.64 R20, [R1+0x1fe0] ;  /* 0x001fe00001147983 */ /* 0x000ea20000300a00 */
[----:B---3--:R-:W-:-:S02]  /*2cc80*/  IMAD R6, R6, 0x100, R22 ;  /* 0x0000010006067824 */ /* 0x008fc400078e0216 */
[----:B--2---:R-:W-:Y:S01]  /*2cc90*/  IMAD R7, R7, 0x100, R21 ;  /* 0x0000010007077824 */ /* 0x004fe200078e0215 */
[----:B------:R-:W2:Y:S04]  /*2cca0*/  LDL.LU R22, [R1+0x1fdc] ;  /* 0x001fdc0001167983 */ /* 0x000ea80000300800 */
[----:B------:R-:W2:Y:S01]  /*2ccb0*/  LDL.LU R21, [R1+0x1fd8] ;  /* 0x001fd80001157983 */ /* 0x000ea20000300800 */
[----:B------:R-:W-:-:S03]  /*2ccc0*/  IMAD R28, R28, 0x100, R20 ;  /* 0x000001001c1c7824 */ /* 0x000fc600078e0214 */
[----:B------:R-:W2:Y:S01]  /*2ccd0*/  LDL.LU R20, [R1+0x1fd4] ;  /* 0x001fd40001147983 */ /* 0x000ea20000300800 */
[----:B------:R-:W-:-:S03]  /*2cce0*/  IMAD R29, R29, 0x100, R0 ;  /* 0x000001001d1d7824 */ /* 0x000fc600078e0200 */
[----:B------:R-:W3:Y:S01]  /*2ccf0*/  LDL.LU R0, [R1+0x1fd0] ;  /* 0x001fd00001007983 */ /* 0x000ee20000300800 */
        /* <DEDUP_REMOVED lines=8> */
[----:B------:R-:W-:-:S07]  /*2cd80*/  F2FP.F16.E4M3.UNPACK_B R19, R29 ;  /* 0x0000001dff13723e */ /* 0x000fce00020006ff */
[----:B----4-:R-:W-:-:S15]  /*2cd90*/  HMMA.16816.F32 R8, R16, R4, R8 ;  /* 0x000000041008723c */ /* 0x010fde0000001808 */
[----:B------:R-:W-:-:S04]  /*2cda0*/  NOP ;  /* 0x0000000000007918 */ /* 0x000fc80000000000 */
[----:B------:R-:W-:Y:S04]  /*2cdb0*/  STL.64 [R1+0x200], R8 ;  /* 0x0002000801007387 */ /* 0x000fe80000100a00 */
[----:B------:R2:W-:Y:S04]  /*2cdc0*/  STL.64 [R1+0x208], R10 ;  /* 0x0002080a01007387 */ /* 0x0005e80000100a00 */
[----:B------:R0:W-:Y:S04]  /*2cdd0*/  STL [R1+0x1fa4], R2 ;  /* 0x001fa40201007387 */ /* 0x0001e80000100800 */
[----:B------:R-:W-:Y:S01]  /*2cde0*/  STL [R1+0x1fa0], R3 ;  /* 0x001fa00301007387 */ /* 0x000fe20000100800 */
[----:B------:R-:W-:-:S02]  /*2cdf0*/  IMAD R7, R12, 0x100, R13 ;  /* 0x000001000c077824 */ /* 0x000fc400078e020d */
[----:B------:R-:W-:Y:S01]  /*2ce00*/  IMAD R6, R14, 0x100, R15 ;  /* 0x000001000e067824 */ /* 0x000fe200078e020f */
[----:B--2---:R-:W-:-:S15]  /*2ce10*/  HMMA.16816.F32 R8, R16, R2, R20 ;  /* 0x000000021008723c */ /* 0x004fde0000001814 */
[----:B------:R-:W-:-:S04]  /*2ce20*/  NOP ;  /* 0x0000000000007918 */ /* 0x000fc80000000000 */
[----:B------:R-:W-:Y:S04]  /*2ce30*/  STL.64 [R1+0x190], R8 ;  /* 0x0001900801007387 */ /* 0x000fe80000100a00 */
[----:B------:R-:W-:Y:S04]  /*2ce40*/  STL.64 [R1+0x198], R10 ;  /* 0x0001980a01007387 */ /* 0x000fe80000100a00 */
[----:B------:R-:W2:Y:S04]  /*2ce50*/  LDL.LU R12, [R1+0x1a0] ;  /* 0x0001a000010c7983 */ /* 0x000ea80000300800 */
[----:B------:R-:W2:Y:S04]  /*2ce60*/  LDL.LU R13, [R1+0x1a4] ;  /* 0x0001a400010d7983 */ /* 0x000ea80000300800 */
[----:B------:R-:W4:Y:S04]  /*2ce70*/  LDL.LU R14, [R1+0x1a8] ;  /* 0x0001a800010e7983 */ /* 0x000f280000300800 */
[----:B0-----:R-:W2:Y:S01]  /*2ce80*/  LDL.LU R2, [R1+0x62c] ;  /* 0x00062c0001027983 */ /* 0x001ea20000300800 */
[----:B---3--:R-:W-:-:S03]  /*2ce90*/  IMAD.MOV.U32 R15, RZ, RZ, R0 ;  /* 0x000000ffff0f7224 */ /* 0x008fc600078e0000 */
[----:B--2---:R0:W-:Y:S04]  /*2cea0*/  STL [R1+0x1fa8], R2 ;  /* 0x001fa80201007387 */ /* 0x0041e80000100800 */
[----:B0-----:R-:W2:Y:S04]  /*2ceb0*/  LDL.LU R2, [R1+0x624] ;  /* 0x0006240001027983 */ /* 0x001ea80000300800 */
[----:B------:R-:W3:Y:S04]  /*2cec0*/  LDL.LU R3, [R1+0x634] ;  /* 0x0006340001037983 */ /* 0x000ee80000300800 */
[----:B------:R-:W2:Y:S04]  /*2ced0*/  LDL.LU R0, [R1+0x638] ;  /* 0x0006380001007983 */ /* 0x000ea80000300800 */
[----:B----4-:R-:W-:Y:S04]  /*2cee0*/  STL.64 [R1+0x1f88], R14 ;  /* 0x001f880e01007387 */ /* 0x010fe80000100a00 */
[----:B------:R0:W-:Y:S04]  /*2cef0*/  STL.64 [R1+0x1f80], R12 ;  /* 0x001f800c01007387 */ /* 0x0001e80000100a00 */
[----:B0-----:R-:W4:Y:S04]  /*2cf00*/  LDL.LU R12, [R1+0x280] ;  /* 0x00028000010c7983 */ /* 0x001f280000300800 */
[----:B------:R-:W4:Y:S04]  /*2cf10*/  LDL.LU R13, [R1+0x284] ;  /* 0x00028400010d7983 */ /* 0x000f280000300800 */
[----:B------:R-:W2:Y:S04]  /*2cf20*/  LDL.LU R14, [R1+0x288] ;  /* 0x00028800010e7983 */ /* 0x000ea80000300800 */
[----:B------:R-:W2:Y:S04]  /*2cf30*/  LDL.LU R15, [R1+0x28c] ;  /* 0x00028c00010f7983 */ /* 0x000ea80000300800 */
[----:B--2---:R-:W-:Y:S04]  /*2cf40*/  STL.64 [R1+0x1f98], R14 ;  /* 0x001f980e01007387 */ /* 0x004fe80000100a00 */
[----:B----4-:R0:W-:Y:S04]  /*2cf50*/  STL.64 [R1+0x1f90], R12 ;  /* 0x001f900c01007387 */ /* 0x0101e80000100a00 */
[----:B0-----:R-:W2:Y:S04]  /*2cf60*/  LDL.LU R12, [R1+0x150] ;  /* 0x00015000010c7983 */ /* 0x001ea80000300800 */
[----:B------:R-:W2:Y:S04]  /*2cf70*/  LDL.LU R13, [R1+0x154] ;  /* 0x00015400010d7983 */ /* 0x000ea80000300800 */
[----:B------:R-:W4:Y:S04]  /*2cf80*/  LDL.LU R14, [R1+0x158] ;  /* 0x00015800010e7983 */ /* 0x000f280000300800 */
[----:B------:R-:W4:Y:S01]  /*2cf90*/  LDL.LU R15, [R1+0x15c] ;  /* 0x00015c00010f7983 */ /* 0x000f220000300800 */
[----:B------:R-:W-:-:S02]  /*2cfa0*/  IMAD R28, R25, 0x100, R24 ;  /* 0x00000100191c7824 */ /* 0x000fc400078e0218 */
[----:B------:R-:W-:Y:S01]  /*2cfb0*/  IMAD R29, R27, 0x100, R26 ;  /* 0x000001001b1d7824 */ /* 0x000fe200078e021a */
[----:B----4-:R-:W-:Y:S04]  /*2cfc0*/  STL.64 [R1+0x1fb8], R14 ;  /* 0x001fb80e01007387 */ /* 0x010fe80000100a00 */
[----:B--2---:R0:W-:Y:S04]  /*2cfd0*/  STL.64 [R1+0x1fb0], R12 ;  /* 0x001fb00c01007387 */ /* 0x0041e80000100a00 */
        /* <DEDUP_REMOVED lines=8> */
[----:B------:R-:W4:Y:S04]  /*2d060*/  LDL.LU R11, [R1+0x654] ;  /* 0x00065400010b7983 */ /* 0x000f280000300800 */
        /* <DEDUP_REMOVED lines=17> */
[----:B0-----:R-:W2:Y:S04]  /*2d180*/  LDL.LU.64 R14, [R1+0x1fb8] ;  /* 0x001fb800010e7983 */ /* 0x001ea80000300a00 */
[----:B------:R-:W2:Y:S04]  /*2d190*/  LDL.LU.64 R12, [R1+0x1fb0] ;  /* 0x001fb000010c7983 */ /* 0x000ea80000300a00 */
[----:B------:R-:W2:Y:S04]  /*2d1a0*/  LDL.LU R4, [R1+0x620] ;  /* 0x0006200001047983 */ /* 0x000ea80000300800 */
[----:B------:R-:W3:Y:S04]  /*2d1b0*/  LDL.LU R5, [R1+0x628] ;  /* 0x0006280001057983 */ /* 0x000ee80000300800 */
[----:B------:R-:W4:Y:S04]  /*2d1c0*/  LDL.LU R21, [R1+0x66c] ;  /* 0x00066c0001157983 */ /* 0x000f280000300800 */
[----:B------:R-:W4:Y:S01]  /*2d1d0*/  LDL.LU R20, [R1+0x668] ;  /* 0x0006680001147983 */ /* 0x000f220000300800 */
[----:B--2---:R-:W-:-:S03]  /*2d1e0*/  IMAD R4, R4, 0x100, R2 ;  /* 0x0000010004047824 */ /* 0x004fc600078e0202 */
[----:B------:R-:W2:Y:S01]  /*2d1f0*/  LDL.LU R2, [R1+0x1fa8] ;  /* 0x001fa80001027983 */ /* 0x000ea20000300800 */
[----:B---3--:R-:W-:Y:S02]  /*2d200*/  IMAD R6, R6, 0x100, R3 ;  /* 0x0000010006067824 */ /* 0x008fe400078e0203 */
[----:B--2---:R-:W-:Y:S02]  /*2d210*/  IMAD R5, R5, 0x100, R2 ;  /* 0x0000010005057824 */ /* 0x004fe400078e0202 */
[----:B------:R-:W2:Y:S04]  /*2d220*/  LDL.LU R2, [R1+0x1fa4] ;  /* 0x001fa40001027983 */ /* 0x000ea80000300800 */
[----:B------:R-:W2:Y:S01]  /*2d230*/  LDL.LU R3, [R1+0x1fa0] ;  /* 0x001fa00001037983 */ /* 0x000ea20000300800 */
[----:B------:R-:W-:Y:S01]  /*2d240*/  IMAD R7, R0, 0x100, R7 ;  /* 0x0000010000077824 */ /* 0x000fe200078e0207 */
[----:B--2---:R-:W-:Y:S02]  /*2d250*/  HMMA.16816.F32 R16, R16, R2, R12 ;  /* 0x000000021010723c */ /* 0x004fe4000000180c */
[----:B------:R-:W2:Y:S04]  /*2d260*/  LDL.LU.64 R14, [R1+0x1f98] ;  /* 0x001f9800010e7983 */ /* 0x000ea80000300a00 */
[----:B------:R-:W2:-:S13]  /*2d270*/  LDL.LU.64 R12, [R1+0x1f90] ;  /* 0x001f9000010c7983 */ /* 0x000e9a0000300a00 */
[----:B------:R-:W-:Y:S01]  /*2d280*/  IMAD.MOV.U32 R0, RZ, RZ, R19 ;  /* 0x000000ffff007224 */ /* 0x000fe200078e0013 */
[----:B------:R0:W-:Y:S04]  /*2d290*/  STL.64 [R1+0x160], R16 ;  /* 0x0001601001007387 */ /* 0x0001e80000100a00 */
[----:B------:R-:W-:Y:S04]  /*2d2a0*/  STL [R1+0x168], R18 ;  /* 0x0001681201007387 */ /* 0x000fe80000100800 */
[----:B------:R-:W3:Y:S04]  /*2d2b0*/  LDL R2, [R1+0x2a8] ;  /* 0x0002a80001027983 */ /* 0x000ee80000100800 */
[----:B------:R-:W2:Y:S04]  /*2d2c0*/  LDL R3, [R1+0x2ac] ;  /* 0x0002ac0001037983 */ /* 0x000ea80000100800 */
[----:B------:R1:W-:Y:S01]  /*2d2d0*/  STL [R1+0x1e80], R0 ;  /* 0x001e800001007387 */ /* 0x0003e20000100800 */
[----:B0-----:R-:W-:-:S02]  /*2d2e0*/  F2FP.F16.E4M3.UNPACK_B R16, R4 ;  /* 0x00000004ff10723e */ /* 0x001fc400020006ff */
[----:B------:R-:W-:Y:S01]  /*2d2f0*/  F2FP.F16.E4M3.UNPACK_B R17, R5 ;  /* 0x00000005ff11723e */ /* 0x000fe200020006ff */
[----:B-1----:R-:W2:Y:S04]  /*2d300*/  LDL.LU R0, [R1+0x640] ;  /* 0x0006400001007983 */ /* 0x002ea80000300800 */
[----:B------:R-:W2:Y:S04]  /*2d310*/  LDL R4, [R1+0x298] ;  /* 0x0002980001047983 */ /* 0x000ea80000100800 */
[----:B------:R-:W3:Y:S01]  /*2d320*/  LDL R5, [R1+0x29c] ;  /* 0x00029c0001057983 */ /* 0x000ee20000100800 */
[----:B------:R-:W-:-:S02]  /*2d330*/  F2FP.F16.E4M3.UNPACK_B R18, R6 ;  /* 0x00000006ff12723e */ /* 0x000fc400020006ff */
[----:B------:R-:W-:Y:S01]  /*2d340*/  F2FP.F16.E4M3.UNPACK_B R19, R7 ;  /* 0x00000007ff13723e */ /* 0x000fe200020006ff */
[----:B------:R-:W4:Y:S01]  /*2d350*/  LDL.LU R6, [R1+0x644] ;  /* 0x0006440001067983 */ /* 0x000f220000300800 */
[----:B--2---:R-:W-:Y:S02]  /*2d360*/  F2FP.F16.E4M3.UNPACK_B R4, R4 ;  /* 0x00000004ff04723e */ /* 0x004fe400020006ff */
[----:B---3--:R-:W-:-:S07]  /*2d370*/  F2FP.F16.E4M3.UNPACK_B R5, R5 ;  /* 0x00000005ff05723e */ /* 0x008fce00020006ff */
[----:B------:R-:W-:-:S15]  /*2d380*/  HMMA.16816.F32 R12, R16, R4, R12 ;  /* 0x00000004100c723c */ /* 0x000fde000000180c */
[----:B------:R-:W-:-:S04]  /*2d390*/  NOP ;  /* 0x0000000000007918 */ /* 0x000fc80000000000 */
[----:B------:R-:W-:Y:S04]  /*2d3a0*/  STL.64 [R1+0x280], R12 ;  /* 0x0002800c01007387 */ /* 0x000fe80000100a00 */
[----:B------:R0:W-:Y:S04]  /*2d3b0*/  STL.64 [R1+0x288], R14 ;  /* 0x0002880e01007387 */ /* 0x0001e80000100a00 */
[----:B0-----:R-:W2:Y:S04]  /*2d3c0*/  LDL.LU.64 R14, [R1+0x1f88] ;  /* 0x001f8800010e7983 */ /* 0x001ea80000300a00 */
[----:B------:R-:W2:Y:S01]  /*2d3d0*/  LDL.LU.64 R12, [R1+0x1f80] ;  /* 0x001f8000010c7983 */ /* 0x000ea20000300a00 */
[----:B------:R-:W-:-:S02]  /*2d3e0*/  F2FP.F16.E4M3.UNPACK_B R2, R2 ;  /* 0x00000002ff02723e */ /* 0x000fc400020006ff */
[----:B------:R-:W-:Y:S01]  /*2d3f0*/  F2FP.F16.E4M3.UNPACK_B R3, R3 ;  /* 0x00000003ff03723e */ /* 0x000fe200020006ff */
[----:B------:R-:W-:Y:S02]  /*2d400*/  IMAD R7, R28, 0x100, R29 ;  /* 0x000001001c077824 */ /* 0x000fe400078e021d */
[----:B----4-:R-:W-:Y:S02]  /*2d410*/  IMAD R28, R10, 0x100, R11 ;  /* 0x000001000a1c7824 */ /* 0x010fe400078e020b */
[----:B------:R-:W-:Y:S01]  /*2d420*/  IMAD R29, R8, 0x100, R9 ;  /* 0x00000100081d7824 */ /* 0x000fe200078e0209 */
[----:B------:R-:W-:Y:S01]  /*2d430*/  STL [R1+0x1f78], R3 ;  /* 0x001f780301007387 */ /* 0x000fe20000100800 */
[----:B------:R-:W-:Y:S01]  /*2d440*/  IMAD R6, R0, 0x100, R6 ;  /* 0x0000010000067824 */ /* 0x000fe200078e0206 */
[----:B--2---:R-:W-:-:S15]  /*2d450*/  HMMA.16816.F32 R8, R16, R2, R12 ;  /* 0x000000021008723c */ /* 0x004fde000000180c */
[----:B------:R-:W-:-:S04]  /*2d460*/  NOP ;  /* 0x0000000000007918 */ /* 0x000fc80000000000 */
[----:B------:R-:W-:Y:S04]  /*2d470*/  STL.64 [R1+0x1d0], R8 ;  /* 0x0001d00801007387 */ /* 0x000fe80000100a00 */
[----:B------:R0:W-:Y:S04]  /*2d480*/  STL.64 [R1+0x1d8], R10 ;  /* 0x0001d80a01007387 */ /* 0x0001e80000100a00 */
[----:B------:R-:W2:Y:S01]  /*2d490*/  LDL.LU R0, [R1+0x6b8] ;  /* 0x0006b80001007983 */ /* 0x000ea20000300800 */
[----:B------:R-:W-:Y:S02]  /*2d4a0*/  F2FP.F16.E4M3.UNPACK_B R16, R6 ;  /* 0x00000006ff10723e */ /* 0x000fe400020006ff */
[----:B------:R-:W-:-:S02]  /*2d4b0*/  F2FP.F16.E4M3.UNPACK_B R17, R7 ;  /* 0x00000007ff11723e */ /* 0x000fc400020006ff */
[----:B------:R-:W-:Y:S02]  /*2d4c0*/  F2FP.F16.E4M3.UNPACK_B R18, R28 ;  /* 0x0000001cff12723e */ /* 0x000fe400020006ff */
[----:B------:R-:W-:-:S07]  /*2d4d0*/  F2FP.F16.E4M3.UNPACK_B R19, R29 ;  /* 0x0000001dff13723e */ /* 0x000fce00020006ff */
[----:B0-----:R-:W-:Y:S01]  /*2d4e0*/  HMMA.16816.F32 R8, R16, R4, R24 ;  /* 0x000000041008723c */ /* 0x001fe20000001818 */
[----:B------:R-:W-:Y:S02]  /*2d4f0*/  IMAD R6, R22, 0x100, R23 ;  /* 0x0000010016067824 */ /* 0x000fe400078e0217 */
[----:B------:R-:W-:-:S15]  /*2d500*/  IMAD R7, R20, 0x100, R21 ;  /* 0x0000010014077824 */ /* 0x000fde00078e0215 */
[----:B------:R-:W-:Y:S01]  /*2d510*/  NOP ;  /* 0x0000000000007918 */ /* 0x000fe20000000000 */
[----:B------:R-:W-:Y:S04]  /*2d520*/  STL.64 [R1+0x1f0], R8 ;  /* 0x0001f00801007387 */ /* 0x000fe80000100a00 */
[----:B------:R-:W-:Y:S04]  /*2d530*/  STL.64 [R1+0x1f8], R10 ;  /* 0x0001f80a01007387 */ /* 0x000fe80000100a00 */
[----:B--2---:R-:W-:Y:S04]  /*2d540*/  STL [R1+0x1f4c], R0 ;  /* 0x001f4c0001007387 */ /* 0x004fe80000100800 */
[----:B------:R-:W2:Y:S04]  /*2d550*/  LDL.LU R13, [R1+0x674] ;  /* 0x00067400010d7983 */ /* 0x000ea80000300800 */
[----:B------:R-:W2:Y:S04]  /*2d560*/  LDL.LU R12, [R1+0x670] ;  /* 0x00067000010c7983 */ /* 0x000ea80000300800 */
[----:B------:R-:W-:Y:S04]  /*2d570*/  STL.64 [R1+0x1f70], R6 ;  /* 0x001f700601007387 */ /* 0x000fe80000100a00 */
[----:B------:R0:W-:Y:S04]  /*2d580*/  STL.64 [R1+0x1f68], R4 ;  /* 0x001f680401007387 */ /* 0x0001e80000100a00 */
[----:B0-----:R-:W3:Y:S04]  /*2d590*/  LDL.LU R4, [R1+0x100] ;  /* 0x0001000001047983 */ /* 0x001ee80000300800 */
[----:B------:R-:W3:Y:S04]  /*2d5a0*/  LDL.LU R5, [R1+0x104] ;  /* 0x0001040001057983 */ /* 0x000ee80000300800 */
[----:B------:R-:W3:Y:S04]  /*2d5b0*/  LDL.LU R6, [R1+0x108] ;  /* 0x0001080001067983 */ /* 0x000ee80000300800 */
[----:B------:R-:W3:Y:S04]  /*2d5c0*/  LDL.LU R7, [R1+0x10c] ;  /* 0x00010c0001077983 */ /* 0x000ee80000300800 */
[----:B------:R-:W4:Y:S04]  /*2d5d0*/  LDL.LU R3, [R1+0x67c] ;  /* 0x00067c0001037983 */ /* 0x000f280000300800 */
[----:B------:R-:W4:Y:S04]  /*2d5e0*/  LDL.LU R29, [R1+0x678] ;  /* 0x00067800011d7983 */ /* 0x000f280000300800 */
[----:B------:R-:W2:Y:S04]  /*2d5f0*/  LDL.LU R0, [R1+0x694] ;  /* 0x0006940001007983 */ /* 0x000ea80000300800 */
[----:B--2---:R0:W-:Y:S04]  /*2d600*/  STL [R1+0x1f50], R0 ;  /* 0x001f500001007387 */ /* 0x0041e80000100800 */
[----:B0-----:R-:W2:Y:S04]  /*2d610*/  LDL.LU R0, [R1+0x68c] ;  /* 0x00068c0001007983 */ /* 0x001ea80000300800 */
[----:B--2---:R0:W-:Y:S04]  /*2d620*/  STL [R1+0x1f54], R0 ;  /* 0x001f540001007387 */ /* 0x0041e80000100800 */
[----:B0-----:R-:W2:Y:S04]  /*2d630*/  LDL.LU R0, [R1+0x684] ;  /* 0x0006840001007983 */ /* 0x001ea80000300800 */
[----:B------:R-:W2:Y:S04]  /*2d640*/  LDL.LU R20, [R1+0x69c] ;  /* 0x00069c0001147983 */ /* 0x000ea80000300800 */
[----:B------:R-:W2:Y:S04]  /*2d650*/  LDL.LU R24, [R1+0x260] ;  /* 0x0002600001187983 */ /* 0x000ea80000300800 */
[----:B------:R-:W2:Y:S04]  /*2d660*/  LDL.LU R25, [R1+0x264] ;  /* 0x0002640001197983 */ /* 0x000ea80000300800 */
[----:B------:R-:W2:Y:S04]  /*2d670*/  LDL.LU R26, [R1+0x268] ;  /* 0x00026800011a7983 */ /* 0x000ea80000300800 */
[----:B------:R-:W2:Y:S04]  /*2d680*/  LDL.LU R27, [R1+0x26c] ;  /* 0x00026c00011b7983 */ /* 0x000ea80000300800 */
[----:B--2---:R-:W-:Y:S04]  /*2d690*/  STL.64 [R1+0x1f40], R26 ;  /* 0x001f401a01007387 */ /* 0x004fe80000100a00 */
[----:B------:R0:W-:Y:S04]  /*2d6a0*/  STL.64 [R1+0x1f38], R24 ;  /* 0x001f381801007387 */ /* 0x0001e80000100a00 */
[----:B0-----:R-:W2:Y:S04]  /*2d6b0*/  LDL.LU R24, [R1+0x90] ;  /* 0x0000900001187983 */ /* 0x001ea80000300800 */
[----:B------:R-:W2:Y:S04]  /*2d6c0*/  LDL.LU R25, [R1+0x94] ;  /* 0x0000940001197983 */ /* 0x000ea80000300800 */
[----:B------:R-:W2:Y:S04]  /*2d6d0*/  LDL.LU R26, [R1+0x98] ;  /* 0x00009800011a7983 */ /* 0x000ea80000300800 */
[----:B------:R-:W2:Y:S01]  /*2d6e0*/  LDL.LU R27, [R1+0x9c] ;  /* 0x00009c00011b7983 */ /* 0x000ea20000300800 */
[----:B------:R-:W-:-:S02]  /*2d6f0*/  IMAD R28, R12, 0x100, R13 ;  /* 0x000001000c1c7824 */ /* 0x000fc400078e020d */
[----:B----4-:R-:W-:Y:S01]  /*2d700*/  IMAD R29, R29, 0x100, R3 ;  /* 0x000001001d1d7824 */ /* 0x010fe200078e0203 */
[----:B--2---:R-:W-:Y:S04]  /*2d710*/  STL.64 [R1+0x1f60], R26 ;  /* 0x001f601a01007387 */ /* 0x004fe80000100a00 */
[----:B------:R0:W-:Y:S04]  /*2d720*/  STL.64 [R1+0x1f58], R24 ;  /* 0x001f581801007387 */ /* 0x0001e80000100a00 */
[----:B0-----:R-:W2:Y:S04]  /*2d730*/  LDL.LU R24, [R1+0x270] ;  /* 0x0002700001187983 */ /* 0x001ea80000300800 */
[----:B------:R-:W2:Y:S04]  /*2d740*/  LDL.LU R25, [R1+0x274] ;  /* 0x0002740001197983 */ /* 0x000ea80000300800 */
[----:B------:R-:W2:Y:S04]  /*2d750*/  LDL.LU R26, [R1+0x278] ;  /* 0x00027800011a7983 */ /* 0x000ea80000300800 */
[----:B------:R-:W2:Y:S04]  /*2d760*/  LDL.LU R27, [R1+0x27c] ;  /* 0x00027c00011b7983 */ /* 0x000ea80000300800 */
        /* <DEDUP_REMOVED lines=11> */
[----:B------:R-:W3:Y:S02]  /*2d820*/  LDL.LU R3, [R1+0x1f78] ;  /* 0x001f780001037983 */ /* 0x000ee40000300800 */
[----:B---3--:R-:W-:Y:S02]  /*2d830*/  HMMA.16816.F32 R16, R16, R2, R4 ;  /* 0x000000021010723c */ /* 0x008fe40000001804 */
[----:B------:R-:W3:Y:S04]  /*2d840*/  LDL.LU.64 R6, [R1+0x1f70] ;  /* 0x001f700001067983 */ /* 0x000ee80000300a00 */
[----:B------:R-:W2:-:S13]  /*2d850*/  LDL.LU.64 R4, [R1+0x1f68] ;  /* 0x001f680001047983 */ /* 0x000e9a0000300a00 */
[----:B------:R3:W-:Y:S04]  /*2d860*/  STL.64 [R1+0x1b0], R16 ;  /* 0x0001b01001007387 */ /* 0x0007e80000100a00 */
[----:B------:R0:W-:Y:S01]  /*2d870*/  STL.64 [R1+0x1b8], R18 ;  /* 0x0001b81201007387 */ /* 0x0001e20000100a00 */
[----:B---3--:R-:W-:-:S03]  /*2d880*/  F2FP.F16.E4M3.UNPACK_B R16, R6 ;  /* 0x00000006ff10723e */ /* 0x008fc600020006ff */
[----:B------:R-:W3:Y:S01]  /*2d890*/  LDL.LU R6, [R1+0x680] ;  /* 0x0006800001067983 */ /* 0x000ee20000300800 */
[----:B------:R-:W-:Y:S02]  /*2d8a0*/  F2FP.F16.E4M3.UNPACK_B R17, R7 ;  /* 0x00000007ff11723e */ /* 0x000fe400020006ff */
[----:B0-----:R-:W-:Y:S02]  /*2d8b0*/  F2FP.F16.E4M3.UNPACK_B R18, R28 ;  /* 0x0000001cff12723e */ /* 0x001fe400020006ff */
[----:B------:R-:W-:Y:S01]  /*2d8c0*/  F2FP.F16.E4M3.UNPACK_B R19, R29 ;  /* 0x0000001dff13723e */ /* 0x000fe200020006ff */
[----:B------:R-:W4:Y:S04]  /*2d8d0*/  LDL.LU R7, [R1+0x688] ;  /* 0x0006880001077983 */ /* 0x000f280000300800 */
[----:B------:R-:W4:Y:S04]  /*2d8e0*/  LDL.LU R28, [R1+0x690] ;  /* 0x00069000011c7983 */ /* 0x000f280000300800 */
[----:B------:R-:W4:Y:S01]  /*2d8f0*/  LDL.LU R29, [R1+0x698] ;  /* 0x00069800011d7983 */ /* 0x000f220000300800 */
        /* <DEDUP_REMOVED lines=9> */
[----:B------:R-:W3:Y:S01]  /*2d990*/  LDL.LU R0, [R1+0x1f50] ;  /* 0x001f500001007983 */ /* 0x000ee20000300800 */
[----:B------:R-:W-:Y:S01]  /*2d9a0*/  IMAD R29, R29, 0x100, R20 ;  /* 0x000001001d1d7824 */ /* 0x000fe200078e0214 */
[----:B--2---:R-:W-:Y:S01]  /*2d9b0*/  HMMA.16816.F32 R16, R16, R2, R24 ;  /* 0x000000021010723c */ /* 0x004fe20000001818 */
[----:B---3--:R-:W-:Y:S02]  /*2d9c0*/  IMAD R28, R28, 0x100, R0 ;  /* 0x000001001c1c7824 */ /* 0x008fe400078e0200 */
[----:B------:R-:W2:Y:S04]  /*2d9d0*/  LDL.LU R0, [R1+0x1f4c] ;  /* 0x001f4c0001007983 */ /* 0x000ea80000300800 */
[----:B------:R-:W3:Y:S04]  /*2d9e0*/  LDL.LU R20, [R1+0x1f48] ;  /* 0x001f480001147983 */ /* 0x000ee80000300800 */
[----:B------:R-:W4:Y:S04]  /*2d9f0*/  LDL.LU.64 R26, [R1+0x1f40] ;  /* 0x001f4000011a7983 */ /* 0x000f280000300a00 */
[----:B------:R-:W4:Y:S04]  /*2da00*/  LDL.LU.64 R24, [R1+0x1f38] ;  /* 0x001f380001187983 */ /* 0x000f280000300a00 */
[----:B------:R0:W-:Y:S04]  /*2da10*/  STL.64 [R1+0x180], R16 ;  /* 0x0001801001007387 */ /* 0x0001e80000100a00 */
[----:B------:R1:W-:Y:S01]  /*2da20*/  STL.64 [R1+0x188], R18 ;  /* 0x0001881201007387 */ /* 0x0003e20000100a00 */
[----:B0-----:R-:W-:-:S02]  /*2da30*/  F2FP.F16.E4M3.UNPACK_B R16, R6 ;  /* 0x00000006ff10723e */ /* 0x001fc400020006ff */
[----:B------:R-:W-:Y:S01]  /*2da40*/  F2FP.F16.E4M3.UNPACK_B R17, R7 ;  /* 0x00000007ff11723e */ /* 0x000fe200020006ff */
[----:B------:R-:W2:Y:S04]  /*2da50*/  LDL.LU R6, [R1+0x6a0] ;  /* 0x0006a00001067983 */ /* 0x000ea80000300800 */
[----:B------:R-:W3:Y:S01]  /*2da60*/  LDL.LU R7, [R1+0x6a8] ;  /* 0x0006a80001077983 */ /* 0x000ee20000300800 */
[----:B-1----:R-:W-:-:S03]  /*2da70*/  F2FP.F16.E4M3.UNPACK_B R18, R28 ;  /* 0x0000001cff12723e */ /* 0x002fc600020006ff */
[----:B------:R-:W3:Y:S01]  /*2da80*/  LDL.LU R28, [R1+0x6b0] ;  /* 0x0006b000011c7983 */ /* 0x000ee20000300800 */
[----:B------:R-:W-:-:S03]  /*2da90*/  F2FP.F16.E4M3.UNPACK_B R19, R29 ;  /* 0x0000001dff13723e */ /* 0x000fc600020006ff */
[----:B------:R-:W3:Y:S04]  /*2daa0*/  LDL.LU R29, [R1+0x6bc] ;  /* 0x0006bc00011d7983 */ /* 0x000ee80000300800 */
[----:B----4-:R-:W-:Y:S01]  /*2dab0*/  HMMA.16816.F32 R24, R16, R4, R24 ;  /* 0x000000041018723c */ /* 0x010fe20000001818 */
[----:B--2---:R-:W-:-:S15]  /*2dac0*/  IMAD R6, R6, 0x100, R21 ;  /* 0x0000010006067824 */ /* 0x004fde00078e0215 */
[----:B------:R-:W-:-:S03]  /*2dad0*/  NOP ;  /* 0x0000000000007918 */ /* 0x000fc60000000000 */
[----:B------:R-:W-:Y:S04]  /*2dae0*/  STL.64 [R1+0x1a0], R24 ;  /* 0x0001a01801007387 */ /* 0x000fe80000100a00 */
[----:B------:R0:W-:Y:S01]  /*2daf0*/  STL.64 [R1+0x1a8], R26 ;  /* 0x0001a81a01007387 */ /* 0x0001e20000100a00 */
[----:B---3--:R-:W-:Y:S02]  /*2db00*/  IMAD R7, R7, 0x100, R22 ;  /* 0x0000010007077824 */ /* 0x008fe400078e0216 */
[----:B------:R-:W-:Y:S01]  /*2db10*/  IMAD R28, R28, 0x100, R23 ;  /* 0x000001001c1c7824 */ /* 0x000fe200078e0217 */
[----:B0-----:R-:W2:Y:S04]  /*2db20*/  LDL.LU.64 R26, [R1+0x1f30] ;  /* 0x001f3000011a7983 */ /* 0x001ea80000300a00 */
[----:B------:R-:W3:Y:S04]  /*2db30*/  LDL.LU.64 R24, [R1+0x1f28] ;  /* 0x001f280001187983 */ /* 0x000ee80000300a00 */
[----:B------:R-:W4:Y:S04]  /*2db40*/  LDL.LU R21, [R1+0x1f20] ;  /* 0x001f200001157983 */ /* 0x000f280000300800 */
[----:B------:R-:W4:Y:S04]  /*2db50*/  LDL.LU R22, [R1+0x1f1c] ;  /* 0x001f1c0001167983 */ /* 0x000f280000300800 */
[----:B------:R-:W4:Y:S02]  /*2db60*/  LDL.LU R23, [R1+0x1f18] ;  /* 0x001f180001177983 */ /* 0x000f240000300800 */
[----:B----4-:R-:W-:Y:S02]  /*2db70*/  HMMA.16816.F32 R16, R16, R2, R20 ;  /* 0x000000021010723c */ /* 0x010fe40000001814 */
[----:B------:R-:W4:-:S15]  /*2db80*/  LDL.LU R20, [R1+0x250] ;  /* 0x0002500001147983 */ /* 0x000f1e0000300800 */
[----:B------:R-:W-:Y:S02]  /*2db90*/  NOP ;  /* 0x0000000000007918 */ /* 0x000fe40000000000 */
[----:B------:R0:W-:Y:S04]  /*2dba0*/  STL.64 [R1+0x150], R16 ;  /* 0x0001501001007387 */ /* 0x0001e80000100a00 */
[----:B------:R1:W-:Y:S04]  /*2dbb0*/  STL.64 [R1+0x158], R18 ;  /* 0x0001581201007387 */ /* 0x0003e80000100a00 */
[----:B------:R-:W4:Y:S04]  /*2dbc0*/  LDL.LU R21, [R1+0x254] ;  /* 0x0002540001157983 */ /* 0x000f280000300800 */
[----:B------:R-:W4:Y:S04]  /*2dbd0*/  LDL.LU R22, [R1+0x258] ;  /* 0x0002580001167983 */ /* 0x000f280000300800 */
[----:B------:R-:W4:Y:S01]  /*2dbe0*/  LDL.LU R23, [R1+0x25c] ;  /* 0x00025c0001177983 */ /* 0x000f220000300800 */
[----:B------:R-:W-:Y:S01]  /*2dbf0*/  IMAD R29, R0, 0x100, R29 ;  /* 0x00000100001d7824 */ /* 0x000fe200078e021d */
[----:B0-----:R-:W-:-:S02]  /*2dc00*/  F2FP.F16.E4M3.UNPACK_B R16, R6 ;  /* 0x00000006ff10723e */ /* 0x001fc400020006ff */
[----:B------:R-:W-:Y:S02]  /*2dc10*/  F2FP.F16.E4M3.UNPACK_B R17, R7 ;  /* 0x00000007ff11723e */ /* 0x000fe400020006ff */
[----:B-1----:R-:W-:Y:S02]  /*2dc20*/  F2FP.F16.E4M3.UNPACK_B R18, R28 ;  /* 0x0000001cff12723e */ /* 0x002fe400020006ff */
[----:B------:R-:W-:-:S07]  /*2dc30*/  F2FP.F16.E4M3.UNPACK_B R19, R29 ;  /* 0x0000001dff13723e */ /* 0x000fce00020006ff */
[----:B----4-:R-:W-:-:S15]  /*2dc40*/  HMMA.16816.F32 R20, R16, R4, R20 ;  /* 0x000000041014723c */ /* 0x010fde0000001814 */
[----:B------:R-:W-:-:S04]  /*2dc50*/  NOP ;  /* 0x0000000000007918 */ /* 0x000fc80000000000 */
[----:B------:R-:W-:Y:S04]  /*2dc60*/  STL.64 [R1+0x170], R20 ;  /* 0x0001701401007387 */ /* 0x000fe80000100a00 */
[----:B------:R-:W-:Y:S04]  /*2dc70*/  STL.64 [R1+0x178], R22 ;  /* 0x0001781601007387 */ /* 0x000fe80000100a00 */
[----:B------:R-:W4:Y:S04]  /*2dc80*/  LDL.LU R29, [R1+0x764] ;  /* 0x00076400011d7983 */ /* 0x000f280000300800 */
[----:B----4-:R0:W-:Y:S04]  /*2dc90*/  STL [R1+0x1ea8], R29 ;  /* 0x001ea81d01007387 */ /* 0x0101e80000100800 */
[----:B0-----:R-:W4:Y:S04]  /*2dca0*/  LDL.LU R29, [R1+0x760] ;  /* 0x00076000011d7983 */ /* 0x001f280000300800 */
[----:B----4-:R0:W-:Y:S04]  /*2dcb0*/  STL [R1+0x1eac], R29 ;  /* 0x001eac1d01007387 */ /* 0x0101e80000100800 */
[----:B0-----:R-:W4:Y:S04]  /*2dcc0*/  LDL.LU R29, [R1+0x758] ;  /* 0x00075800011d7983 */ /* 0x001f280000300800 */
[----:B----4-:R0:W-:Y:S04]  /*2dcd0*/  STL [R1+0x1eb0], R29 ;  /* 0x001eb01d01007387 */ /* 0x0101e80000100800 */
[----:B0-----:R-:W4:Y:S04]  /*2dce0*/  LDL.LU R29, [R1+0x750] ;  /* 0x00075000011d7983 */ /* 0x001f280000300800 */
[----:B----4-:R-:W-:Y:S04]  /*2dcf0*/  STL [R1+0x1ed8], R29 ;  /* 0x001ed81d01007387 */ /* 0x010fe80000100800 */
[----:B------:R-:W4:Y:S04]  /*2dd00*/  LDL.LU R28, [R1+0x770] ;  /* 0x00077000011c7983 */ /* 0x000f280000300800 */
[----:B----4-:R-:W-:Y:S04]  /*2dd10*/  STL [R1+0x1edc], R28 ;  /* 0x001edc1c01007387 */ /* 0x010fe80000100800 */
[----:B------:R-:W4:Y:S04]  /*2dd20*/  LDL.LU R22, [R1+0x76c] ;  /* 0x00076c0001167983 */ /* 0x000f280000300800 */
[----:B----4-:R-:W-:Y:S04]  /*2dd30*/  STL [R1+0x1ee0], R22 ;  /* 0x001ee01601007387 */ /* 0x010fe80000100800 */
[----:B------:R-:W4:Y:S01]  /*2dd40*/  LDL.LU R23, [R1+0x778] ;  /* 0x0007780001177983 */ /* 0x000f220000300800 */
[----:B------:R-:W-:-:S02]  /*2dd50*/  IMAD R6, R10, 0x100, R11 ;  /* 0x000001000a067824 */ /* 0x000fc400078e020b */
[----:B------:R-:W-:Y:S01]  /*2dd60*/  IMAD R7, R8, 0x100, R9 ;  /* 0x0000010008077824 */ /* 0x000fe200078e0209 */
[----:B----4-:R-:W-:Y:S04]  /*2dd70*/  STL [R1+0x1ee4], R23 ;  /* 0x001ee41701007387 */ /* 0x010fe80000100800 */
[----:B------:R-:W4:Y:S04]  /*2dd80*/  LDL.LU R0, [R1+0x774] ;  /* 0x0007740001007983 */ /* 0x000f280000300800 */
[----:B------:R-:W2:Y:S04]  /*2dd90*/  LDL.LU R11, [R1+0x780] ;  /* 0x00078000010b7983 */ /* 0x000ea80000300800 */
[----:B------:R-:W2:Y:S04]  /*2dda0*/  LDL.LU R10, [R1+0x77c] ;  /* 0x00077c00010a7983 */ /* 0x000ea80000300800 */
[----:B------:R-:W3:Y:S04]  /*2ddb0*/  LDL.LU R9, [R1+0x788] ;  /* 0x0007880001097983 */ /* 0x000ee80000300800 */
[----:B------:R-:W3:Y:S04]  /*2ddc0*/  LDL.LU R8, [R1+0x784] ;  /* 0x0007840001087983 */ /* 0x000ee80000300800 */
[----:B--2---:R-:W-:Y:S04]  /*2ddd0*/  STL.64 [R1+0x1ea0], R10 ;  /* 0x001ea00a01007387 */ /* 0x004fe80000100a00 */
[----:B---3--:R0:W-:Y:S02]  /*2dde0*/  STL.64 [R1+0x1e98], R8 ;  /* 0x001e980801007387 */ /* 0x0081e40000100a00 */
[----:B0-----:R-:W-:-:S02]  /*2ddf0*/  IMAD.MOV.U32 R8, RZ, RZ, R27 ;  /* 0x000000ffff087224 */ /* 0x001fc400078e001b */
[----:B------:R-:W-:Y:S01]  /*2de00*/  IMAD.MOV.U32 R9, RZ, RZ, R26 ;  /* 0x000000ffff097224 */ /* 0x000fe200078e001a */
[----:B------:R-:W2:Y:S04]  /*2de10*/  LDL.LU R27, [R1+0x1f14] ;  /* 0x001f1400011b7983 */ /* 0x000ea80000300800 */
[----:B------:R-:W3:Y:S01]  /*2de20*/  LDL.LU R26, [R1+0x1f10] ;  /* 0x001f1000011a7983 */ /* 0x000ee20000300800 */
[----:B------:R-:W-:Y:S02]  /*2de30*/  IMAD.MOV.U32 R10, RZ, RZ, R25 ;  /* 0x000000ffff0a7224 */ /* 0x000fe400078e0019 */
[----:B------:R-:W-:Y:S01]  /*2de40*/  IMAD.MOV.U32 R11, RZ, RZ, R24 ;  /* 0x000000ffff0b7224 */ /* 0x000fe200078e0018 */
        /* <DEDUP_REMOVED lines=8> */
[----:B0-----:R-:W2:Y:S04]  /*2ded0*/  LDL.LU R8, [R1+0x230] ;  /* 0x0002300001087983 */ /* 0x001ea80000300800 */
[----:B------:R-:W2:Y:S04]  /*2dee0*/  LDL.LU R9, [R1+0x234] ;  /* 0x0002340001097983 */ /* 0x000ea80000300800 */
[----:B------:R-:W2:Y:S04]  /*2def0*/  LDL.LU R10, [R1+0x238] ;  /* 0x00023800010a7983 */ /* 0x000ea80000300800 */
[----:B------:R-:W2:Y:S04]  /*2df00*/  LDL.LU R11, [R1+0x23c] ;  /* 0x00023c00010b7983 */ /* 0x000ea80000300800 */
[----:B--2---:R-:W-:Y:S04]  /*2df10*/  STL.64 [R1+0x1ed0], R10 ;  /* 0x001ed00a01007387 */ /* 0x004fe80000100a00 */
[----:B------:R0:W-:Y:S02]  /*2df20*/  STL.64 [R1+0x1ec8], R8 ;  /* 0x001ec80801007387 */ /* 0x0001e40000100a00 */
[----:B0-----:R-:W-:-:S02]  /*2df30*/  IMAD.MOV.U32 R8, RZ, RZ, R24 ;  /* 0x000000ffff087224 */ /* 0x001fc400078e0018 */
[----:B------:R-:W-:Y:S01]  /*2df40*/  IMAD.MOV.U32 R9, RZ, RZ, R25 ;  /* 0x000000ffff097224 */ /* 0x000fe200078e0019 */
[----:B------:R-:W2:Y:S04]  /*2df50*/  LDL.LU R24, [R1+0x1f04] ;  /* 0x001f040001187983 */ /* 0x000ea80000300800 */
[----:B------:R-:W2:Y:S01]  /*2df60*/  LDL.LU R25, [R1+0x1f00] ;  /* 0x001f000001197983 */ /* 0x000ea20000300800 */
[----:B---3--:R-:W-:Y:S02]  /*2df70*/  IMAD.MOV.U32 R10, RZ, RZ, R26 ;  /* 0x000000ffff0a7224 */ /* 0x008fe400078e001a */
[----:B------:R-:W-:Y:S01]  /*2df80*/  IMAD.MOV.U32 R11, RZ, RZ, R27 ;  /* 0x000000ffff0b7224 */ /* 0x000fe200078e001b */
[----:B------:R-:W2:Y:S04]  /*2df90*/  LDL.LU R26, [R1+0x1efc] ;  /* 0x001efc00011a7983 */ /* 0x000ea80000300800 */
[----:B------:R-:W2:Y:S04]  /*2dfa0*/  LDL.LU R27, [R1+0x1ef8] ;  /* 0x001ef800011b7983 */ /* 0x000ea80000300800 */
[----:B------:R-:W-:Y:S04]  /*2dfb0*/  STL.64 [R1+0x1ef0], R10 ;  /* 0x001ef00a01007387 */ /* 0x000fe80000100a00 */
[----:B------:R0:W-:Y:S04]  /*2dfc0*/  STL.64 [R1+0x1ee8], R8 ;  /* 0x001ee80801007387 */ /* 0x0001e80000100a00 */
[----:B0-----:R-:W3:Y:S04]  /*2dfd0*/  LDL.LU R8, [R1+0x240] ;  /* 0x0002400001087983 */ /* 0x001ee80000300800 */
[----:B------:R-:W3:Y:S04]  /*2dfe0*/  LDL.LU R9, [R1+0x244] ;  /* 0x0002440001097983 */ /* 0x000ee80000300800 */
[----:B------:R-:W3:Y:S04]  /*2dff0*/  LDL.LU R10, [R1+0x248] ;  /* 0x00024800010a7983 */ /* 0x000ee80000300800 */
[----:B------:R-:W3:Y:S01]  /*2e000*/  LDL.LU R11, [R1+0x24c] ;  /* 0x00024c00010b7983 */ /* 0x000ee20000300800 */
[----:B------:R-:W-:-:S02]  /*2e010*/  IMAD R21, R12, 0x100, R13 ;  /* 0x000001000c157824 */ /* 0x000fc400078e020d */
[----:B------:R-:W-:Y:S01]  /*2e020*/  IMAD R20, R14, 0x100, R15 ;  /* 0x000001000e147824 */ /* 0x000fe200078e020f */
[----:B------:R-:W3:Y:S04]  /*2e030*/  LDL.LU R12, [R1+0x20] ;  /* 0x00002000010c7983 */ /* 0x000ee80000300800 */
[----:B------:R-:W3:Y:S04]  /*2e040*/  LDL.LU R13, [R1+0x24] ;  /* 0x00002400010d7983 */ /* 0x000ee80000300800 */
[----:B------:R-:W3:Y:S04]  /*2e050*/  LDL.LU R14, [R1+0x28] ;  /* 0x00002800010e7983 */ /* 0x000ee80000300800 */
[----:B------:R-:W3:Y:S01]  /*2e060*/  LDL.LU R15, [R1+0x2c] ;  /* 0x00002c00010f7983 */ /* 0x000ee20000300800 */
[----:B--2---:R-:W-:Y:S03]  /*2e070*/  HMMA.16816.F32 R16, R16, R2, R24 ;  /* 0x000000021010723c */ /* 0x004fe60000001818 */
[----:B------:R-:W2:-:S15]  /*2e080*/  LDL.LU R24, [R1+0xb0] ;  /* 0x0000b00001187983 */ /* 0x000e9e0000300800 */
[----:B------:R-:W-:Y:S01]  /*2e090*/  NOP ;  /* 0x0000000000007918 */ /* 0x000fe20000000000 */
[----:B------:R0:W-:Y:S04]  /*2e0a0*/  STL.64 [R1+0x130], R16 ;  /* 0x0001301001007387 */ /* 0x0001e80000100a00 */
[----:B------:R1:W-:Y:S04]  /*2e0b0*/  STL.64 [R1+0x138], R18 ;  /* 0x0001381201007387 */ /* 0x0003e80000100a00 */
[----:B------:R-:W2:Y:S04]  /*2e0c0*/  LDL.LU R25, [R1+0xb4] ;  /* 0x0000b40001197983 */ /* 0x000ea80000300800 */
[----:B------:R-:W2:Y:S04]  /*2e0d0*/  LDL.LU R26, [R1+0xb8] ;  /* 0x0000b800011a7983 */ /* 0x000ea80000300800 */
[----:B------:R-:W2:Y:S01]  /*2e0e0*/  LDL.LU R27, [R1+0xbc] ;  /* 0x0000bc00011b7983 */ /* 0x000ea20000300800 */
[----:B0-----:R-:W-:-:S02]  /*2e0f0*/  F2FP.F16.E4M3.UNPACK_B R16, R6 ;  /* 0x00000006ff10723e */ /* 0x001fc400020006ff */
[----:B------:R-:W-:Y:S02]  /*2e100*/  F2FP.F16.E4M3.UNPACK_B R17, R7 ;  /* 0x00000007ff11723e */ /* 0x000fe400020006ff */
[----:B-1----:R-:W-:Y:S02]  /*2e110*/  F2FP.F16.E4M3.UNPACK_B R18, R20 ;  /* 0x00000014ff12723e */ /* 0x002fe400020006ff */
[----:B------:R-:W-:Y:S01]  /*2e120*/  F2FP.F16.E4M3.UNPACK_B R19, R21 ;  /* 0x00000015ff13723e */ /* 0x000fe200020006ff */
[----:B------:R-:W2:Y:S04]  /*2e130*/  LDL.LU R6, [R1+0x720] ;  /* 0x0007200001067983 */ /* 0x000ea80000300800 */
[----:B------:R-:W4:Y:S04]  /*2e140*/  LDL.LU R7, [R1+0x728] ;  /* 0x0007280001077983 */ /* 0x000f280000300800 */
[----:B------:R-:W4:Y:S04]  /*2e150*/  LDL.LU R20, [R1+0x730] ;  /* 0x0007300001147983 */ /* 0x000f280000300800 */
[----:B------:R-:W4:Y:S01]  /*2e160*/  LDL.LU R21, [R1+0x738] ;  /* 0x0007380001157983 */ /* 0x000f220000300800 */
[----:B---3--:R-:W-:-:S15]  /*2e170*/  HMMA.16816.F32 R8, R16, R4, R8 ;  /* 0x000000041008723c */ /* 0x008fde0000001808 */
[----:B------:R-:W-:-:S04]  /*2e180*/  NOP ;  /* 0x0000000000007918 */ /* 0x000fc80000000000 */
[----:B------:R-:W-:Y:S04]  /*2e190*/  STL.64 [R1+0x140], R8 ;  /* 0x0001400801007387 */ /* 0x000fe80000100a00 */
[----:B------:R0:W-:Y:S04]  /*2e1a0*/  STL.64 [R1+0x148], R10 ;  /* 0x0001480a01007387 */ /* 0x0001e80000100a00 */
[----:B0-----:R-:W3:Y:S04]  /*2e1b0*/  LDL.LU.64 R10, [R1+0x1ef0] ;  /* 0x001ef000010a7983 */ /* 0x001ee80000300a00 */
[----:B------:R-:W3:Y:S01]  /*2e1c0*/  LDL.LU.64 R8, [R1+0x1ee8] ;  /* 0x001ee80001087983 */ /* 0x000ee20000300a00 */
[----:B--2---:R-:W-:-:S02]  /*2e1d0*/  IMAD R6, R6, 0x100, R23 ;  /* 0x0000010006067824 */ /* 0x004fc400078e0217 */
[----:B----4-:R-:W-:Y:S01]  /*2e1e0*/  IMAD R7, R7, 0x100, R22 ;  /* 0x0000010007077824 */ /* 0x010fe200078e0216 */
[----:B------:R-:W2:Y:S04]  /*2e1f0*/  LDL.LU R23, [R1+0x1ee4] ;  /* 0x001ee40001177983 */ /* 0x000ea80000300800 */
[----:B------:R-:W4:Y:S01]  /*2e200*/  LDL.LU R22, [R1+0x1ee0] ;  /* 0x001ee00001167983 */ /* 0x000f220000300800 */
[----:B------:R-:W-:Y:S02]  /*2e210*/  IMAD R20, R20, 0x100, R28 ;  /* 0x0000010014147824 */ /* 0x000fe400078e021c */
[----:B------:R-:W-:Y:S01]  /*2e220*/  IMAD R21, R21, 0x100, R29 ;  /* 0x0000010015157824 */ /* 0x000fe200078e021d */
[----:B------:R-:W4:Y:S04]  /*2e230*/  LDL.LU R28, [R1+0x1edc] ;  /* 0x001edc00011c7983 */ /* 0x000f280000300800 */
[----:B------:R-:W2:Y:S01]  /*2e240*/  LDL.LU R29, [R1+0x1ed8] ;  /* 0x001ed800011d7983 */ /* 0x000ea20000300800 */
[----:B---3--:R-:W-:Y:S03]  /*2e250*/  HMMA.16816.F32 R16, R16, R2, R8 ;  /* 0x000000021010723c */ /* 0x008fe60000001808 */
[----:B------:R-:W3:Y:S04]  /*2e260*/  LDL.LU.64 R10, [R1+0x1ed0] ;  /* 0x001ed000010a7983 */ /* 0x000ee80000300a00 */
[----:B------:R-:W3:-:S12]  /*2e270*/  LDL.LU.64 R8, [R1+0x1ec8] ;  /* 0x001ec80001087983 */ /* 0x000ed80000300a00 */
[----:B------:R0:W-:Y:S04]  /*2e280*/  STL.64 [R1+0x110], R16 ;  /* 0x0001101001007387 */ /* 0x0001e80000100a00 */
[----:B------:R1:W-:Y:S01]  /*2e290*/  STL.64 [R1+0x118], R18 ;  /* 0x0001181201007387 */ /* 0x0003e20000100a00 */
[----:B0-----:R-:W-:-:S03]  /*2e2a0*/  F2FP.F16.E4M3.UNPACK_B R16, R6 ;  /* 0x00000006ff10723e */ /* 0x001fc600020006ff */
[----:B------:R-:W2:Y:S01]  /*2e2b0*/  LDL.LU R6, [R1+0x740] ;  /* 0x0007400001067983 */ /* 0x000ea20000300800 */
[----:B------:R-:W-:Y:S02]  /*2e2c0*/  F2FP.F16.E4M3.UNPACK_B R17, R7 ;  /* 0x00000007ff11723e */ /* 0x000fe400020006ff */
[----:B-1----:R-:W-:Y:S02]  /*2e2d0*/  F2FP.F16.E4M3.UNPACK_B R18, R20 ;  /* 0x00000014ff12723e */ /* 0x002fe400020006ff */
[----:B------:R-:W-:Y:S01]  /*2e2e0*/  F2FP.F16.E4M3.UNPACK_B R19, R21 ;  /* 0x00000015ff13723e */ /* 0x000fe200020006ff */
[----:B------:R-:W4:Y:S04]  /*2e2f0*/  LDL.LU R7, [R1+0x754] ;  /* 0x0007540001077983 */ /* 0x000f280000300800 */
[----:B------:R-:W4:Y:S04]  /*2e300*/  LDL.LU R20, [R1+0x75c] ;  /* 0x00075c0001147983 */ /* 0x000f280000300800 */
[----:B------:R-:W4:Y:S01]  /*2e310*/  LDL.LU R21, [R1+0x768] ;  /* 0x0007680001157983 */ /* 0x000f220000300800 */
[----:B---3--:R-:W-:-:S15]  /*2e320*/  HMMA.16816.F32 R8, R16, R4, R8 ;  /* 0x000000041008723c */ /* 0x008fde0000001808 */
[----:B------:R-:W-:-:S04]  /*2e330*/  NOP ;  /* 0x0000000000007918 */ /* 0x000fc80000000000 */
[----:B------:R-:W-:Y:S04]  /*2e340*/  STL.64 [R1+0x120], R8 ;  /* 0x0001200801007387 */ /* 0x000fe80000100a00 */
[----:B------:R0:W-:Y:S01]  /*2e350*/  STL.64 [R1+0x128], R10 ;  /* 0x0001280a01007387 */ /* 0x0001e20000100a00 */
[----:B--2---:R-:W-:-:S03]  /*2e360*/  IMAD R6, R6, 0x100, R29 ;  /* 0x0000010006067824 */ /* 0x004fc600078e021d */
[----:B0-----:R-:W2:Y:S04]  /*2e370*/  LDL.LU.64 R10, [R1+0x1ec0] ;  /* 0x001ec000010a7983 */ /* 0x001ea80000300a00 */
[----:B------:R-:W2:Y:S04]  /*2e380*/  LDL.LU.64 R8, [R1+0x1eb8] ;  /* 0x001eb80001087983 */ /* 0x000ea80000300a00 */
[----:B------:R-:W4:Y:S02]  /*2e390*/  LDL.LU R29, [R1+0x1eb0] ;  /* 0x001eb000011d7983 */ /* 0x000f240000300800 */
[----:B----4-:R-:W-:-:S02]  /*2e3a0*/  IMAD R7, R7, 0x100, R29 ;  /* 0x0000010007077824 */ /* 0x010fc400078e021d */
[----:B------:R-:W3:Y:S01]  /*2e3b0*/  LDL.LU R29, [R1+0x1eac] ;  /* 0x001eac00011d7983 */ /* 0x000ee20000300800 */
[----:B--2---:R-:W-:Y:S01]  /*2e3c0*/  HMMA.16816.F32 R16, R16, R2, R8 ;  /* 0x000000021010723c */ /* 0x004fe20000001808 */
[----:B---3--:R-:W-:Y:S02]  /*2e3d0*/  IMAD R20, R20, 0x100, R29 ;  /* 0x0000010014147824 */ /* 0x008fe400078e021d */
[----:B------:R-:W2:Y:S04]  /*2e3e0*/  LDL.LU R29, [R1+0x1ea8] ;  /* 0x001ea800011d7983 */ /* 0x000ea80000300800 */
[----:B------:R-:W3:Y:S04]  /*2e3f0*/  LDL.LU.64 R10, [R1+0x1ea0] ;  /* 0x001ea000010a7983 */ /* 0x000ee80000300a00 */
[----:B------:R-:W4:Y:S08]  /*2e400*/  LDL.LU.64 R8, [R1+0x1e98] ;  /* 0x001e980001087983 */ /* 0x000f300000300a00 */
[----:B------:R0:W-:Y:S04]  /*2e410*/  STL.64 [R1+0xe0], R16 ;  /* 0x0000e01001007387 */ /* 0x0001e80000100a00 */
[----:B------:R1:W-:Y:S01]  /*2e420*/  STL.64 [R1+0xe8], R18 ;  /* 0x0000e81201007387 */ /* 0x0003e20000100a00 */
[----:B0-----:R-:W-:-:S02]  /*2e430*/  F2FP.F16.E4M3.UNPACK_B R16, R6 ;  /* 0x00000006ff10723e */ /* 0x001fc400020006ff */
[----:B------:R-:W-:Y:S02]  /*2e440*/  F2FP.F16.E4M3.UNPACK_B R17, R7 ;  /* 0x00000007ff11723e */ /* 0x000fe400020006ff */
[----:B-1----:R-:W-:Y:S01]  /*2e450*/  F2FP.F16.E4M3.UNPACK_B R18, R20 ;  /* 0x00000014ff12723e */ /* 0x002fe200020006ff */
[----:B------:R-:W-:Y:S02]  /*2e460*/  IMAD R7, R0, 0x100, R23 ;  /* 0x0000010000077824 */ /* 0x000fe400078e0217 */
[----:B------:R-:W-:Y:S02]  /*2e470*/  IMAD R6, R22, 0x100, R28 ;  /* 0x0000010016067824 */ /* 0x000fe400078e021c */
[----:B--2---:R-:W-:-:S05]  /*2e480*/  IMAD R21, R29, 0x100, R21 ;  /* 0x000001001d157824 */ /* 0x004fca00078e0215 */
[----:B------:R-:W-:Y:S01]  /*2e490*/  F2FP.F16.E4M3.UNPACK_B R19, R21 ;  /* 0x00000015ff13723e */ /* 0x000fe200020006ff */
[----:B---3--:R-:W-:Y:S02]  /*2e4a0*/  IMAD R20, R10, 0x100, R11 ;  /* 0x000001000a147824 */ /* 0x008fe400078e020b */
[----:B----4-:R-:W-:-:S04]  /*2e4b0*/  IMAD R21, R8, 0x100, R9 ;  /* 0x0000010008157824 */ /* 0x010fc800078e0209 */
[C---:B------:R-:W-:Y:S08]  /*2e4c0*/  HMMA.16816.F32 R24, R16.reuse, R4, R24 ;  /* 0x000000041018723c */ /* 0x040ff00000001818 */
[----:B------:R-:W-:Y:S11]  /*2e4d0*/  HMMA.16816.F32 R8, R16, R2, R12 ;  /* 0x000000021008723c */ /* 0x000ff6000000180c */
[----:B------:R0:W-:Y:S04]  /*2e4e0*/  STL.64 [R1+0x100], R24 ;  /* 0x0001001801007387 */ /* 0x0001e80000100a00 */
[----:B------:R-:W-:Y:S04]  /*2e4f0*/  STL.64 [R1+0x108], R26 ;  /* 0x0001081a01007387 */ /* 0x000fe80000100a00 */
[----:B------:R-:W2:Y:S04]  /*2e500*/  LDL.LU R0, [R1+0x790] ;  /* 0x0007900001007983 */ /* 0x000ea80000300800 */
[----:B0-----:R-:W3:Y:S04]  /*2e510*/  LDL.LU R24, [R1+0x79c] ;  /* 0x00079c0001187983 */ /* 0x001ee80000300800 */
[----:B------:R-:W-:Y:S04]  /*2e520*/  STL.64 [R1+0xc0], R8 ;  /* 0x0000c00801007387 */ /* 0x000fe80000100a00 */
[----:B------:R-:W-:Y:S04]  /*2e530*/  STL.64 [R1+0xc8], R10 ;  /* 0x0000c80a01007387 */ /* 0x000fe80000100a00 */
[----:B------:R-:W4:Y:S04]  /*2e540*/  LDL.LU R22, [R1+0x7a8] ;  /* 0x0007a80001167983 */ /* 0x000f280000300800 */
[----:B------:R-:W4:Y:S04]  /*2e550*/  LDL.LU R23, [R1+0x7a4] ;  /* 0x0007a40001177983 */ /* 0x000f280000300800 */
[----:B------:R-:W2:Y:S04]  /*2e560*/  LDL.LU R13, [R1+0x7b0] ;  /* 0x0007b000010d7983 */ /* 0x000ea80000300800 */
[----:B------:R-:W2:Y:S04]  /*2e570*/  LDL.LU R12, [R1+0x7ac] ;  /* 0x0007ac00010c7983 */ /* 0x000ea80000300800 */
[----:B--2---:R0:W-:Y:S04]  /*2e580*/  STL.64 [R1+0x1e78], R12 ;  /* 0x001e780c01007387 */ /* 0x0041e80000100a00 */
[----:B0-----:R-:W2:Y:S04]  /*2e590*/  LDL.LU R12, [R1+0x10] ;  /* 0x00001000010c7983 */ /* 0x001ea80000300800 */
[----:B------:R-:W2:Y:S04]  /*2e5a0*/  LDL.LU R13, [R1+0x14] ;  /* 0x00001400010d7983 */ /* 0x000ea80000300800 */
[----:B------:R-:W2:Y:S04]  /*2e5b0*/  LDL.LU R14, [R1+0x18] ;  /* 0x00001800010e7983 */ /* 0x000ea80000300800 */
[----:B------:R-:W2:Y:S01]  /*2e5c0*/  LDL.LU R15, [R1+0x1c] ;  /* 0x00001c00010f7983 */ /* 0x000ea20000300800 */
[----:B------:R-:W-:-:S02]  /*2e5d0*/  F2FP.F16.E4M3.UNPACK_B R16, R6 ;  /* 0x00000006ff10723e */ /* 0x000fc400020006ff */
[----:B------:R-:W-:Y:S01]  /*2e5e0*/  F2FP.F16.E4M3.UNPACK_B R17, R7 ;  /* 0x00000007ff11723e */ /* 0x000fe200020006ff */
[----:B--2---:R-:W-:Y:S04]  /*2e5f0*/  STL.64 [R1+0x1e90], R14 ;  /* 0x001e900e01007387 */ /* 0x004fe80000100a00 */
[----:B------:R0:W-:Y:S04]  /*2e600*/  STL.64 [R1+0x1e88], R12 ;  /* 0x001e880c01007387 */ /* 0x0001e80000100a00 */
[----:B0-----:R-:W2:Y:S04]  /*2e610*/  LDL.LU R12, [R1+0xa0] ;  /* 0x0000a000010c7983 */ /* 0x001ea80000300800 */
[----:B------:R-:W2:Y:S04]  /*2e620*/  LDL.LU R13, [R1+0xa4] ;  /* 0x0000a400010d7983 */ /* 0x000ea80000300800 */
[----:B------:R-:W2:Y:S04]  /*2e630*/  LDL.LU R14, [R1+0xa8] ;  /* 0x0000a800010e7983 */ /* 0x000ea80000300800 */
[----:B------:R-:W2:Y:S04]  /*2e640*/  LDL.LU R15, [R1+0xac] ;  /* 0x0000ac00010f7983 */ /* 0x000ea80000300800 */
[----:B------:R-:W3:Y:S04]  /*2e650*/  LDL.LU R8, [R1+0x220] ;  /* 0x0002200001087983 */ /* 0x000ee80000300800 */
[----:B------:R-:W3:Y:S04]  /*2e660*/  LDL.LU R9, [R1+0x224] ;  /* 0x0002240001097983 */ /* 0x000ee80000300800 */
[----:B------:R-:W3:Y:S04]  /*2e670*/  LDL.LU R10, [R1+0x228] ;  /* 0x00022800010a7983 */ /* 0x000ee80000300800 */
[----:B------:R-:W3:Y:S01]  /*2e680*/  LDL.LU R11, [R1+0x22c] ;  /* 0x00022c00010b7983 */ /* 0x000ee20000300800 */
[----:B------:R-:W-:-:S02]  /*2e690*/  F2FP.F16.E4M3.UNPACK_B R18, R20 ;  /* 0x00000014ff12723e */ /* 0x000fc400020006ff */
[----:B------:R-:W-:Y:S01]  /*2e6a0*/  F2FP.F16.E4M3.UNPACK_B R19, R21 ;  /* 0x00000015ff13723e */ /* 0x000fe200020006ff */
[----:B------:R-:W4:Y:S04]  /*2e6b0*/  LDL.LU R25, [R1+0x7b4] ;  /* 0x0007b40001197983 */ /* 0x000f280000300800 */
[----:B------:R-:W4:Y:S04]  /*2e6c0*/  LDL.LU R26, [R1+0x7c0] ;  /* 0x0007c000011a7983 */ /* 0x000f280000300800 */
[----:B------:R-:W4:Y:S04]  /*2e6d0*/  LDL.LU R27, [R1+0x7bc] ;  /* 0x0007bc00011b7983 */ /* 0x000f280000300800 */
[----:B------:R-:W4:Y:S04]  /*2e6e0*/  LDL.LU R29, [R1+0x7c8] ;  /* 0x0007c800011d7983 */ /* 0x000f280000300800 */
[----:B------:R-:W4:Y:S01]  /*2e6f0*/  LDL.LU R28, [R1+0x7c4] ;  /* 0x0007c400011c7983 */ /* 0x000f220000300800 */
[----:B--2---:R-:W-:Y:S03]  /*2e700*/  HMMA.16816.F32 R12, R16, R4, R12 ;  /* 0x00000004100c723c */ /* 0x004fe6000000180c */
[----:B---3--:R-:W-:Y:S04]  /*2e710*/  STL.64 [R1+0x1e70], R10 ;  /* 0x001e700a01007387 */ /* 0x008fe80000100a00 */
[----:B------:R0:W-:Y:S04]  /*2e720*/  STL.64 [R1+0x1e68], R8 ;  /* 0x001e680801007387 */ /* 0x0001e80000100a00 */
[----:B0-----:R-:W2:Y:S04]  /*2e730*/  LDL.LU R8, [R1] ;  /* 0x0000000001087983 */ /* 0x001ea80000300800 */
[----:B------:R-:W2:Y:S04]  /*2e740*/  LDL.LU R9, [R1+0x4] ;  /* 0x0000040001097983 */ /* 0x000ea80000300800 */
[----:B------:R-:W2:Y:S04]  /*2e750*/  LDL.LU R10, [R1+0x8] ;  /* 0x00000800010a7983 */ /* 0x000ea80000300800 */
[----:B------:R-:W2:Y:S04]  /*2e760*/  LDL.LU R11, [R1+0xc] ;  /* 0x00000c00010b7983 */ /* 0x000ea80000300800 */
[----:B------:R-:W3:Y:S04]  /*2e770*/  LDL.LU R6, [R1+0x78c] ;  /* 0x00078c0001067983 */ /* 0x000ee80000300800 */
[----:B------:R-:W2:Y:S04]  /*2e780*/  LDL.LU R7, [R1+0x794] ;  /* 0x0007940001077983 */ /* 0x000ea80000300800 */
[----:B------:R-:W2:Y:S04]  /*2e790*/  LDL.LU R20, [R1+0x7a0] ;  /* 0x0007a00001147983 */ /* 0x000ea80000300800 */
[----:B------:R-:W4:Y:S04]  /*2e7a0*/  LDL.LU R21, [R1+0x798] ;  /* 0x0007980001157983 */ /* 0x000f280000300800 */
[----:B------:R-:W-:Y:S04]  /*2e7b0*/  STL.64 [R1+0xd0], R12 ;  /* 0x0000d00c01007387 */ /* 0x000fe80000100a00 */
[----:B------:R0:W-:Y:S04]  /*2e7c0*/  STL.64 [R1+0xd8], R14 ;  /* 0x0000d80e01007387 */ /* 0x0001e80000100a00 */
[----:B0-----:R-:W4:Y:S04]  /*2e7d0*/  LDL.LU.64 R14, [R1+0x1e90] ;  /* 0x001e9000010e7983 */ /* 0x001f280000300a00 */
[----:B------:R-:W4:Y:S01]  /*2e7e0*/  LDL.LU.64 R12, [R1+0x1e88] ;  /* 0x001e8800010c7983 */ /* 0x000f220000300a00 */
[----:B---3--:R-:W-:-:S02]  /*2e7f0*/  IMAD R6, R6, 0x100, R0 ;  /* 0x0000010006067824 */ /* 0x008fc400078e0200 */
[----:B--2---:R-:W-:Y:S02]  /*2e800*/  IMAD R20, R24, 0x100, R20 ;  /* 0x0000010018147824 */ /* 0x004fe400078e0214 */
[----:B----4-:R-:W-:Y:S01]  /*2e810*/  IMAD R7, R7, 0x100, R21 ;  /* 0x0000010007077824 */ /* 0x010fe200078e0215 */
[----:B------:R-:W2:Y:S01]  /*2e820*/  LDL.LU R0, [R1+0x1e80] ;  /* 0x001e800001007983 */ /* 0x000ea20000300800 */
[----:B------:R-:W-:Y:S01]  /*2e830*/  HMMA.16816.F32 R16, R16, R2, R12 ;  /* 0x000000021010723c */ /* 0x000fe2000000180c */
[----:B------:R-:W-:Y:S02]  /*2e840*/  IMAD R21, R23, 0x100, R22 ;  /* 0x0000010017157824 */ /* 0x000fe400078e0216 */
[----:B------:R-:W3:-:S15]  /*2e850*/  LDL.LU.64 R12, [R1+0x1e78] ;  /* 0x001e7800010c7983 */ /* 0x000ede0000300a00 */
[----:B------:R-:W-:Y:S01]  /*2e860*/  NOP ;  /* 0x0000000000007918 */ /* 0x000fe20000000000 */
[----:B------:R0:W-:Y:S04]  /*2e870*/  STL.64 [R1+0xa0], R16 ;  /* 0x0000a01001007387 */ /* 0x0001e80000100a00 */
[----:B------:R1:W-:Y:S01]  /*2e880*/  STL.64 [R1+0xa8], R18 ;  /* 0x0000a81201007387 */ /* 0x0003e20000100a00 */
[----:B0-----:R-:W-:Y:S02]  /*2e890*/  F2FP.F16.E4M3.UNPACK_B R16, R6 ;  /* 0x00000006ff10723e */ /* 0x001fe400020006ff */
[----:B-1----:R-:W-:Y:S01]  /*2e8a0*/  F2FP.F16.E4M3.UNPACK_B R18, R20 ;  /* 0x00000014ff12723e */ /* 0x002fe200020006ff */
[----:B------:R-:W4:Y:S01]  /*2e8b0*/  LDL.LU R6, [R1+0x7b8] ;  /* 0x0007b80001067983 */ /* 0x000f220000300800 */
[----:B------:R-:W-:-:S03]  /*2e8c0*/  F2FP.F16.E4M3.UNPACK_B R19, R21 ;  /* 0x00000015ff13723e */ /* 0x000fc600020006ff */
[----:B------:R-:W2:Y:S04]  /*2e8d0*/  LDL.LU R20, [R1+0x70] ;  /* 0x0000700001147983 */ /* 0x000ea80000300800 */
[----:B------:R-:W2:Y:S04]  /*2e8e0*/  LDL.LU R21, [R1+0x74] ;  /* 0x0000740001157983 */ /* 0x000ea80000300800 */
[----:B------:R-:W2:Y:S04]  /*2e8f0*/  LDL.LU R22, [R1+0x78] ;  /* 0x0000780001167983 */ /* 0x000ea80000300800 */
[----:B------:R-:W2:Y:S01]  /*2e900*/  LDL.LU R23, [R1+0x7c] ;  /* 0x00007c0001177983 */ /* 0x000ea20000300800 */
[----:B------:R-:W-:Y:S01]  /*2e910*/  F2FP.F16.E4M3.UNPACK_B R17, R7 ;  /* 0x00000007ff11723e */ /* 0x000fe200020006ff */
[----:B---3--:R-:W-:-:S02]  /*2e920*/  IMAD R24, R12, 0x100, R13 ;  /* 0x000001000c187824 */ /* 0x008fc400078e020d */
[----:B------:R-:W3:Y:S04]  /*2e930*/  LDL.LU R12, [R1+0x7e0] ;  /* 0x0007e000010c7983 */ /* 0x000ee80000300800 */
[C---:B--2---:R-:W-:Y:S08]  /*2e940*/  HMMA.16816.F32 R20, R16.reuse, R4, R20 ;  /* 0x000000041014723c */ /* 0x044ff00000001814 */
[----:B------:R-:W-:Y:S11]  /*2e950*/  HMMA.16816.F32 R16, R16, R2, R8 ;  /* 0x000000021010723c */ /* 0x000ff60000001808 */
[----:B------:R0:W-:Y:S04]  /*2e960*/  STL.64 [R1+0xb0], R20 ;  /* 0x0000b01401007387 */ /* 0x0001e80000100a00 */
[----:B------:R1:W-:Y:S04]  /*2e970*/  STL.64 [R1+0xb8], R22 ;  /* 0x0000b81601007387 */ /* 0x0003e80000100a00 */
[----:B0-----:R-:W3:Y:S04]  /*2e980*/  LDL.LU R20, [R1+0x7cc] ;  /* 0x0007cc0001147983 */ /* 0x001ee80000300800 */
[----:B------:R-:W2:Y:S04]  /*2e990*/  LDL.LU R13, [R1+0x7e8] ;  /* 0x0007e800010d7983 */ /* 0x000ea80000300800 */
[----:B------:R-:W2:Y:S04]  /*2e9a0*/  LDL.LU R21, [R1+0x7e4] ;  /* 0x0007e40001157983 */ /* 0x000ea80000300800 */
[----:B------:R-:W2:Y:S04]  /*2e9b0*/  LDL.LU R14, [R1+0x7f0] ;  /* 0x0007f000010e7983 */ /* 0x000ea80000300800 */
[----:B-1----:R-:W2:Y:S04]  /*2e9c0*/  LDL.LU R22, [R1+0x7ec] ;  /* 0x0007ec0001167983 */ /* 0x002ea80000300800 */
[----:B------:R-:W2:Y:S04]  /*2e9d0*/  LDL.LU R15, [R1+0x7f8] ;  /* 0x0007f800010f7983 */ /* 0x000ea80000300800 */
[----:B------:R-:W2:Y:S04]  /*2e9e0*/  LDL.LU R23, [R1+0x7f4] ;  /* 0x0007f40001177983 */ /* 0x000ea80000300800 */
[----:B------:R-:W2:Y:S04]  /*2e9f0*/  LDL.LU.64 R10, [R1+0x1e70] ;  /* 0x001e7000010a7983 */ /* 0x000ea80000300a00 */
[----:B------:R-:W2:Y:S01]  /*2ea00*/  LDL.LU.64 R8, [R1+0x1e68] ;  /* 0x001e680001087983 */ /* 0x000ea20000300a00 */
[----:B------:R-:W-:-:S02]  /*2ea10*/  IMAD R26, R27, 0x100, R26 ;  /* 0x000001001b1a7824 */ /* 0x000fc400078e021a */
[----:B----4-:R-:W-:Y:S02]  /*2ea20*/  IMAD R25, R25, 0x100, R6 ;  /* 0x0000010019197824 */ /* 0x010fe400078e0206 */
[----:B------:R-:W-:Y:S01]  /*2ea30*/  IMAD R27, R28, 0x100, R29 ;  /* 0x000001001c1b7824 */ /* 0x000fe200078e021d */
[----:B------:R-:W-:Y:S02]  /*2ea40*/  F2FP.F16.E4M3.UNPACK_B R24, R24 ;  /* 0x00000018ff18723e */ /* 0x000fe400020006ff */
[----:B------:R-:W-:Y:S02]  /*2ea50*/  F2FP.F16.E4M3.UNPACK_B R26, R26 ;  /* 0x0000001aff1a723e */ /* 0x000fe400020006ff */
[----:B------:R-:W-:Y:S02]  /*2ea60*/  F2FP.F16.E4M3.UNPACK_B R25, R25 ;  /* 0x00000019ff19723e */ /* 0x000fe400020006ff */
[----:B------:R-:W-:Y:S01]  /*2ea70*/  F2FP.F16.E4M3.UNPACK_B R27, R27 ;  /* 0x0000001bff1b723e */ /* 0x000fe200020006ff */
[----:B------:R-:W-:Y:S04]  /*2ea80*/  STL.64 [R1+0x70], R16 ;  /* 0x0000701001007387 */ /* 0x000fe80000100a00 */
[----:B------:R2:W-:Y:S02]  /*2ea90*/  STL.64 [R1+0x78], R18 ;  /* 0x0000781201007387 */ /* 0x0005e40000100a00 */
[----:B--2---:R-:W-:Y:S02]  /*2eaa0*/  HMMA.16816.F32 R16, R24, R4, R8 ;  /* 0x000000041810723c */ /* 0x004fe40000001808 */
[----:B------:R-:W2:Y:S04]  /*2eab0*/  LDL.LU R8, [R1+0x800] ;  /* 0x0008000001087983 */ /* 0x000ea80000300800 */
[----:B------:R-:W4:-:S13]  /*2eac0*/  LDL.LU R6, [R1+0x7fc] ;  /* 0x0007fc0001067983 */ /* 0x000f1a0000300800 */
[----:B------:R-:W-:Y:S04]  /*2ead0*/  STL.64 [R1+0x90], R16 ;  /* 0x0000901001007387 */ /* 0x000fe80000100a00 */
[----:B------:R-:W-:Y:S04]  /*2eae0*/  STL.64 [R1+0x98], R18 ;  /* 0x0000981201007387 */ /* 0x000fe80000100a00 */
[----:B------:R-:W2:Y:S04]  /*2eaf0*/  LDL.LU R9, [R1+0x808] ;  /* 0x0008080001097983 */ /* 0x000ea80000300800 */
[----:B------:R-:W2:Y:S04]  /*2eb00*/  LDL.LU R7, [R1+0x804] ;  /* 0x0008040001077983 */ /* 0x000ea80000300800 */
[----:B------:R-:W2:Y:S04]  /*2eb10*/  LDL.LU R10, [R1+0x810] ;  /* 0x00081000010a7983 */ /* 0x000ea80000300800 */
[----:B------:R-:W2:Y:S01]  /*2eb20*/  LDL.LU R11, [R1+0x818] ;  /* 0x00081800010b7983 */ /* 0x000ea20000300800 */
[----:B---3--:R-:W-:-:S02]  /*2eb30*/  IMAD R20, R20, 0x100, R12 ;  /* 0x0000010014147824 */ /* 0x008fc400078e020c */
[----:B------:R-:W-:Y:S02]  /*2eb40*/  IMAD R21, R21, 0x100, R13 ;  /* 0x0000010015157824 */ /* 0x000fe400078e020d */
[----:B------:R-:W-:Y:S02]  /*2eb50*/  IMAD R22, R22, 0x100, R14 ;  /* 0x0000010016167824 */ /* 0x000fe400078e020e */
[----:B------:R-:W-:Y:S01]  /*2eb60*/  IMAD R23, R23, 0x100, R15 ;  /* 0x0000010017177824 */ /* 0x000fe200078e020f */
        /* <DEDUP_REMOVED lines=16> */
[----:B------:R-:W-:-:S02]  /*2ec70*/  F2FP.F16.E4M3.UNPACK_B R20, R20 ;  /* 0x00000014ff14723e */ /* 0x000fc400020006ff */
[----:B------:R-:W-:Y:S02]  /*2ec80*/  F2FP.F16.E4M3.UNPACK_B R21, R21 ;  /* 0x00000015ff15723e */ /* 0x000fe400020006ff */
[----:B------:R-:W-:Y:S02]  /*2ec90*/  F2FP.F16.E4M3.UNPACK_B R22, R22 ;  /* 0x00000016ff16723e */ /* 0x000fe400020006ff */
[----:B------:R-:W-:-:S07]  /*2eca0*/  F2FP.F16.E4M3.UNPACK_B R23, R23 ;  /* 0x00000017ff17723e */ /* 0x000fce00020006ff */
[----:B--2---:R-:W-:Y:S08]  /*2ecb0*/  HMMA.16816.F32 R8, R20, R4, R8 ;  /* 0x000000041408723c */ /* 0x004ff00000001808 */
[----:B---3--:R-:W-:Y:S01]  /*2ecc0*/  HMMA.16816.F32 R24, R24, R2, R12 ;  /* 0x000000021818723c */ /* 0x008fe2000000180c */
[----:B------:R-:W2:Y:S04]  /*2ecd0*/  LDL.LU R12, [R1+0x80c] ;  /* 0x00080c00010c7983 */ /* 0x000ea80000300800 */
[----:B------:R-:W3:Y:S04]  /*2ece0*/  LDL.LU R13, [R1+0x814] ;  /* 0x00081400010d7983 */ /* 0x000ee80000300800 */
[----:B------:R-:W2:Y:S04]  /*2ecf0*/  LDL.LU R14, [R1+0x830] ;  /* 0x00083000010e7983 */ /* 0x000ea80000300800 */
[----:B------:R-:W2:Y:S06]  /*2ed00*/  LDL.LU R15, [R1+0x82c] ;  /* 0x00082c00010f7983 */ /* 0x000eac0000300800 */
[----:B------:R0:W-:Y:S04]  /*2ed10*/  STL [R1+0x1c9c], R24 ;  /* 0x001c9c1801007387 */ /* 0x0001e80000100800 */
[----:B0-----:R-:W2:Y:S04]  /*2ed20*/  LDL.LU R24, [R1+0x824] ;  /* 0x0008240001187983 */ /* 0x001ea80000300800 */
[----:B------:R0:W-:Y:S04]  /*2ed30*/  STL [R1+0x1c98], R25 ;  /* 0x001c981901007387 */ /* 0x0001e80000100800 */
[----:B0-----:R-:W2:Y:S04]  /*2ed40*/  LDL.LU R25, [R1+0x828] ;  /* 0x0008280001197983 */ /* 0x001ea80000300800 */
[----:B------:R0:W-:Y:S04]  /*2ed50*/  STL [R1+0x1c94], R26 ;  /* 0x001c941a01007387 */ /* 0x0001e80000100800 */
[----:B0-----:R-:W2:Y:S04]  /*2ed60*/  LDL.LU R26, [R1+0x81c] ;  /* 0x00081c00011a7983 */ /* 0x001ea80000300800 */
[----:B------:R0:W-:Y:S04]  /*2ed70*/  STL [R1+0x1c90], R27 ;  /* 0x001c901b01007387 */ /* 0x0001e80000100800 */
[----:B0-----:R-:W2:Y:S04]  /*2ed80*/  LDL.LU R27, [R1+0x820] ;  /* 0x00082000011b7983 */ /* 0x001ea80000300800 */
[----:B------:R-:W-:Y:S04]  /*2ed90*/  STL.64 [R1+0x60], R8 ;  /* 0x0000600801007387 */ /* 0x000fe80000100a00 */
[----:B------:R0:W-:Y:S04]  /*2eda0*/  STL.64 [R1+0x68], R10 ;  /* 0x0000680a01007387 */ /* 0x0001e80000100a00 */
[----:B0-----:R-:W2:Y:S04]  /*2edb0*/  LDL.LU.64 R10, [R1+0x1e50] ;  /* 0x001e5000010a7983 */ /* 0x001ea80000300a00 */
[----:B------:R-:W4:Y:S02]  /*2edc0*/  LDL.LU.64 R8, [R1+0x1e48] ;  /* 0x001e480001087983 */ /* 0x000f240000300a00 */
[----:B----4-:R-:W-:-:S02]  /*2edd0*/  IMAD R6, R6, 0x100, R8 ;  /* 0x0000010006067824 */ /* 0x010fc400078e0208 */
[----:B------:R-:W-:Y:S01]  /*2ede0*/  IMAD R7, R7, 0x100, R9 ;  /* 0x0000010007077824 */ /* 0x000fe200078e0209 */
[----:B------:R-:W4:Y:S04]  /*2edf0*/  LDL.LU R8, [R1+0x1e44] ;  /* 0x001e440001087983 */ /* 0x000f280000300800 */
[----:B------:R-:W4:Y:S01]  /*2ee00*/  LDL.LU R9, [R1+0x1e40] ;  /* 0x001e400001097983 */ /* 0x000f220000300800 */
[----:B--2---:R-:W-:Y:S02]  /*2ee10*/  IMAD R12, R12, 0x100, R10 ;  /* 0x000001000c0c7824 */ /* 0x004fe400078e020a */
[----:B---3--:R-:W-:Y:S01]  /*2ee20*/  IMAD R13, R13, 0x100, R11 ;  /* 0x000001000d0d7824 */ /* 0x008fe200078e020b */
[----:B------:R-:W4:Y:S04]  /*2ee30*/  LDL.LU R10, [R1+0x1e3c] ;  /* 0x001e3c00010a7983 */ /* 0x000f280000300800 */
[----:B------:R-:W4:Y:S02]  /*2ee40*/  LDL.LU R11, [R1+0x1e38] ;  /* 0x001e3800010b7983 */ /* 0x000f240000300800 */
[----:B----4-:R-:W-:-:S15]  /*2ee50*/  HMMA.16816.F32 R20, R20, R2, R8 ;  /* 0x000000021414723c */ /* 0x010fde0000001808 */
[----:B------:R-:W-:-:S04]  /*2ee60*/  NOP ;  /* 0x0000000000007918 */ /* 0x000fc80000000000 */
[----:B------:R-:W-:Y:S04]  /*2ee70*/  STL.64 [R1+0x1ca8], R22 ;  /* 0x001ca81601007387 */ /* 0x000fe80000100a00 */
[----:B------:R0:W-:Y:S04]  /*2ee80*/  STL.64 [R1+0x1ca0], R20 ;  /* 0x001ca01401007387 */ /* 0x0001e80000100a00 */
        /* <DEDUP_REMOVED lines=8> */
[----:B------:R-:W-:Y:S02]  /*2ef10*/  IMAD R7, R24, 0x100, R25 ;  /* 0x0000010018077824 */ /* 0x000fe400078e0219 */
[----:B------:R-:W-:-:S04]  /*2ef20*/  IMAD R6, R26, 0x100, R27 ;  /* 0x000001001a067824 */ /* 0x000fc800078e021b */
[C---:B--2---:R-:W-:Y:S08]  /*2ef30*/  HMMA.16816.F32 R20, R8.reuse, R4, R20 ;  /* 0x000000040814723c */ /* 0x044ff00000001814 */
[----:B------:R-:W-:Y:S11]  /*2ef40*/  HMMA.16816.F32 R8, R8, R2, R16 ;  /* 0x000000020808723c */ /* 0x000ff60000001810 */
[----:B------:R-:W-:Y:S04]  /*2ef50*/  STL.64 [R1+0x50], R20 ;  /* 0x0000501401007387 */ /* 0x000fe80000100a00 */
[----:B------:R-:W-:Y:S04]  /*2ef60*/  STL.64 [R1+0x58], R22 ;  /* 0x0000581601007387 */ /* 0x000fe80000100a00 */
[----:B------:R0:W-:Y:S04]  /*2ef70*/  STL [R1+0x1e20], R2 ;  /* 0x001e200201007387 */ /* 0x0001e80000100800 */
[----:B------:R-:W-:Y:S04]  /*2ef80*/  STL [R1+0x1e1c], R3 ;  /* 0x001e1c0301007387 */ /* 0x000fe80000100800 */
[----:B------:R-:W-:Y:S04]  /*2ef90*/  STL.64 [R1+0x20], R8 ;  /* 0x0000200801007387 */ /* 0x000fe80000100a00 */
[----:B------:R-:W-:Y:S04]  /*2efa0*/  STL.64 [R1+0x28], R10 ;  /* 0x0000280a01007387 */ /* 0x000fe80000100a00 */
[----:B------:R-:W2:Y:S04]  /*2efb0*/  LDL.LU R24, [R1+0x160] ;  /* 0x0001600001187983 */ /* 0x000ea80000300800 */
[----:B------:R-:W2:Y:S04]  /*2efc0*/  LDL.LU R25, [R1+0x164] ;  /* 0x0001640001197983 */ /* 0x000ea80000300800 */
[----:B------:R-:W3:Y:S04]  /*2efd0*/  LDL.LU R26, [R1+0x168] ;  /* 0x00016800011a7983 */ /* 0x000ee80000300800 */
[----:B0-----:R-:W4:Y:S01]  /*2efe0*/  LDL.LU R2, [R1+0x848] ;  /* 0x0008480001027983 */ /* 0x001f220000300800 */
[----:B------:R-:W-:-:S02]  /*2eff0*/  IMAD.MOV.U32 R27, RZ, RZ, R0 ;  /* 0x000000ffff1b7224 */ /* 0x000fc400078e0000 */
[----:B------:R-:W-:Y:S01]  /*2f000*/  IMAD R12, R15, 0x100, R14 ;  /* 0x000001000f0c7824 */ /* 0x000fe200078e020e */
        /* <DEDUP_REMOVED lines=42> */
[----:B------:R-:W4:Y:S01]  /*2f2b0*/  LDL.LU R6, [R1+0x83c] ;  /* 0x00083c0001067983 */ /* 0x000f220000300800 */
[----:B------:R-:W-:-:S02]  /*2f2c0*/  F2FP.F16.E4M3.UNPACK_B R9, R7 ;  /* 0x00000007ff09723e */ /* 0x000fc400020006ff */
[----:B------:R-:W-:Y:S02]  /*2f2d0*/  F2FP.F16.E4M3.UNPACK_B R10, R12 ;  /* 0x0000000cff0a723e */ /* 0x000fe400020006ff */
[----:B------:R-:W-:Y:S01]  /*2f2e0*/  F2FP.F16.E4M3.UNPACK_B R11, R13 ;  /* 0x0000000dff0b723e */ /* 0x000fe200020006ff */
[----:B------:R-:W3:Y:S04]  /*2f2f0*/  LDL.LU R7, [R1+0x844] ;  /* 0x0008440001077983 */ /* 0x000ee80000300800 */
[----:B------:R-:W3:Y:S04]  /*2f300*/  LDL.LU R12, [R1+0x84c] ;  /* 0x00084c00010c7983 */ /* 0x000ee80000300800 */
[----:B------:R-:W3:Y:S01]  /*2f310*/  LDL.LU R13, [R1+0x854] ;  /* 0x00085400010d7983 */ /* 0x000ee20000300800 */
[----:B--2---:R-:W-:Y:S01]  /*2f320*/  HMMA.16816.F32 R24, R8, R4, R24 ;  /* 0x000000040818723c */ /* 0x004fe20000001818 */
[----:B----4-:R-:W-:-:S15]  /*2f330*/  IMAD R6, R6, 0x100, R2 ;  /* 0x0000010006067824 */ /* 0x010fde00078e0202 */
[----:B------:R-:W-:-:S03]  /*2f340*/  NOP ;  /* 0x0000000000007918 */ /* 0x000fc60000000000 */
[----:B------:R-:W-:Y:S04]  /*2f350*/  STL.64 [R1+0x40], R24 ;  /* 0x0000401801007387 */ /* 0x000fe80000100a00 */
[----:B------:R0:W-:Y:S04]  /*2f360*/  STL.64 [R1+0x48], R26 ;  /* 0x0000481a01007387 */ /* 0x0001e80000100a00 */
[----:B0-----:R-:W2:Y:S04]  /*2f370*/  LDL.LU.64 R26, [R1+0x1e30] ;  /* 0x001e3000011a7983 */ /* 0x001ea80000300a00 */
[----:B------:R-:W2:Y:S04]  /*2f380*/  LDL.LU.64 R24, [R1+0x1e28] ;  /* 0x001e280001187983 */ /* 0x000ea80000300a00 */
[----:B------:R-:W4:Y:S01]  /*2f390*/  LDL.LU R2, [R1+0x1e24] ;  /* 0x001e240001027983 */ /* 0x000f220000300800 */
[----:B---3--:R-:W-:-:S02]  /*2f3a0*/  IMAD R12, R12, 0x100, R3 ;  /* 0x000001000c0c7824 */ /* 0x008fc400078e0203 */
[----:B----4-:R-:W-:Y:S02]  /*2f3b0*/  IMAD R7, R7, 0x100, R2 ;  /* 0x0000010007077824 */ /* 0x010fe400078e0202 */
[----:B------:R-:W2:Y:S04]  /*2f3c0*/  LDL.LU R2, [R1+0x1e20] ;  /* 0x001e200001027983 */ /* 0x000ea80000300800 */
        /* <DEDUP_REMOVED lines=14> */
[----:B------:R-:W3:Y:S01]  /*2f4b0*/  LDL.LU R12, [R1+0x860] ;  /* 0x00086000010c7983 */ /* 0x000ee20000300800 */
[----:B--2---:R-:W-:-:S15]  /*2f4c0*/  HMMA.16816.F32 R24, R8, R4, R24 ;  /* 0x000000040818723c */ /* 0x004fde0000001818 */
[----:B------:R-:W-:-:S04]  /*2f4d0*/  NOP ;  /* 0x0000000000007918 */ /* 0x000fc80000000000 */
[----:B------:R-:W-:Y:S04]  /*2f4e0*/  STL.64 [R1+0x30], R24 ;  /* 0x0000301801007387 */ /* 0x000fe80000100a00 */
[----:B------:R0:W-:Y:S04]  /*2f4f0*/  STL.64 [R1+0x38], R26 ;  /* 0x0000381a01007387 */ /* 0x0001e80000100a00 */
[----:B0-----:R-:W2:Y:S04]  /*2f500*/  LDL.LU.64 R26, [R1+0x1e00] ;  /* 0x001e0000011a7983 */ /* 0x001ea80000300a00 */
[----:B------:R-:W2:Y:S01]  /*2f510*/  LDL.LU.64 R24, [R1+0x1df8] ;  /* 0x001df80001187983 */ /* 0x000ea20000300a00 */
[----:B---3--:R-:W-:Y:S01]  /*2f520*/  IMAD R15, R0, 0x100, R15 ;  /* 0x00000100000f7824 */ /* 0x008fe200078e020f */
[----:B--2---:R-:W-:Y:S02]  /*2f530*/  HMMA.16816.F32 R8, R8, R2, R24 ;  /* 0x000000020808723c */ /* 0x004fe40000001818 */
[----:B------:R-:W2:Y:S04]  /*2f540*/  LDL.LU.64 R26, [R1+0x1df0] ;  /* 0x001df000011a7983 */ /* 0x000ea80000300a00 */
[----:B------:R-:W2:-:S13]  /*2f550*/  LDL.LU.64 R24, [R1+0x1de8] ;  /* 0x001de80001187983 */ /* 0x000e9a0000300a00 */
[----:B------:R0:W-:Y:S04]  /*2f560*/  STL.64 [R1], R8 ;  /* 0x0000000801007387 */ /* 0x0001e80000100a00 */
[----:B------:R1:W-:Y:S01]  /*2f570*/  STL [R1+0x8], R10 ;  /* 0x0000080a01007387 */ /* 0x0003e20000100800 */
[----:B------:R-:W-:-:S03]  /*2f580*/  IMAD.MOV.U32 R0, RZ, RZ, R11 ;  /* 0x000000ffff007224 */ /* 0x000fc600078e000b */
[----:B0-----:R-:W3:Y:S04]  /*2f590*/  LDL.LU R8, [R1+0x1e0] ;  /* 0x0001e00001087983 */ /* 0x001ee80000300800 */
[----:B------:R-:W3:Y:S04]  /*2f5a0*/  LDL.LU R9, [R1+0x1e4] ;  /* 0x0001e40001097983 */ /* 0x000ee80000300800 */
[----:B-1----:R-:W3:Y:S04]  /*2f5b0*/  LDL.LU R10, [R1+0x1e8] ;  /* 0x0001e800010a7983 */ /* 0x002ee80000300800 */
[----:B------:R-:W3:Y:S01]  /*2f5c0*/  LDL.LU R11, [R1+0x1ec] ;  /* 0x0001ec00010b7983 */ /* 0x000ee20000300800 */
[----:B------:R-:W-:-:S02]  /*2f5d0*/  IMAD R12, R7, 0x100, R12 ;  /* 0x00000100070c7824 */ /* 0x000fc400078e020c */
[----:B----4-:R-:W-:Y:S02]  /*2f5e0*/  IMAD R13, R20, 0x100, R6 ;  /* 0x00000100140d7824 */ /* 0x010fe400078e0206 */
[----:B------:R-:W-:Y:S01]  /*2f5f0*/  IMAD R14, R14, 0x100, R21 ;  /* 0x000001000e0e7824 */ /* 0x000fe200078e0215 */
[----:B------:R-:W-:Y:S02]  /*2f600*/  F2FP.F16.E4M3.UNPACK_B R15, R15 ;  /* 0x0000000fff0f723e */ /* 0x000fe400020006ff */
[----:B------:R-:W-:Y:S02]  /*2f610*/  F2FP.F16.E4M3.UNPACK_B R12, R12 ;  /* 0x0000000cff0c723e */ /* 0x000fe400020006ff */
[----:B------:R-:W-:Y:S02]  /*2f620*/  F2FP.F16.E4M3.UNPACK_B R13, R13 ;  /* 0x0000000dff0d723e */ /* 0x000fe400020006ff */
[----:B------:R-:W-:Y:S01]  /*2f630*/  F2FP.F16.E4M3.UNPACK_B R14, R14 ;  /* 0x0000000eff0e723e */ /* 0x000fe200020006ff */
[----:B------:R-:W-:Y:S06]  /*2f640*/  STL [R1+0x1cc0], R0 ;  /* 0x001cc00001007387 */ /* 0x000fec0000100800 */
[----:B---3--:R-:W-:-:S15]  /*2f650*/  HMMA.16816.F32 R4, R12, R4, R8 ;  /* 0x000000040c04723c */ /* 0x008fde0000001808 */
[----:B------:R-:W-:-:S04]  /*2f660*/  NOP ;  /* 0x0000000000007918 */ /* 0x000fc80000000000 */
[----:B------:R-:W-:Y:S04]  /*2f670*/  STL.64 [R1+0x1c28], R6 ;  /* 0x001c280601007387 */ /* 0x000fe80000100a00 */
[----:B------:R0:W-:Y:S04]  /*2f680*/  STL.64 [R1+0x1c20], R4 ;  /* 0x001c200401007387 */ /* 0x0001e80000100a00 */
[----:B0-----:R-:W3:Y:S04]  /*2f690*/  LDL.LU R4, [R1+0x1b0] ;  /* 0x0001b00001047983 */ /* 0x001ee80000300800 */
[----:B------:R-:W3:Y:S04]  /*2f6a0*/  LDL.LU R5, [R1+0x1b4] ;  /* 0x0001b40001057983 */ /* 0x000ee80000300800 */
[----:B------:R-:W4:Y:S04]  /*2f6b0*/  LDL.LU R6, [R1+0x1b8] ;  /* 0x0001b80001067983 */ /* 0x000f280000300800 */
[----:B------:R-:W4:Y:S04]  /*2f6c0*/  LDL.LU R7, [R1+0x1bc] ;  /* 0x0001bc0001077983 */ /* 0x000f280000300800 */
[----:B----4-:R-:W-:Y:S04]  /*2f6d0*/  STL.64 [R1+0x1db0], R6 ;  /* 0x001db00601007387 */ /* 0x010fe80000100a00 */
[----:B---3--:R-:W-:Y:S04]  /*2f6e0*/  STL.64 [R1+0x1da8], R4 ;  /* 0x001da80401007387 */ /* 0x008fe80000100a00 */
[----:B------:R-:W3:Y:S01]  /*2f6f0*/  LDL.LU R0, [R1+0x8d4] ;  /* 0x0008d40001007983 */ /* 0x000ee20000300800 */
[----:B------:R-:W-:-:S02]  /*2f700*/  IMAD R16, R16, 0x100, R22 ;  /* 0x0000010010107824 */ /* 0x000fc400078e0216 */
[----:B------:R-:W-:Y:S01]  /*2f710*/  IMAD R17, R17, 0x100, R23 ;  /* 0x0000010011117824 */ /* 0x000fe200078e0217 */
[----:B--2---:R-:W-:Y:S01]  /*2f720*/  HMMA.16816.F32 R12, R12, R2, R24 ;  /* 0x000000020c0c723c */ /* 0x004fe20000001818 */
[----:B---3--:R-:W-:Y:S04]  /*2f730*/  STL [R1+0x1dc8], R0 ;  /* 0x001dc80001007387 */ /* 0x008fe80000100800 */
[----:B------:R-:W2:Y:S04]  /*2f740*/  LDL.LU R20, [R1+0x1c0] ;  /* 0x0001c00001147983 */ /* 0x000ea80000300800 */
        /* <DEDUP_REMOVED lines=8> */
[----:B------:R-:W2:Y:S01]  /*2f7d0*/  LDL.LU R11, [R1+0x8a4] ;  /* 0x0008a400010b7983 */ /* 0x000ea20000300800 */
[----:B------:R-:W-:-:S02]  /*2f7e0*/  IMAD R18, R19, 0x100, R18 ;  /* 0x0000010013127824 */ /* 0x000fc400078e0212 */
[----:B------:R-:W-:Y:S01]  /*2f7f0*/  IMAD R19, R28, 0x100, R29 ;  /* 0x000001001c137824 */ /* 0x000fe200078e021d */
[----:B--2---:R0:W-:Y:S04]  /*2f800*/  STL [R1+0x1dd4], R11 ;  /* 0x001dd40b01007387 */ /* 0x0041e80000100800 */
[----:B0-----:R-:W2:Y:S04]  /*2f810*/  LDL.LU R11, [R1+0x8a0] ;  /* 0x0008a000010b7983 */ /* 0x001ea80000300800 */
[----:B------:R-:W2:Y:S04]  /*2f820*/  LDL.LU R28, [R1+0x8ac] ;  /* 0x0008ac00011c7983 */ /* 0x000ea80000300800 */
[----:B--2---:R0:W-:Y:S04]  /*2f830*/  STL [R1+0x1dd0], R28 ;  /* 0x001dd01c01007387 */ /* 0x0041e80000100800 */
[----:B0-----:R-:W2:Y:S04]  /*2f840*/  LDL.LU R28, [R1+0x8a8] ;  /* 0x0008a800011c7983 */ /* 0x001ea80000300800 */
[----:B------:R-:W2:Y:S04]  /*2f850*/  LDL.LU R0, [R1+0x8b8] ;  /* 0x0008b80001007983 */ /* 0x000ea80000300800 */
[----:B--2---:R0:W-:Y:S04]  /*2f860*/  STL [R1+0x1dcc], R0 ;  /* 0x001dcc0001007387 */ /* 0x0041e80000100800 */
[----:B0-----:R-:W2:Y:S04]  /*2f870*/  LDL.LU R0, [R1+0x8b0] ;  /* 0x0008b00001007983 */ /* 0x001ea80000300800 */
[----:B------:R-:W2:Y:S04]  /*2f880*/  LDL.LU R29, [R1+0x8b4] ;  /* 0x0008b400011d7983 */ /* 0x000ea80000300800 */
[----:B---3--:R-:W-:Y:S04]  /*2f890*/  STL.64 [R1+0x1dc0], R22 ;  /* 0x001dc01601007387 */ /* 0x008fe80000100a00 */
[----:B------:R0:W-:Y:S04]  /*2f8a0*/  STL.64 [R1+0x1db8], R20 ;  /* 0x001db81401007387 */ /* 0x0001e80000100a00 */
[----:B0-----:R-:W3:Y:S04]  /*2f8b0*/  LDL.LU R20, [R1+0x1d0] ;  /* 0x0001d00001147983 */ /* 0x001ee80000300800 */
[----:B------:R-:W3:Y:S04]  /*2f8c0*/  LDL.LU R21, [R1+0x1d4] ;  /* 0x0001d40001157983 */ /* 0x000ee80000300800 */
[----:B------:R-:W2:Y:S04]  /*2f8d0*/  LDL.LU R22, [R1+0x1d8] ;  /* 0x0001d80001167983 */ /* 0x000ea80000300800 */
[----:B------:R-:W2:Y:S01]  /*2f8e0*/  LDL.LU R23, [R1+0x1dc] ;  /* 0x0001dc0001177983 */ /* 0x000ea20000300800 */
[----:B----4-:R-:W-:-:S02]  /*2f8f0*/  F2FP.F16.E4M3.UNPACK_B R8, R8.H1 ;  /* 0x00000008ff08723e */ /* 0x010fc400030006ff */
[----:B------:R-:W-:Y:S01]  /*2f900*/  F2FP.F16.E4M3.UNPACK_B R9, R9.H1 ;  /* 0x00000009ff09723e */ /* 0x000fe200030006ff */
        /* <DEDUP_REMOVED lines=14> */
[----:B------:R-:W4:Y:S04]  /*2f9f0*/  LDL.LU R27, [R1+0x8e0] ;  /* 0x0008e000011b7983 */ /* 0x000f280000300800 */
[----:B------:R-:W4:Y:S04]  /*2fa00*/  LDL.LU R26, [R1+0x8dc] ;  /* 0x0008dc00011a7983 */ /* 0x000f280000300800 */
[----:B------:R-:W3:Y:S04]  /*2fa10*/  LDL.LU R25, [R1+0x8e8] ;  /* 0x0008e80001197983 */ /* 0x000ee80000300800 */
[----:B------:R-:W3:Y:S04]  /*2fa20*/  LDL.LU R24, [R1+0x8e4] ;  /* 0x0008e40001187983 */ /* 0x000ee80000300800 */
[----:B------:R0:W-:Y:S01]  /*2fa30*/  STL.64 [R1+0x1c38], R14 ;  /* 0x001c380e01007387 */ /* 0x0001e20000100a00 */
[----:B------:R-:W-:-:S03]  /*2fa40*/  IMAD R10, R10, 0x100, R11 ;  /* 0x000001000a0a7824 */ /* 0x000fc600078e020b */
[----:B0-----:R-:W3:Y:S04]  /*2fa50*/  LDL.LU R14, [R1+0x8cc] ;  /* 0x0008cc00010e7983 */ /* 0x001ee80000300800 */
[----:B------:R-:W3:Y:S04]  /*2fa60*/  LDL.LU R15, [R1+0x8d8] ;  /* 0x0008d800010f7983 */ /* 0x000ee80000300800 */
[----:B------:R0:W-:Y:S04]  /*2fa70*/  STL.64 [R1+0x1c30], R12 ;  /* 0x001c300c01007387 */ /* 0x0001e80000100a00 */
[----:B0-----:R-:W3:Y:S04]  /*2fa80*/  LDL.LU R12, [R1+0x8c4] ;  /* 0x0008c400010c7983 */ /* 0x001ee80000300800 */
[----:B------:R-:W3:Y:S01]  /*2fa90*/  LDL.LU R13, [R1+0x8d0] ;  /* 0x0008d000010d7983 */ /* 0x000ee20000300800 */
        /* <DEDUP_REMOVED lines=9> */
[----:B------:R-:W-:Y:S02]  /*2fb30*/  F2FP.F16.E4M3.UNPACK_B R2, R2.H1 ;  /* 0x00000002ff02723e */ /* 0x000fe400030006ff */
[----:B------:R-:W-:-:S07]  /*2fb40*/  F2FP.F16.E4M3.UNPACK_B R3, R3.H1 ;  /* 0x00000003ff03723e */ /* 0x000fce00030006ff */
[----:B------:R-:W-:Y:S01]  /*2fb50*/  HMMA.16816.F32 R16, R16, R2, R20 ;  /* 0x000000021010723c */ /* 0x000fe20000001814 */
[----:B--2---:R-:W-:Y:S02]  /*2fb60*/  IMAD R28, R28, 0x100, R0 ;  /* 0x000001001c1c7824 */ /* 0x004fe400078e0200 */
[----:B------:R-:W2:Y:S02]  /*2fb70*/  LDL.LU R0, [R1+0x1dcc] ;  /* 0x001dcc0001007983 */ /* 0x000ea40000300800 */
[----:B--2---:R-:W-:Y:S02]  /*2fb80*/  IMAD R29, R29, 0x100, R0 ;  /* 0x000001001d1d7824 */ /* 0x004fe400078e0200 */
[----:B------:R-:W2:Y:S04]  /*2fb90*/  LDL.LU R0, [R1+0x1dc8] ;  /* 0x001dc80001007983 */ /* 0x000ea80000300800 */
[----:B------:R-:W4:Y:S04]  /*2fba0*/  LDL.LU.64 R22, [R1+0x1dc0] ;  /* 0x001dc00001167983 */ /* 0x000f280000300a00 */
[----:B------:R-:W4:Y:S04]  /*2fbb0*/  LDL.LU.64 R20, [R1+0x1db8] ;  /* 0x001db80001147983 */ /* 0x000f280000300a00 */
[----:B------:R0:W-:Y:S04]  /*2fbc0*/  STL.64 [R1+0x330], R16 ;  /* 0x0003301001007387 */ /* 0x0001e80000100a00 */
[----:B------:R1:W-:Y:S01]  /*2fbd0*/  STL.64 [R1+0x338], R18 ;  /* 0x0003381201007387 */ /* 0x0003e20000100a00 */
[----:B0-----:R-:W-:-:S02]  /*2fbe0*/  F2FP.F16.E4M3.UNPACK_B R16, R10 ;  /* 0x0000000aff10723e */ /* 0x001fc400020006ff */
        /* <DEDUP_REMOVED lines=11> */
[----:B------:R-:W3:Y:S04]  /*2fca0*/  LDL.LU.64 R4, [R1+0x1da8] ;  /* 0x001da80001047983 */ /* 0x000ee80000300a00 */
[----:B------:R-:W-:Y:S01]  /*2fcb0*/  STL [R1+0x1da0], R3 ;  /* 0x001da00301007387 */ /* 0x000fe20000100800 */
[----:B--2---:R-:W-:-:S02]  /*2fcc0*/  IMAD R29, R0, 0x100, R15 ;  /* 0x00000100001d7824 */ /* 0x004fc400078e020f */
[----:B----4-:R-:W-:Y:S02]  /*2fcd0*/  IMAD R11, R12, 0x100, R11 ;  /* 0x000001000c0b7824 */ /* 0x010fe400078e020b */
[----:B------:R-:W-:Y:S02]  /*2fce0*/  IMAD R10, R10, 0x100, R28 ;  /* 0x000001000a0a7824 */ /* 0x000fe400078e021c */
[----:B------:R-:W-:Y:S01]  /*2fcf0*/  IMAD R28, R14, 0x100, R13 ;  /* 0x000001000e1c7824 */ /* 0x000fe200078e020d */
[----:B---3--:R-:W-:Y:S02]  /*2fd00*/  HMMA.16816.F32 R4, R16, R2, R4 ;  /* 0x000000021004723c */ /* 0x008fe40000001804 */
[----:B------:R-:W-:Y:S02]  /*2fd10*/  F2FP.F16.E4M3.UNPACK_B R16, R10 ;  /* 0x0000000aff10723e */ /* 0x000fe400020006ff */
[----:B------:R-:W-:Y:S02]  /*2fd20*/  F2FP.F16.E4M3.UNPACK_B R17, R11 ;  /* 0x0000000bff11723e */ /* 0x000fe400020006ff */
[----:B------:R-:W-:-:S02]  /*2fd30*/  F2FP.F16.E4M3.UNPACK_B R18, R28 ;  /* 0x0000001cff12723e */ /* 0x000fc400020006ff */
[----:B------:R-:W-:-:S11]  /*2fd40*/  F2FP.F16.E4M3.UNPACK_B R19, R29 ;  /* 0x0000001dff13723e */ /* 0x000fd600020006ff */
[----:B------:R-:W-:Y:S04]  /*2fd50*/  STL.64 [R1+0x320], R4 ;  /* 0x0003200401007387 */ /* 0x000fe80000100a00 */
[----:B------:R0:W-:Y:S02]  /*2fd60*/  STL.64 [R1+0x328], R6 ;  /* 0x0003280601007387 */ /* 0x0001e40000100a00 */
[----:B0-----:R-:W-:Y:S01]  /*2fd70*/  HMMA.16816.F32 R4, R16, R8, R20 ;  /* 0x000000081004723c */ /* 0x001fe20000001814 */
[----:B------:R-:W-:Y:S02]  /*2fd80*/  IMAD R10, R26, 0x100, R27 ;  /* 0x000001001a0a7824 */ /* 0x000fe400078e021b */
[----:B------:R-:W-:-:S15]  /*2fd90*/  IMAD R11, R24, 0x100, R25 ;  /* 0x00000100180b7824 */ /* 0x000fde00078e0219 */
[----:B------:R-:W-:Y:S01]  /*2fda0*/  NOP ;  /* 0x0000000000007918 */ /* 0x000fe20000000000 */
[----:B------:R-:W-:Y:S04]  /*2fdb0*/  STL.64 [R1+0x410], R4 ;  /* 0x0004100401007387 */ /* 0x000fe80000100a00 */
[----:B------:R-:W-:Y:S04]  /*2fdc0*/  STL.64 [R1+0x418], R6 ;  /* 0x0004180601007387 */ /* 0x000fe80000100a00 */
[----:B------:R-:W-:Y:S04]  /*2fdd0*/  STL.64 [R1+0x1d98], R10 ;  /* 0x001d980a01007387 */ /* 0x000fe80000100a00 */
[----:B------:R-:W-:Y:S04]  /*2fde0*/  STL.64 [R1+0x1d90], R8 ;  /* 0x001d900801007387 */ /* 0x000fe80000100a00 */
[----:B------:R-:W2:Y:S04]  /*2fdf0*/  LDL.LU R12, [R1+0x924] ;  /* 0x00092400010c7983 */ /* 0x000ea80000300800 */
        /* <DEDUP_REMOVED lines=20> */
[----:B--2---:R0:W-:Y:S04]  /*2ff40*/  STL [R1+0x1d70], R12 ;  /* 0x001d700c01007387 */ /* 0x0041e80000100800 */
[----:B0-----:R-:W2:Y:S04]  /*2ff50*/  LDL.LU R12, [R1+0x918] ;  /* 0x00091800010c7983 */ /* 0x001ea80000300800 */
[----:B--2---:R0:W-:Y:S04]  /*2ff60*/  STL [R1+0x1d74], R12 ;  /* 0x001d740c01007387 */ /* 0x0041e80000100800 */
[----:B0-----:R-:W2:Y:S04]  /*2ff70*/  LDL.LU R12, [R1+0x910] ;  /* 0x00091000010c7983 */ /* 0x001ea80000300800 */
[----:B--2---:R0:W-:Y:S04]  /*2ff80*/  STL [R1+0x1d78], R12 ;  /* 0x001d780c01007387 */ /* 0x0041e80000100800 */
[----:B0-----:R-:W2:Y:S04]  /*2ff90*/  LDL.LU R12, [R1+0x908] ;  /* 0x00090800010c7983 */ /* 0x001ea80000300800 */
[----:B--2---:R0:W-:Y:S04]  /*2ffa0*/  STL [R1+0x1d7c], R12 ;  /* 0x001d7c0c01007387 */ /* 0x0041e80000100800 */
[----:B0-----:R-:W2:Y:S04]  /*2ffb0*/  LDL.LU R12, [R1+0x900] ;  /* 0x00090000010c7983 */ /* 0x001ea80000300800 */
[----:B------:R-:W2:Y:S04]  /*2ffc0*/  LDL.LU R13, [R1+0x154] ;  /* 0x00015400010d7983 */ /* 0x000ea80000300800 */
[----:B------:R-:W3:Y:S04]  /*2ffd0*/  LDL.LU R14, [R1+0x158] ;  /* 0x00015800010e7983 */ /* 0x000ee80000300800 */
[----:B------:R-:W3:Y:S01]  /*2ffe0*/  LDL.LU R15, [R1+0x15c] ;  /* 0x00015c00010f7983 */ /* 0x000ee20000300800 */
[----:B----4-:R-:W-:-:S02]  /*2fff0*/  IMAD R28, R24, 0x100, R25 ;  /* 0x00000100181c7824 */ /* 0x010fc400078e0219 */
[----:B------:R-:W-:Y:S01]  /*30000*/  IMAD R29, R29, 0x100, R3 ;  /* 0x000001001d1d7824 */ /* 0x000fe200078e0203 */
[----:B---3--:R-:W-:Y:S04]  /*30010*/  STL.64 [R1+0x1d88], R14 ;  /* 0x001d880e01007387 */ /* 0x008fe80000100a00 */
[----:B--2---:R0:W-:Y:S04]  /*30020*/  STL.64 [R1+0x1d80], R12 ;  /* 0x001d800c01007387 */ /* 0x0041e80000100a00 */
[----:B0-----:R-:W2:Y:S04]  /*30030*/  LDL.LU R12, [R1+0x1a0] ;  /* 0x0001a000010c7983 */ /* 0x001ea80000300800 */
[----:B------:R-:W2:Y:S04]  /*30040*/  LDL.LU R13, [R1+0x1a4] ;  /* 0x0001a400010d7983 */ /* 0x000ea80000300800 */
[----:B------:R-:W2:Y:S04]  /*30050*/  LDL.LU R14, [R1+0x1a8] ;  /* 0x0001a800010e7983 */ /* 0x000ea80000300800 */
[----:B------:R-:W2:Y:S04]  /*30060*/  LDL.LU R15, [R1+0x1ac] ;  /* 0x0001ac00010f7983 */ /* 0x000ea80000300800 */
[----:B------:R-:W3:Y:S04]  /*30070*/  LDL.LU R0, [R1+0x934] ;  /* 0x0009340001007983 */ /* 0x000ee80000300800 */
[----:B------:R-:W4:Y:S04]  /*30080*/  LDL.LU R4, [R1+0x130] ;  /* 0x0001300001047983 */ /* 0x000f280000300800 */
[----:B------:R-:W4:Y:S04]  /*30090*/  LDL.LU R5, [R1+0x134] ;  /* 0x0001340001057983 */ /* 0x000f280000300800 */
        /* <DEDUP_REMOVED lines=11> */
[----:B--2---:R-:W-:Y:S02]  /*30150*/  HMMA.16816.F32 R16, R16, R2, R8 ;  /* 0x000000021010723c */ /* 0x004fe40000001808 */
[----:B------:R-:W2:Y:S04]  /*30160*/  LDL.LU.64 R10, [R1+0x1d98] ;  /* 0x001d9800010a7983 */ /* 0x000ea80000300a00 */
[----:B------:R-:W3:-:S13]  /*30170*/  LDL.LU.64 R8, [R1+0x1d90] ;  /* 0x001d900001087983 */ /* 0x000eda0000300a00 */
[----:B------:R-:W-:Y:S04]  /*30180*/  STL.64 [R1+0x310], R16 ;  /* 0x0003101001007387 */ /* 0x000fe80000100a00 */
[----:B------:R0:W-:Y:S02]  /*30190*/  STL.64 [R1+0x318], R18 ;  /* 0x0003181201007387 */ /* 0x0001e40000100a00 */
[----:B0-----:R-:W-:Y:S02]  /*301a0*/  F2FP.F16.E4M3.UNPACK_B R18, R28 ;  /* 0x0000001cff12723e */ /* 0x001fe400020006ff */
[----:B------:R-:W-:Y:S02]  /*301b0*/  F2FP.F16.E4M3.UNPACK_B R19, R29 ;  /* 0x0000001dff13723e */ /* 0x000fe400020006ff */
[----:B--2---:R-:W-:-:S02]  /*301c0*/  F2FP.F16.E4M3.UNPACK_B R16, R10 ;  /* 0x0000000aff10723e */ /* 0x004fc400020006ff */
[----:B------:R-:W-:Y:S01]  /*301d0*/  F2FP.F16.E4M3.UNPACK_B R17, R11 ;  /* 0x0000000bff11723e */ /* 0x000fe200020006ff */
[----:B------:R-:W2:Y:S04]  /*301e0*/  LDL.LU R10, [R1+0x8fc] ;  /* 0x0008fc00010a7983 */ /* 0x000ea80000300800 */
[----:B------:R-:W2:Y:S04]  /*301f0*/  LDL.LU R11, [R1+0x904] ;  /* 0x00090400010b7983 */ /* 0x000ea80000300800 */
[----:B------:R-:W2:Y:S04]  /*30200*/  LDL.LU R28, [R1+0x90c] ;  /* 0x00090c00011c7983 */ /* 0x000ea80000300800 */
[----:B------:R-:W2:Y:S01]  /*30210*/  LDL.LU R29, [R1+0x914] ;  /* 0x00091400011d7983 */ /* 0x000ea20000300800 */
[----:B---3--:R-:W-:-:S15]  /*30220*/  HMMA.16816.F32 R12, R16, R8, R12 ;  /* 0x00000008100c723c */ /* 0x008fde000000180c */
[----:B------:R-:W-:-:S04]  /*30230*/  NOP ;  /* 0x0000000000007918 */ /* 0x000fc80000000000 */
[----:B------:R-:W-:Y:S04]  /*30240*/  STL.64 [R1+0x400], R12 ;  /* 0x0004000c01007387 */ /* 0x000fe80000100a00 */
[----:B------:R0:W-:Y:S04]  /*30250*/  STL.64 [R1+0x408], R14 ;  /* 0x0004080e01007387 */ /* 0x0001e80000100a00 */
[----:B0-----:R-:W3:Y:S04]  /*30260*/  LDL.LU.64 R14, [R1+0x1d88] ;  /* 0x001d8800010e7983 */ /* 0x001ee80000300a00 */
[----:B------:R-:W2:Y:S02]  /*30270*/  LDL.LU.64 R12, [R1+0x1d80] ;  /* 0x001d8000010c7983 */ /* 0x000ea40000300a00 */
[----:B--2---:R-:W-:-:S02]  /*30280*/  IMAD R10, R10, 0x100, R12 ;  /* 0x000001000a0a7824 */ /* 0x004fc400078e020c */
[----:B------:R-:W2:Y:S02]  /*30290*/  LDL.LU R12, [R1+0x1d7c] ;  /* 0x001d7c00010c7983 */ /* 0x000ea40000300800 */
[----:B--2---:R-:W-:Y:S02]  /*302a0*/  IMAD R11, R11, 0x100, R12 ;  /* 0x000001000b0b7824 */ /* 0x004fe400078e020c */
[----:B------:R-:W2:Y:S02]  /*302b0*/  LDL.LU R12, [R1+0x1d78] ;  /* 0x001d7800010c7983 */ /* 0x000ea40000300800 */
[----:B--2---:R-:W-:Y:S02]  /*302c0*/  IMAD R28, R28, 0x100, R12 ;  /* 0x000001001c1c7824 */ /* 0x004fe400078e020c */
[----:B------:R-:W2:Y:S02]  /*302d0*/  LDL.LU R12, [R1+0x1d74] ;  /* 0x001d7400010c7983 */ /* 0x000ea40000300800 */
[----:B--2---:R-:W-:-:S02]  /*302e0*/  IMAD R29, R29, 0x100, R12 ;  /* 0x000001001d1d7824 */ /* 0x004fc400078e020c */
[----:B------:R-:W3:Y:S02]  /*302f0*/  LDL.LU R12, [R1+0x1d70] ;  /* 0x001d7000010c7983 */ /* 0x000ee40000300800 */
[----:B---3--:R-:W-:Y:S02]  /*30300*/  HMMA.16816.F32 R16, R16, R2, R12 ;  /* 0x000000021010723c */ /* 0x008fe4000000180c */
        /* <DEDUP_REMOVED lines=17> */
[----:B----4-:R-:W-:Y:S01]  /*30420*/  HMMA.16816.F32 R4, R16, R2, R4 ;  /* 0x000000021004723c */ /* 0x010fe20000001804 */
[----:B---3--:R-:W-:-:S02]  /*30430*/  IMAD R10, R10, 0x100, R28 ;  /* 0x000001000a0a7824 */ /* 0x008fc400078e021c */
[----:B------:R-:W-:Y:S03]  /*30440*/  STL [R1+0x1d4c], R2 ;  /* 0x001d4c0201007387 */ /* 0x000fe60000100800 */
[----:B------:R-:W-:Y:S01]  /*30450*/  F2FP.F16.E4M3.UNPACK_B R16, R10 ;  /* 0x0000000aff10723e */ /* 0x000fe200020006ff */
[----:B------:R-:W-:-:S12]  /*30460*/  STL [R1+0x1d48], R3 ;  /* 0x001d480301007387 */ /* 0x000fd80000100800 */
[----:B------:R-:W-:Y:S04]  /*30470*/  STL.64 [R1+0x2f0], R4 ;  /* 0x0002f00401007387 */ /* 0x000fe80000100a00 */
[----:B------:R0:W-:Y:S01]  /*30480*/  STL.64 [R1+0x2f8], R6 ;  /* 0x0002f80601007387 */ /* 0x0001e20000100a00 */
[----:B------:R-:W-:Y:S02]  /*30490*/  IMAD R10, R26, 0x100, R27 ;  /* 0x000001001a0a7824 */ /* 0x000fe400078e021b */
[----:B--2---:R-:W-:Y:S02]  /*304a0*/  IMAD R29, R0, 0x100, R15 ;  /* 0x00000100001d7824 */ /* 0x004fe400078e020f */
[----:B------:R-:W-:Y:S02]  /*304b0*/  IMAD R11, R12, 0x100, R11 ;  /* 0x000001000c0b7824 */ /* 0x000fe400078e020b */
[----:B------:R-:W-:Y:S01]  /*304c0*/  IMAD R28, R14, 0x100, R13 ;  /* 0x000001000e1c7824 */ /* 0x000fe200078e020d */
[----:B------:R-:W-:-:S02]  /*304d0*/  F2FP.F16.E4M3.UNPACK_B R19, R29 ;  /* 0x0000001dff13723e */ /* 0x000fc400020006ff */
[----:B------:R-:W-:Y:S02]  /*304e0*/  F2FP.F16.E4M3.UNPACK_B R17, R11 ;  /* 0x0000000bff11723e */ /* 0x000fe400020006ff */
[----:B------:R-:W-:-:S07]  /*304f0*/  F2FP.F16.E4M3.UNPACK_B R18, R28 ;  /* 0x0000001cff12723e */ /* 0x000fce00020006ff */
[----:B0-----:R-:W-:Y:S01]  /*30500*/  HMMA.16816.F32 R4, R16, R8, R20 ;  /* 0x000000081004723c */ /* 0x001fe20000001814 */
[----:B------:R-:W-:-:S15]  /*30510*/  IMAD R11, R24, 0x100, R25 ;  /* 0x00000100180b7824 */ /* 0x000fde00078e0219 */
[----:B------:R-:W-:-:S03]  /*30520*/  NOP ;  /* 0x0000000000007918 */ /* 0x000fc60000000000 */
        /* <DEDUP_REMOVED lines=107> */
[----:B------:R-:W-:-:S13]  /*30be0*/  F2FP.F16.E4M3.UNPACK_B R16, R10 ;  /* 0x0000000aff10723e */ /* 0x000fda00020006ff */
        /* <DEDUP_REMOVED lines=13> */
[----:B------:R0:W-:Y:S04]  /*30cc0*/  STL.64 [R1+0x3b8], R6 ;  /* 0x0003b80601007387 */ /* 0x0001e80000100a00 */
[----:B0-----:R-:W2:Y:S04]  /*30cd0*/  LDL.LU R6, [R1+0x9b0] ;  /* 0x0009b00001067983 */ /* 0x001ea80000300800 */
[----:B------:R-:W2:Y:S04]  /*30ce0*/  LDL.LU R7, [R1+0x9ac] ;  /* 0x0009ac0001077983 */ /* 0x000ea80000300800 */
[----:B------:R-:W-:Y:S04]  /*30cf0*/  STL.64 [R1+0x1ce8], R10 ;  /* 0x001ce80a01007387 */ /* 0x000fe80000100a00 */
[----:B------:R0:W-:Y:S04]  /*30d00*/  STL.64 [R1+0x1ce0], R8 ;  /* 0x001ce00801007387 */ /* 0x0001e80000100a00 */
[----:B------:R-:W3:Y:S04]  /*30d10*/  LDL.LU R20, [R1+0x90] ;  /* 0x0000900001147983 */ /* 0x000ee80000300800 */
[----:B------:R-:W3:Y:S04]  /*30d20*/  LDL.LU R21, [R1+0x94] ;  /* 0x0000940001157983 */ /* 0x000ee80000300800 */
[----:B------:R-:W4:Y:S04]  /*30d30*/  LDL.LU R22, [R1+0x98] ;  /* 0x0000980001167983 */ /* 0x000f280000300800 */
[----:B------:R-:W4:Y:S04]  /*30d40*/  LDL.LU R23, [R1+0x9c] ;  /* 0x00009c0001177983 */ /* 0x000f280000300800 */
[----:B0-----:R-:W2:Y:S04]  /*30d50*/  LDL.LU R8, [R1+0xa0] ;  /* 0x0000a00001087983 */ /* 0x001ea80000300800 */
[----:B------:R-:W2:Y:S04]  /*30d60*/  LDL.LU R9, [R1+0xa4] ;  /* 0x0000a40001097983 */ /* 0x000ea80000300800 */
[----:B------:R-:W2:Y:S04]  /*30d70*/  LDL.LU R10, [R1+0xa8] ;  /* 0x0000a800010a7983 */ /* 0x000ea80000300800 */
[----:B------:R-:W2:Y:S04]  /*30d80*/  LDL.LU R11, [R1+0xac] ;  /* 0x0000ac00010b7983 */ /* 0x000ea80000300800 */
[----:B------:R-:W2:Y:S04]  /*30d90*/  LDL.LU R3, [R1+0x9b8] ;  /* 0x0009b80001037983 */ /* 0x000ea80000300800 */
[----:B------:R-:W2:Y:S04]  /*30da0*/  LDL.LU R29, [R1+0x9b4] ;  /* 0x0009b400011d7983 */ /* 0x000ea80000300800 */
[----:B------:R-:W2:Y:S04]  /*30db0*/  LDL.LU R0, [R1+0x9d8] ;  /* 0x0009d80001007983 */ /* 0x000ea80000300800 */
[----:B--2---:R0:W-:Y:S04]  /*30dc0*/  STL [R1+0x1cc4], R0 ;  /* 0x001cc40001007387 */ /* 0x0041e80000100800 */
[----:B0-----:R-:W2:Y:S04]  /*30dd0*/  LDL.LU R0, [R1+0x9d0] ;  /* 0x0009d00001007983 */ /* 0x001ea80000300800 */
[----:B--2---:R0:W-:Y:S04]  /*30de0*/  STL [R1+0x1cc8], R0 ;  /* 0x001cc80001007387 */ /* 0x0041e80000100800 */
[----:B0-----:R-:W2:Y:S04]  /*30df0*/  LDL.LU R0, [R1+0x9c8] ;  /* 0x0009c80001007983 */ /* 0x001ea80000300800 */
[----:B--2---:R0:W-:Y:S04]  /*30e00*/  STL [R1+0x1ccc], R0 ;  /* 0x001ccc0001007387 */ /* 0x0041e80000100800 */
[----:B0-----:R-:W2:Y:S04]  /*30e10*/  LDL.LU R0, [R1+0x9c0] ;  /* 0x0009c00001007983 */ /* 0x001ea80000300800 */
[----:B----4-:R-:W-:Y:S04]  /*30e20*/  STL.64 [R1+0x1cb8], R22 ;  /* 0x001cb81601007387 */ /* 0x010fe80000100a00 */
[----:B---3--:R0:W-:Y:S04]  /*30e30*/  STL.64 [R1+0x1cb0], R20 ;  /* 0x001cb01401007387 */ /* 0x0081e80000100a00 */
[----:B0-----:R-:W3:Y:S04]  /*30e40*/  LDL.LU R20, [R1+0x70] ;  /* 0x0000700001147983 */ /* 0x001ee80000300800 */
[----:B------:R-:W3:Y:S04]  /*30e50*/  LDL.LU R21, [R1+0x74] ;  /* 0x0000740001157983 */ /* 0x000ee80000300800 */
[----:B------:R-:W4:Y:S04]  /*30e60*/  LDL.LU R22, [R1+0x78] ;  /* 0x0000780001167983 */ /* 0x000f280000300800 */
[----:B------:R-:W4:Y:S01]  /*30e70*/  LDL.LU R23, [R1+0x7c] ;  /* 0x00007c0001177983 */ /* 0x000f220000300800 */
[----:B------:R-:W-:-:S02]  /*30e80*/  IMAD R28, R7, 0x100, R6 ;  /* 0x00000100071c7824 */ /* 0x000fc400078e0206 */
[----:B------:R-:W-:Y:S01]  /*30e90*/  IMAD R29, R29, 0x100, R3 ;  /* 0x000001001d1d7824 */ /* 0x000fe200078e0203 */
[----:B----4-:R-:W-:Y:S04]  /*30ea0*/  STL.64 [R1+0x1cd8], R22 ;  /* 0x001cd81601007387 */ /* 0x010fe80000100a00 */
[----:B---3--:R0:W-:Y:S04]  /*30eb0*/  STL.64 [R1+0x1cd0], R20 ;  /* 0x001cd01401007387 */ /* 0x0081e80000100a00 */
[----:B0-----:R-:W3:Y:S04]  /*30ec0*/  LDL.LU R20, [R1+0xb0] ;  /* 0x0000b00001147983 */ /* 0x001ee80000300800 */
[----:B------:R-:W3:Y:S04]  /*30ed0*/  LDL.LU R21, [R1+0xb4] ;  /* 0x0000b40001157983 */ /* 0x000ee80000300800 */
[----:B------:R-:W3:Y:S04]  /*30ee0*/  LDL.LU R22, [R1+0xb8] ;  /* 0x0000b80001167983 */ /* 0x000ee80000300800 */
        /* <DEDUP_REMOVED lines=17> */
[----:B------:R2:W-:Y:S04]  /*31000*/  STL.64 [R1+0xc0], R16 ;  /* 0x0000c01001007387 */ /* 0x0005e80000100a00 */
[----:B------:R0:W-:Y:S01]  /*31010*/  STL.64 [R1+0xc8], R18 ;  /* 0x0000c81201007387 */ /* 0x0001e20000100a00 */
[----:B--2---:R-:W-:-:S03]  /*31020*/  F2FP.F16.E4M3.UNPACK_B R16, R10 ;  /* 0x0000000aff10723e */ /* 0x004fc600020006ff */
[----:B------:R-:W2:Y:S01]  /*31030*/  LDL.LU R10, [R1+0x9bc] ;  /* 0x0009bc00010a7983 */ /* 0x000ea20000300800 */
[----:B------:R-:W-:Y:S02]  /*31040*/  F2FP.F16.E4M3.UNPACK_B R17, R11 ;  /* 0x0000000bff11723e */ /* 0x000fe400020006ff */
[----:B0-----:R-:W-:Y:S02]  /*31050*/  F2FP.F16.E4M3.UNPACK_B R18, R28 ;  /* 0x0000001cff12723e */ /* 0x001fe400020006ff */
        /* <DEDUP_REMOVED lines=10> */
[----:B--2---:R-:W-:-:S03]  /*31100*/  IMAD R10, R10, 0x100, R0 ;  /* 0x000001000a0a7824 */ /* 0x004fc600078e0200 */
[----:B------:R-:W4:Y:S02]  /*31110*/  LDL.LU R0, [R1+0x1ccc] ;  /* 0x001ccc0001007983 */ /* 0x000f240000300800 */
[----:B----4-:R-:W-:Y:S02]  /*31120*/  IMAD R11, R11, 0x100, R0 ;  /* 0x000001000b0b7824 */ /* 0x010fe400078e0200 */
[----:B------:R-:W2:Y:S02]  /*31130*/  LDL.LU R0, [R1+0x1cc8] ;  /* 0x001cc80001007983 */ /* 0x000ea40000300800 */
[----:B--2---:R-:W-:Y:S02]  /*31140*/  IMAD R28, R28, 0x100, R0 ;  /* 0x000001001c1c7824 */ /* 0x004fe400078e0200 */
[----:B------:R-:W2:Y:S01]  /*31150*/  LDL.LU R0, [R1+0x1cc4] ;  /* 0x001cc40001007983 */ /* 0x000ea20000300800 */
[----:B---3--:R-:W-:Y:S01]  /*31160*/  HMMA.16816.F32 R16, R16, R2, R20 ;  /* 0x000000021010723c */ /* 0x008fe20000001814 */
[----:B--2---:R-:W-:-:S02]  /*31170*/  IMAD R29, R29, 0x100, R0 ;  /* 0x000001001d1d7824 */ /* 0x004fc400078e0200 */
[----:B------:R-:W2:Y:S04]  /*31180*/  LDL.LU R0, [R1+0x1cc0] ;  /* 0x001cc00001007983 */ /* 0x000ea80000300800 */
[----:B------:R-:W3:Y:S04]  /*31190*/  LDL.LU.64 R22, [R1+0x1cb8] ;  /* 0x001cb80001167983 */ /* 0x000ee80000300a00 */
[----:B------:R-:W3:Y:S08]  /*311a0*/  LDL.LU.64 R20, [R1+0x1cb0] ;  /* 0x001cb00001147983 */ /* 0x000ef00000300a00 */
[----:B------:R0:W-:Y:S04]  /*311b0*/  STL.64 [R1+0xe0], R16 ;  /* 0x0000e01001007387 */ /* 0x0001e80000100a00 */
[----:B------:R1:W-:Y:S01]  /*311c0*/  STL.64 [R1+0xe8], R18 ;  /* 0x0000e81201007387 */ /* 0x0003e20000100a00 */
[----:B0-----:R-:W-:-:S02]  /*311d0*/  F2FP.F16.E4M3.UNPACK_B R16, R10 ;  /* 0x0000000aff10723e */ /* 0x001fc400020006ff */
[----:B------:R-:W-:Y:S01]  /*311e0*/  F2FP.F16.E4M3.UNPACK_B R17, R11 ;  /* 0x0000000bff11723e */ /* 0x000fe200020006ff */
[----:B------:R-:W4:Y:S04]  /*311f0*/  LDL.LU R10, [R1+0x9dc] ;  /* 0x0009dc00010a7983 */ /* 0x000f280000300800 */
[----:B------:R-:W2:Y:S01]  /*31200*/  LDL.LU R11, [R1+0x9e4] ;  /* 0x0009e400010b7983 */ /* 0x000ea20000300800 */
[----:B-1----:R-:W-:Y:S02]  /*31210*/  F2FP.F16.E4M3.UNPACK_B R18, R28 ;  /* 0x0000001cff12723e */ /* 0x002fe400020006ff */
[----:B------:R-:W-:Y:S01]  /*31220*/  F2FP.F16.E4M3.UNPACK_B R19, R29 ;  /* 0x0000001dff13723e */ /* 0x000fe200020006ff */
[----:B------:R-:W2:Y:S04]  /*31230*/  LDL.LU R28, [R1+0x9ec] ;  /* 0x0009ec00011c7983 */ /* 0x000ea80000300800 */
[----:B------:R-:W2:Y:S02]  /*31240*/  LDL.LU R29, [R1+0x9f4] ;  /* 0x0009f400011d7983 */ /* 0x000ea40000300800 */
[----:B---3--:R-:W-:Y:S01]  /*31250*/  HMMA.16816.F32 R20, R16, R8, R20 ;  /* 0x000000081014723c */ /* 0x008fe20000001814 */
[----:B----4-:R-:W-:-:S15]  /*31260*/  IMAD R10, R10, 0x100, R24 ;  /* 0x000001000a0a7824 */ /* 0x010fde00078e0218 */
[----:B------:R-:W-:-:S03]  /*31270*/  NOP ;  /* 0x0000000000007918 */ /* 0x000fc60000000000 */
[----:B------:R-:W-:Y:S04]  /*31280*/  STL.64 [R1+0x390], R20 ;  /* 0x0003901401007387 */ /* 0x000fe80000100a00 */
[----:B------:R0:W-:Y:S01]  /*31290*/  STL.64 [R1+0x398], R22 ;  /* 0x0003981601007387 */ /* 0x0001e20000100a00 */
[----:B--2---:R-:W-:Y:S02]  /*312a0*/  IMAD R11, R11, 0x100, R25 ;  /* 0x000001000b0b7824 */ /* 0x004fe400078e0219 */
[----:B------:R-:W-:Y:S02]  /*312b0*/  IMAD R28, R28, 0x100, R26 ;  /* 0x000001001c1c7824 */ /* 0x000fe400078e021a */
[----:B------:R-:W-:Y:S01]  /*312c0*/  IMAD R29, R29, 0x100, R27 ;  /* 0x000001001d1d7824 */ /* 0x000fe200078e021b */
[----:B0-----:R-:W2:Y:S04]  /*312d0*/  LDL.LU.64 R22, [R1+0x1ca8] ;  /* 0x001ca80001167983 */ /* 0x001ea80000300a00 */
[----:B------:R-:W2:Y:S04]  /*312e0*/  LDL.LU.64 R20, [R1+0x1ca0] ;  /* 0x001ca00001147983 */ /* 0x000ea80000300a00 */
[----:B------:R-:W3:Y:S04]  /*312f0*/  LDL.LU R24, [R1+0x1c9c] ;  /* 0x001c9c0001187983 */ /* 0x000ee80000300800 */
[----:B------:R-:W3:Y:S04]  /*31300*/  LDL.LU R25, [R1+0x1c98] ;  /* 0x001c980001197983 */ /* 0x000ee80000300800 */
[----:B------:R-:W3:Y:S04]  /*31310*/  LDL.LU R26, [R1+0x1c94] ;  /* 0x001c9400011a7983 */ /* 0x000ee80000300800 */
[----:B------:R-:W3:Y:S02]  /*31320*/  LDL.LU R27, [R1+0x1c90] ;  /* 0x001c9000011b7983 */ /* 0x000ee40000300800 */
[----:B---3--:R-:W-:Y:S02]  /*31330*/  HMMA.16816.F32 R16, R16, R2, R24 ;  /* 0x000000021010723c */ /* 0x008fe40000001818 */
[----:B------:R-:W3:-:S15]  /*31340*/  LDL.LU R24, [R1+0x60] ;  /* 0x0000600001187983 */ /* 0x000ede0000300800 */
[----:B------:R-:W-:Y:S02]  /*31350*/  NOP ;  /* 0x0000000000007918 */ /* 0x000fe40000000000 */
[----:B------:R0:W-:Y:S04]  /*31360*/  STL.64 [R1+0x110], R16 ;  /* 0x0001101001007387 */ /* 0x0001e80000100a00 */
[----:B------:R1:W-:Y:S04]  /*31370*/  STL.64 [R1+0x118], R18 ;  /* 0x0001181201007387 */ /* 0x0003e80000100a00 */
[----:B------:R-:W3:Y:S04]  /*31380*/  LDL.LU R25, [R1+0x64] ;  /* 0x0000640001197983 */ /* 0x000ee80000300800 */
[----:B------:R-:W3:Y:S04]  /*31390*/  LDL.LU R26, [R1+0x68] ;  /* 0x00006800011a7983 */ /* 0x000ee80000300800 */
[----:B------:R-:W3:Y:S01]  /*313a0*/  LDL.LU R27, [R1+0x6c] ;  /* 0x00006c00011b7983 */ /* 0x000ee20000300800 */
[----:B0-----:R-:W-:-:S02]  /*313b0*/  F2FP.F16.E4M3.UNPACK_B R16, R10 ;  /* 0x0000000aff10723e */ /* 0x001fc400020006ff */
[----:B------:R-:W-:Y:S02]  /*313c0*/  F2FP.F16.E4M3.UNPACK_B R17, R11 ;  /* 0x0000000bff11723e */ /* 0x000fe400020006ff */
[----:B-1----:R-:W-:Y:S02]  /*313d0*/  F2FP.F16.E4M3.UNPACK_B R18, R28 ;  /* 0x0000001cff12723e */ /* 0x002fe400020006ff */
[----:B------:R-:W-:Y:S01]  /*313e0*/  F2FP.F16.E4M3.UNPACK_B R19, R29 ;  /* 0x0000001dff13723e */ /* 0x000fe200020006ff */
[----:B------:R-:W-:-:S06]  /*313f0*/  IMAD R10, R13, 0x100, R12 ;  /* 0x000001000d0a7824 */ /* 0x000fcc00078e020c */
[----:B---3--:R-:W-:-:S15]  /*31400*/  HMMA.16816.F32 R24, R16, R8, R24 ;  /* 0x000000081018723c */ /* 0x008fde0000001818 */
[----:B------:R-:W-:-:S04]  /*31410*/  NOP ;  /* 0x0000000000007918 */ /* 0x000fc80000000000 */
[----:B------:R0:W-:Y:S02]  /*31420*/  STL.64 [R1+0x380], R24 ;  /* 0x0003801801007387 */ /* 0x0001e40000100a00 */
[----:B0-----:R-:W-:Y:S02]  /*31430*/  IMAD R24, R5, 0x100, R4 ;  /* 0x0000010005187824 */ /* 0x001fe400078e0204 */
[----:B------:R-:W-:Y:S02]  /*31440*/  IMAD R25, R7, 0x100, R6 ;  /* 0x0000010007197824 */ /* 0x000fe400078e0206 */
[----:B--2---:R-:W-:Y:S01]  /*31450*/  HMMA.16816.F32 R4, R16, R2, R20 ;  /* 0x000000021004723c */ /* 0x004fe20000001814 */
[----:B------:R-:W-:Y:S04]  /*31460*/  STL.64 [R1+0x388], R26 ;  /* 0x0003881a01007387 */ /* 0x000fe80000100a00 */
[----:B------:R0:W-:Y:S04]  /*31470*/  STL [R1+0x1c74], R2 ;  /* 0x001c740201007387 */ /* 0x0001e80000100800 */
[----:B------:R-:W-:Y:S10]  /*31480*/  STL [R1+0x1c70], R3 ;  /* 0x001c700301007387 */ /* 0x000ff40000100800 */
[----:B------:R-:W-:Y:S04]  /*31490*/  STL.64 [R1+0x130], R4 ;  /* 0x0001300401007387 */ /* 0x000fe80000100a00 */
[----:B------:R-:W-:Y:S04]  /*314a0*/  STL.64 [R1+0x138], R6 ;  /* 0x0001380601007387 */ /* 0x000fe80000100a00 */
[----:B------:R-:W2:Y:S04]  /*314b0*/  LDL.LU R12, [R1+0x10] ;  /* 0x00001000010c7983 */ /* 0x000ea80000300800 */
[----:B--2---:R-:W-:Y:S04]  /*314c0*/  STL [R1+0x1c40], R12 ;  /* 0x001c400c01007387 */ /* 0x004fe80000100800 */
[----:B------:R-:W2:Y:S01]  /*314d0*/  LDL.LU R13, [R1+0x14] ;  /* 0x00001400010d7983 */ /* 0x000ea20000300800 */
[----:B------:R-:W-:-:S03]  /*314e0*/  IMAD R11, R15, 0x100, R14 ;  /* 0x000001000f0b7824 */ /* 0x000fc600078e020e */
[----:B--2---:R-:W-:Y:S04]  /*314f0*/  STL [R1+0x1c44], R13 ;  /* 0x001c440d01007387 */ /* 0x004fe80000100800 */
[----:B------:R-:W2:Y:S04]  /*31500*/  LDL.LU R14, [R1+0x18] ;  /* 0x00001800010e7983 */ /* 0x000ea80000300800 */
[----:B--2---:R-:W-:Y:S04]  /*31510*/  STL [R1+0x1c48], R14 ;  /* 0x001c480e01007387 */ /* 0x004fe80000100800 */
[----:B------:R-:W2:Y:S04]  /*31520*/  LDL.LU R15, [R1+0x1c] ;  /* 0x00001c00010f7983 */ /* 0x000ea80000300800 */
[----:B0-----:R-:W3:Y:S04]  /*31530*/  LDL.LU R2, [R1+0xa38] ;  /* 0x000a380001027983 */ /* 0x001ee80000300800 */
[----:B---3--:R0:W-:Y:S04]  /*31540*/  STL [R1+0x1c78], R2 ;  /* 0x001c780201007387 */ /* 0x0081e80000100800 */
[----:B0-----:R-:W3:Y:S04]  /*31550*/  LDL.LU R2, [R1+0xa30] ;  /* 0x000a300001027983 */ /* 0x001ee80000300800 */
[----:B---3--:R0:W-:Y:S04]  /*31560*/  STL [R1+0x1c7c], R2 ;  /* 0x001c7c0201007387 */ /* 0x0081e80000100800 */
[----:B0-----:R-:W3:Y:S04]  /*31570*/  LDL.LU R2, [R1+0xa28] ;  /* 0x000a280001027983 */ /* 0x001ee80000300800 */
[----:B------:R-:W4:Y:S04]  /*31580*/  LDL.LU R20, [R1+0xa34] ;  /* 0x000a340001147983 */ /* 0x000f280000300800 */
[----:B------:R-:W3:Y:S04]  /*31590*/  LDL.LU R3, [R1+0xa40] ;  /* 0x000a400001037983 */ /* 0x000ee80000300800 */
[----:B------:R-:W3:Y:S04]  /*315a0*/  LDL.LU R21, [R1+0xa3c] ;  /* 0x000a3c0001157983 */ /* 0x000ee80000300800 */
[----:B--2---:R0:W-:Y:S04]  /*315b0*/  STL [R1+0x1c4c], R15 ;  /* 0x001c4c0f01007387 */ /* 0x0041e80000100800 */
[----:B0-----:R-:W2:Y:S04]  /*315c0*/  LDL.LU R15, [R1+0xa48] ;  /* 0x000a4800010f7983 */ /* 0x001ea80000300800 */
[----:B------:R-:W2:Y:S04]  /*315d0*/  LDL.LU R14, [R1+0xa50] ;  /* 0x000a5000010e7983 */ /* 0x000ea80000300800 */
        /* <DEDUP_REMOVED lines=14> */
[----:B------:R-:W-:-:S02]  /*316c0*/  F2FP.F16.E4M3.UNPACK_B R16, R10 ;  /* 0x0000000aff10723e */ /* 0x000fc400020006ff */
        /* <DEDUP_REMOVED lines=17> */
[----:B------:R-:W-:Y:S01]  /*317e0*/  F2FP.F16.E4M3.UNPACK_B R19, R25 ;  /* 0x00000019ff13723e */ /* 0x000fe200020006ff */
[----:B------:R-:W4:Y:S04]  /*317f0*/  LDL.LU R11, [R1+0xa2c] ;  /* 0x000a2c00010b7983 */ /* 0x000f280000300800 */
[----:B------:R-:W4:Y:S04]  /*31800*/  LDL.LU R24, [R1] ;  /* 0x0000000001187983 */ /* 0x000f280000300800 */
[----:B------:R-:W4:Y:S04]  /*31810*/  LDL.LU R25, [R1+0x4] ;  /* 0x0000040001197983 */ /* 0x000f280000300800 */
[----:B------:R-:W4:Y:S01]  /*31820*/  LDL.LU R26, [R1+0x8] ;  /* 0x00000800011a7983 */ /* 0x000f220000300800 */
[----:B------:R-:W-:Y:S01]  /*31830*/  IMAD.MOV.U32 R27, RZ, RZ, R0 ;  /* 0x000000ffff1b7224 */ /* 0x000fe200078e0000 */
[----:B--2---:R-:W-:Y:S01]  /*31840*/  HMMA.16816.F32 R12, R16, R8, R12 ;  /* 0x00000008100c723c */ /* 0x004fe2000000180c */
[----:B---3--:R-:W-:-:S15]  /*31850*/  IMAD R10, R10, 0x100, R2 ;  /* 0x000001000a0a7824 */ /* 0x008fde00078e0202 */
[----:B------:R-:W-:-:S03]  /*31860*/  NOP ;  /* 0x0000000000007918 */ /* 0x000fc60000000000 */
[----:B------:R-:W-:Y:S04]  /*31870*/  STL.64 [R1+0x370], R12 ;  /* 0x0003700c01007387 */ /* 0x000fe80000100a00 */
[----:B------:R0:W-:Y:S04]  /*31880*/  STL.64 [R1+0x378], R14 ;  /* 0x0003780e01007387 */ /* 0x0001e80000100a00 */
[----:B0-----:R-:W2:Y:S04]  /*31890*/  LDL.LU.64 R14, [R1+0x1c88] ;  /* 0x001c8800010e7983 */ /* 0x001ea80000300a00 */
[----:B------:R-:W2:Y:S04]  /*318a0*/  LDL.LU.64 R12, [R1+0x1c80] ;  /* 0x001c8000010c7983 */ /* 0x000ea80000300a00 */
[----:B------:R-:W3:Y:S04]  /*318b0*/  LDL.LU R0, [R1+0x9fc] ;  /* 0x0009fc0001007983 */ /* 0x000ee80000300800 */
[----:B------:R-:W4:Y:S02]  /*318c0*/  LDL.LU R2, [R1+0x1c7c] ;  /* 0x001c7c0001027983 */ /* 0x000f240000300800 */
[----:B----4-:R-:W-:-:S02]  /*318d0*/  IMAD R11, R11, 0x100, R2 ;  /* 0x000001000b0b7824 */ /* 0x010fc400078e0202 */
[----:B------:R-:W4:Y:S01]  /*318e0*/  LDL.LU R2, [R1+0x1c78] ;  /* 0x001c780001027983 */ /* 0x000f220000300800 */
[----:B------:R-:W-:Y:S02]  /*318f0*/  IMAD R21, R21, 0x100, R3 ;  /* 0x0000010015157824 */ /* 0x000fe400078e0203 */
[----:B----4-:R-:W-:Y:S02]  /*31900*/  IMAD R20, R20, 0x100, R2 ;  /* 0x0000010014147824 */ /* 0x010fe400078e0202 */
        /* <DEDUP_REMOVED lines=20> */
[----:B------:R-:W2:Y:S01]  /*31a50*/  LDL.LU.64 R12, [R1+0x1c50] ;  /* 0x001c5000010c7983 */ /* 0x000ea20000300a00 */
[----:B----4-:R-:W-:-:S02]  /*31a60*/  IMAD R10, R10, 0x100, R15 ;  /* 0x000001000a0a7824 */ /* 0x010fc400078e020f */
[----:B---3--:R-:W-:Y:S01]  /*31a70*/  IMAD R11, R11, 0x100, R14 ;  /* 0x000001000b0b7824 */ /* 0x008fe200078e020e */
[----:B------:R-:W3:Y:S04]  /*31a80*/  LDL.LU R15, [R1+0x1c4c] ;  /* 0x001c4c00010f7983 */ /* 0x000ee80000300800 */
[----:B------:R-:W3:Y:S01]  /*31a90*/  LDL.LU R14, [R1+0x1c48] ;  /* 0x001c4800010e7983 */ /* 0x000ee20000300800 */
[----:B--2---:R-:W-:Y:S02]  /*31aa0*/  IMAD R20, R20, 0x100, R13 ;  /* 0x0000010014147824 */ /* 0x004fe400078e020d */
[----:B------:R-:W-:Y:S01]  /*31ab0*/  IMAD R21, R21, 0x100, R12 ;  /* 0x0000010015157824 */ /* 0x000fe200078e020c */
[----:B------:R-:W3:Y:S04]  /*31ac0*/  LDL.LU R13, [R1+0x1c44] ;  /* 0x001c4400010d7983 */ /* 0x000ee80000300800 */
        /* <DEDUP_REMOVED lines=12> */
[----:B------:R-:W4:Y:S04]  /*31b90*/  LDL.LU R20, [R1+0xa64] ;  /* 0x000a640001147983 */ /* 0x000f280000300800 */
[----:B------:R-:W4:Y:S01]  /*31ba0*/  LDL.LU R21, [R1+0xa68] ;  /* 0x000a680001157983 */ /* 0x000f220000300800 */
[----:B------:R-:W-:-:S15]  /*31bb0*/  HMMA.16816.F32 R4, R16, R8, R4 ;  /* 0x000000081004723c */ /* 0x000fde0000001804 */
[----:B------:R-:W-:-:S04]  /*31bc0*/  NOP ;  /* 0x0000000000007918 */ /* 0x000fc80000000000 */
[----:B------:R-:W-:Y:S04]  /*31bd0*/  STL.64 [R1+0x350], R4 ;  /* 0x0003500401007387 */ /* 0x000fe80000100a00 */
[----:B------:R0:W-:Y:S04]  /*31be0*/  STL.64 [R1+0x358], R6 ;  /* 0x0003580601007387 */ /* 0x0001e80000100a00 */
[----:B0-----:R-:W2:Y:S04]  /*31bf0*/  LDL.LU.64 R6, [R1+0x1c28] ;  /* 0x001c280001067983 */ /* 0x001ea80000300a00 */
[----:B------:R-:W2:Y:S01]  /*31c00*/  LDL.LU.64 R4, [R1+0x1c20] ;  /* 0x001c200001047983 */ /* 0x000ea20000300a00 */
[----:B------:R-:W-:Y:S01]  /*31c10*/  HMMA.16816.F32 R24, R16, R2, R24 ;  /* 0x000000021018723c */ /* 0x000fe20000001818 */
[----:B------:R-:W-:-:S15]  /*31c20*/  VIADD R0, R0, 0x1 ;  /* 0x0000000100007836 */ /* 0x000fde0000000000 */
[----:B------:R-:W-:-:S03]  /*31c30*/  NOP ;  /* 0x0000000000007918 */ /* 0x000fc60000000000 */
[----:B------:R-:W-:Y:S04]  /*31c40*/  STL.64 [R1+0x440], R24 ;  /* 0x0004401801007387 */ /* 0x000fe80000100a00 */
[----:B------:R-:W-:Y:S01]  /*31c50*/  STL.64 [R1+0x448], R26 ;  /* 0x0004481a01007387 */ /* 0x000fe20000100a00 */
[----:B----4-:R-:W-:Y:S02]  /*31c60*/  IMAD R21, R20, 0x100, R21 ;  /* 0x0000010014157824 */ /* 0x010fe400078e0215 */
[----:B---3--:R-:W-:Y:S02]  /*31c70*/  IMAD R20, R10, 0x100, R11 ;  /* 0x000001000a147824 */ /* 0x008fe400078e020b */
[----:B------:R-:W-:Y:S02]  /*31c80*/  IMAD R11, R23, 0x100, R22 ;  /* 0x00000100170b7824 */ /* 0x000fe400078e0216 */
[----:B------:R-:W-:Y:S01]  /*31c90*/  IMAD R10, R28, 0x100, R29 ;  /* 0x000001001c0a7824 */ /* 0x000fe200078e021d */
[----:B------:R-:W-:-:S02]  /*31ca0*/  F2FP.F16.E4M3.UNPACK_B R16, R21 ;  /* 0x00000015ff10723e */ /* 0x000fc400020006ff */
[----:B------:R-:W-:Y:S02]  /*31cb0*/  F2FP.F16.E4M3.UNPACK_B R17, R20 ;  /* 0x00000014ff11723e */ /* 0x000fe400020006ff */
[----:B------:R-:W-:Y:S02]  /*31cc0*/  F2FP.F16.E4M3.UNPACK_B R18, R11 ;  /* 0x0000000bff12723e */ /* 0x000fe400020006ff */
[----:B------:R-:W-:-:S07]  /*31cd0*/  F2FP.F16.E4M3.UNPACK_B R19, R10 ;  /* 0x0000000aff13723e */ /* 0x000fce00020006ff */
[----:B--2---:R-:W-:-:S15]  /*31ce0*/  HMMA.16816.F32 R4, R16, R8, R4 ;  /* 0x000000081004723c */ /* 0x004fde0000001804 */
[----:B------:R-:W-:-:S04]  /*31cf0*/  NOP ;  /* 0x0000000000007918 */ /* 0x000fc80000000000 */
[----:B------:R-:W-:Y:S04]  /*31d00*/  STL.64 [R1+0x100], R4 ;  /* 0x0001000401007387 */ /* 0x000fe80000100a00 */
[----:B------:R0:W-:Y:S02]  /*31d10*/  STL.64 [R1+0x108], R6 ;  /* 0x0001080601007387 */ /* 0x0001e40000100a00 */
[----:B0-----:R-:W-:Y:S02]  /*31d20*/  HMMA.16816.F32 R4, R16, R2, R12 ;  /* 0x000000021004723c */ /* 0x001fe4000000180c */
[----:B------:R-:W-:-:S15]  /*31d30*/  STL [R1+0x9fc], R0 ;  /* 0x0009fc0001007387 */ /* 0x000fde0000100800 */
[----:B------:R-:W-:Y:S02]  /*31d40*/  NOP ;  /* 0x0000000000007918 */ /* 0x000fe40000000000 */
[----:B------:R-:W-:Y:S04]  /*31d50*/  STL.64 [R1+0x430], R4 ;  /* 0x0004300401007387 */ /* 0x000fe80000100a00 */
[----:B------:R-:W-:Y:S04]  /*31d60*/  STL.64 [R1+0x438], R6 ;  /* 0x0004380601007387 */ /* 0x000fe80000100a00 */
[----:B------:R-:W2:Y:S04]  /*31d70*/  LDL.LU R16, [R1+0x6e0] ;  /* 0x0006e00001107983 */ /* 0x000ea80000300800 */
[----:B--2---:R0:W-:Y:S04]  /*31d80*/  STL [R1+0x1c18], R16 ;  /* 0x001c181001007387 */ /* 0x0041e80000100800 */
[----:B0-----:R-:W2:Y:S04]  /*31d90*/  LDL.LU R16, [R1+0x6d8] ;  /* 0x0006d80001107983 */ /* 0x001ea80000300800 */
        /* <DEDUP_REMOVED lines=28> */
[----:B------:R-:W-:-:S03]  /*31f60*/  ISETP.NE.U32.AND P0, PT, R0, UR25, PT ;  /* 0x0000001900007c0c */ /* 0x000fc6000bf05070 */
[----:B------:R-:W3:Y:S04]  /*31f70*/  LDL.LU R27, [R1+0x19f8] ;  /* 0x0019f800011b7983 */ /* 0x000ee80000300800 */
[----:B------:R-:W3:Y:S01]  /*31f80*/  LDL.LU R0, [R1+0x1a1c] ;  /* 0x001a1c0001007983 */ /* 0x000ee20000300800 */
[----:B--2---:R-:W-:-:S05]  /*31f90*/  IADD3 R16, P4, PT, R16, UR64, RZ ;  /* 0x0000004010107c10 */ /* 0x004fca000ff9e0ff */
[----:B------:R0:W-:Y:S04]  /*31fa0*/  STL [R1+0x6d0], R16 ;  /* 0x0006d01001007387 */ /* 0x0001e80000100800 */
[----:B0-----:R-:W2:Y:S02]  /*31fb0*/  LDL.LU R16, [R1+0x1c1c] ;  /* 0x001c1c0001107983 */ /* 0x001ea40000300800 */
[----:B--2---:R-:W-:-:S05]  /*31fc0*/  IADD3 R16, P5, PT, R16, UR64, RZ ;  /* 0x0000004010107c10 */ /* 0x004fca000ffbe0ff */
[----:B------:R0:W-:Y:S04]  /*31fd0*/  STL [R1+0x6d8], R16 ;  /* 0x0006d81001007387 */ /* 0x0001e80000100800 */
[----:B0-----:R-:W2:Y:S01]  /*31fe0*/  LDL.LU R16, [R1+0x1c18] ;  /* 0x001c180001107983 */ /* 0x001ea20000300800 */
[----:B------:R-:W-:Y:S02]  /*31ff0*/  USHF.R.S32.HI UR5, URZ, 0x1f, UR64 ;  /* 0x0000001fff057899 */ /* 0x000fe40008011440 */
[----:B---3--:R-:W-:Y:S02]  /*32000*/  IADD3 R17, P1, PT, R17, UR64, RZ ;  /* 0x0000004011117c10 */ /* 0x008fe4000ff3e0ff */
[----:B----4-:R-:W-:Y:S02]  /*32010*/  IADD3 R18, P2, PT, R18, UR64, RZ ;  /* 0x0000004012127c10 */ /* 0x010fe4000ff5e0ff */
[----:B------:R-:W-:-:S02]  /*32020*/  IADD3 R19, P3, PT, R19, UR64, RZ ;  /* 0x0000004013137c10 */ /* 0x000fc4000ff7e0ff */
[----:B------:R-:W-:Y:S02]  /*32030*/  IADD3.X R2, PT, PT, R2, UR5, RZ, P4, !PT ;  /* 0x0000000502027c10 */ /* 0x000fe4000a7fe4ff */
[----:B------:R-:W-:Y:S02]  /*32040*/  IADD3 R3, P4, PT, R3, UR64, RZ ;  /* 0x0000004003037c10 */ /* 0x000fe4000ff9e0ff */
[----:B------:R-:W-:Y:S02]  /*32050*/  IADD3.X R12, PT, PT, R12, UR5, RZ, P5, !PT ;  /* 0x000000050c0c7c10 */ /* 0x000fe4000affe4ff */
[----:B------:R-:W-:Y:S02]  /*32060*/  IADD3 R13, P5, PT, R13, UR64, RZ ;  /* 0x000000400d0d7c10 */ /* 0x000fe4000ffbe0ff */
[----:B------:R-:W-:Y:S02]  /*32070*/  IADD3.X R8, PT, PT, R8, UR5, RZ, P1, !PT ;  /* 0x0000000508087c10 */ /* 0x000fe40008ffe4ff */
        /* <DEDUP_REMOVED lines=13> */
[----:B--2---:R-:W-:-:S05]  /*32150*/  IADD3 R16, P6, PT, R16, UR64, RZ ;  /* 0x0000004010107c10 */ /* 0x004fca000ffde0ff */
[----:B------:R0:W-:Y:S04]  /*32160*/  STL [R1+0x6e0], R16 ;  /* 0x0006e01001007387 */ /* 0x0001e80000100800 */
[----:B------:R-:W-:Y:S04]  /*32170*/  STL [R1+0x6e8], R17 ;  /* 0x0006e81101007387 */ /* 0x000fe80000100800 */
[----:B------:R-:W-:Y:S04]  /*32180*/  STL [R1+0x6f0], R18 ;  /* 0x0006f01201007387 */ /* 0x000fe80000100800 */
[----:B------:R-:W-:Y:S01]  /*32190*/  STL [R1+0x6f8], R19 ;  /* 0x0006f81301007387 */ /* 0x000fe20000100800 */
[----:B------:R-:W-:-:S03]  /*321a0*/  IADD3.X R14, PT, PT, R14, UR5, RZ, P6, !PT ;  /* 0x000000050e0e7c10 */ /* 0x000fc6000b7fe4ff */
[----:B------:R-:W-:Y:S01]  /*321b0*/  STL [R1+0x6cc], R2 ;  /* 0x0006cc0201007387 */ /* 0x000fe20000100800 */
[----:B------:R-:W-:-:S03]  /*321c0*/  IADD3 R15, P6, PT, R15, UR64, RZ ;  /* 0x000000400f0f7c10 */ /* 0x000fc6000ffde0ff */
        /* <DEDUP_REMOVED lines=23> */
[----:B0-----:R-:W2:Y:S01]  /*32340*/  LDL.LU R16, [R1+0x19e8] ;  /* 0x0019e80001107983 */ /* 0x001ea20000300800 */
[----:B------:R-:W-:-:S02]  /*32350*/  IADD3.X R26, PT, PT, R26, UR5, RZ, P3, !PT ;  /* 0x000000051a1a7c10 */ /* 0x000fc40009ffe4ff */
[----:B------:R-:W-:-:S03]  /*32360*/  IADD3 R27, P3, PT, R27, UR64, RZ ;  /* 0x000000401b1b7c10 */ /* 0x000fc6000ff7e0ff */
[----:B------:R-:W-:Y:S04]  /*32370*/  STL [R1+0x1a24], R26 ;  /* 0x001a241a01007387 */ /* 0x000fe80000100800 */
[----:B--2---:R0:W-:Y:S04]  /*32380*/  STL [R1+0x1c10], R16 ;  /* 0x001c101001007387 */ /* 0x0041e80000100800 */
[----:B------:R-:W-:Y:S04]  /*32390*/  STL [R1+0x19f8], R27 ;  /* 0x0019f81b01007387 */ /* 0x000fe80000100800 */
[----:B0-----:R-:W2:Y:S01]  /*323a0*/  LDL.LU R16, [R1+0x1a14] ;  /* 0x001a140001107983 */ /* 0x001ea20000300800 */
[----:B------:R-:W-:-:S05]  /*323b0*/  IADD3.X R0, PT, PT, R0, UR5, RZ, P4, !PT ;  /* 0x0000000500007c10 */ /* 0x000fca000a7fe4ff */
[----:B------:R-:W-:Y:S04]  /*323c0*/  STL [R1+0x1a1c], R0 ;  /* 0x001a1c0001007387 */ /* 0x000fe80000100800 */
        /* <DEDUP_REMOVED lines=30> */
[----:B--2---:R-:W-:-:S05]  /*325b0*/  IADD3 R16, P4, PT, R16, UR64, RZ ;  /* 0x0000004010107c10 */ /* 0x004fca000ff9e0ff */
[----:B------:R0:W-:Y:S04]  /*325c0*/  STL [R1+0x19f0], R16 ;  /* 0x0019f01001007387 */ /* 0x0001e80000100800 */
[----:B0-----:R-:W2:Y:S02]  /*325d0*/  LDL.LU R16, [R1+0x1c14] ;  /* 0x001c140001107983 */ /* 0x001ea40000300800 */
[----:B--2---:R-:W-:-:S05]  /*325e0*/  IADD3.X R16, PT, PT, R16, UR5, RZ, P5, !PT ;  /* 0x0000000510107c10 */ /* 0x004fca000affe4ff */
[----:B------:R0:W-:Y:S04]  /*325f0*/  STL [R1+0x1a14], R16 ;  /* 0x001a141001007387 */ /* 0x0001e80000100800 */
[----:B0-----:R-:W2:Y:S01]  /*32600*/  LDL.LU R16, [R1+0x1c10] ;  /* 0x001c100001107983 */ /* 0x001ea20000300800 */
[----:B---3--:R-:W-:Y:S02]  /*32610*/  IADD3.X R17, PT, PT, R17, UR5, RZ, P6, !PT ;  /* 0x0000000511117c10 */ /* 0x008fe4000b7fe4ff */
[----:B----4-:R-:W-:Y:S02]  /*32620*/  IADD3 R18, P6, PT, R18, UR64, RZ ;  /* 0x0000004012127c10 */ /* 0x010fe4000ffde0ff */
        /* <DEDUP_REMOVED lines=19> */
[----:B--2---:R-:W-:-:S05]  /*32760*/  IADD3 R16, P5, PT, R16, UR64, RZ ;  /* 0x0000004010107c10 */ /* 0x004fca000ffbe0ff */
[----:B------:R0:W-:Y:S04]  /*32770*/  STL [R1+0x19e8], R16 ;  /* 0x0019e81001007387 */ /* 0x0001e80000100800 */
        /* <DEDUP_REMOVED lines=29> */
[----:B0-----:R-:W2:Y:S01]  /*32950*/  LDL.LU R16, [R1+0x1994] ;  /* 0x0019940001107983 */ /* 0x001ea20000300800 */
[----:B------:R-:W-:-:S02]  /*32960*/  IADD3 R26, P6, PT, R26, UR64, RZ ;  /* 0x000000401a1a7c10 */ /* 0x000fc4000ffde0ff */
[----:B------:R-:W-:-:S03]  /*32970*/  IADD3.X R27, PT, PT, R27, UR5, RZ, P1, !PT ;  /* 0x000000051b1b7c10 */ /* 0x000fc60008ffe4ff */
[----:B------:R-:W-:Y:S04]  /*32980*/  STL [R1+0x1980], R26 ;  /* 0x0019801a01007387 */ /* 0x000fe80000100800 */
[----:B--2---:R0:W-:Y:S04]  /*32990*/  STL [R1+0x1c08], R16 ;  /* 0x001c081001007387 */ /* 0x0041e80000100800 */
[----:B------:R-:W-:Y:S04]  /*329a0*/  STL [R1+0x19a4], R27 ;  /* 0x0019a41b01007387 */ /* 0x000fe80000100800 */
[----:B0-----:R-:W2:Y:S01]  /*329b0*/  LDL.LU R16, [R1+0x1970] ;  /* 0x0019700001107983 */ /* 0x001ea20000300800 */
[----:B------:R-:W-:-:S05]  /*329c0*/  IADD3 R0, P1, PT, R0, UR64, RZ ;  /* 0x0000004000007c10 */ /* 0x000fca000ff3e0ff */
        /* <DEDUP_REMOVED lines=31> */
[----:B--2---:R-:W-:-:S05]  /*32bc0*/  IADD3.X R16, PT, PT, R16, UR5, RZ, P2, !PT ;  /* 0x0000000510107c10 */ /* 0x004fca00097fe4ff */
[----:B------:R0:W-:Y:S04]  /*32bd0*/  STL [R1+0x199c], R16 ;  /* 0x00199c1001007387 */ /* 0x0001e80000100800 */
[----:B0-----:R-:W2:Y:S02]  /*32be0*/  LDL.LU R16, [R1+0x1c0c] ;  /* 0x001c0c0001107983 */ /* 0x001ea40000300800 */
[----:B--2---:R-:W-:-:S05]  /*32bf0*/  IADD3 R16, P2, PT, R16, UR64, RZ ;  /* 0x0000004010107c10 */ /* 0x004fca000ff5e0ff */
[----:B------:R0:W-:Y:S04]  /*32c00*/  STL [R1+0x1970], R16 ;  /* 0x0019701001007387 */ /* 0x0001e80000100800 */
[----:B0-----:R-:W2:Y:S01]  /*32c10*/  LDL.LU R16, [R1+0x1c08] ;  /* 0x001c080001107983 */ /* 0x001ea20000300800 */
[----:B----4-:R-:W-:Y:S02]  /*32c20*/  IADD3.X R18, PT, PT, R18, UR5, RZ, P4, !PT ;  /* 0x0000000512127c10 */ /* 0x010fe4000a7fe4ff */
[----:B---3--:R-:W-:Y:S02]  /*32c30*/  IADD3 R19, P4, PT, R19, UR64, RZ ;  /* 0x0000004013137c10 */ /* 0x008fe4000ff9e0ff */
        /* <DEDUP_REMOVED lines=18> */
[----:B--2---:R-:W-:Y:S02]  /*32d60*/  IADD3.X R16, PT, PT, R16, UR5, RZ, P3, !PT ;  /* 0x0000000510107c10 */ /* 0x004fe40009ffe4ff */
[----:B------:R-:W-:-:S03]  /*32d70*/  IADD3 R17, P3, PT, R17, UR64, RZ ;  /* 0x0000004011117c10 */ /* 0x000fc6000ff7e0ff */
[----:B------:R0:W-:Y:S04]  /*32d80*/  STL [R1+0x1994], R16 ;  /* 0x0019941001007387 */ /* 0x0001e80000100800 */
        /* <DEDUP_REMOVED lines=2908> */
[----:B------:R-:W-:-:S02]  /*3e350*/  IADD3.X R26, PT, PT, R26, UR5, RZ, P1, !PT ;  /* 0x000000051a1a7c10 */ /* 0x000fc40008ffe4ff */
[----:B--2---:R-:W-:Y:S02]  /*3e360*/  IADD3.X R16, PT, PT, R16, UR5, RZ, P6, !PT ;  /* 0x0000000510107c10 */ /* 0x004fe4000b7fe4ff */
        /* <DEDUP_REMOVED lines=31> */
[----:B------:R0:W-:Y:S04]  /*3e560*/  STL [R1+0xa9c], R0 ;  /* 0x000a9c0001007387 */ /* 0x0001e80000100800 */
[----:B------:R-:W-:Y:S04]  /*3e570*/  STL [R1+0xaa4], R26 ;  /* 0x000aa41a01007387 */ /* 0x000fe80000100800 */
[----:B0-----:R-:W2:Y:S01]  /*3e580*/  LDL.LU R0, [R1+0x1a7c] ;  /* 0x001a7c0001007983 */ /* 0x001ea20000300800 */
[----:B------:R-:W-:-:S05]  /*3e590*/  IADD3 R27, P1, PT, R27, UR24, RZ ;  /* 0x000000181b1b7c10 */ /* 0x000fca000ff3e0ff */
[----:B------:R-:W-:Y:S04]  /*3e5a0*/  STL [R1+0x1a6c], R27 ;  /* 0x001a6c1b01007387 */ /* 0x000fe80000100800 */
        /* <DEDUP_REMOVED lines=38> */
[----:B------:R-:W-:Y:S01]  /*3e810*/  USHF.R.S32.HI UR6, URZ, 0x1f, UR24 ;  /* 0x0000001fff067899 */ /* 0x000fe20008011418 */
[----:B---3--:R-:W-:Y:S02]  /*3e820*/  IADD3.X R16, PT, PT, R16, UR5, RZ, P4, !PT ;  /* 0x0000000510107c10 */ /* 0x008fe4000a7fe4ff */
[----:B----4-:R-:W-:Y:S02]  /*3e830*/  IADD3 R17, P4, PT, R17, UR24, RZ ;  /* 0x0000001811117c10 */ /* 0x010fe4000ff9e0ff */
[----:B------:R-:W-:-:S02]  /*3e840*/  IADD3.X R18, PT, PT, R18, UR5, RZ, P5, !PT ;  /* 0x0000000512127c10 */ /* 0x000fc4000affe4ff */
[----:B------:R-:W-:Y:S02]  /*3e850*/  IADD3 R19, P5, PT, R19, UR24, RZ ;  /* 0x0000001813137c10 */ /* 0x000fe4000ffbe0ff */
[----:B------:R-:W-:Y:S02]  /*3e860*/  IADD3.X R2, PT, PT, R2, UR6, RZ, P6, !PT ;  /* 0x0000000602027c10 */ /* 0x000fe4000b7fe4ff */
[----:B------:R-:W-:Y:S02]  /*3e870*/  IADD3 R3, P6, PT, R3, UR24, RZ ;  /* 0x0000001803037c10 */ /* 0x000fe4000ffde0ff */
[----:B------:R-:W-:Y:S02]  /*3e880*/  IADD3.X R12, PT, PT, R12, UR6, RZ, P1, !PT ;  /* 0x000000060c0c7c10 */ /* 0x000fe40008ffe4ff */
[----:B------:R-:W-:Y:S02]  /*3e890*/  IADD3 R13, P1, PT, R13, UR24, RZ ;  /* 0x000000180d0d7c10 */ /* 0x000fe4000ff3e0ff */
        /* <DEDUP_REMOVED lines=13> */
[----:B------:R-:W-:Y:S02]  /*3e970*/  IADD3.X R27, PT, PT, R27, UR6, RZ, P1, !PT ;  /* 0x000000061b1b7c10 */ /* 0x000fe40008ffe4ff */
[----:B------:R-:W-:Y:S02]  /*3e980*/  IADD3.X R28, PT, PT, R28, UR6, RZ, P5, !PT ;  /* 0x000000061c1c7c10 */ /* 0x000fe4000affe4ff */
[----:B------:R-:W-:Y:S02]  /*3e990*/  IADD3.X R26, PT, PT, R26, UR6, RZ, P6, !PT ;  /* 0x000000061a1a7c10 */ /* 0x000fe4000b7fe4ff */
[----:B--2---:R-:W-:-:S05]  /*3e9a0*/  IADD3 R0, P3, PT, R0, UR24, RZ ;  /* 0x0000001800007c10 */ /* 0x004fca000ff7e0ff */
[----:B------:R0:W-:Y:S01]  /*3e9b0*/  STL [R1+0x1a7c], R0 ;  /* 0x001a7c0001007387 */ /* 0x0001e20000100800 */
[----:B------:R-:W-:Y:S02]  /*3e9c0*/  IADD3.X R8, PT, PT, R8, UR6, RZ, P3, !PT ;  /* 0x0000000608087c10 */ /* 0x000fe40009ffe4ff */
[----:B------:R-:W-:Y:S01]  /*3e9d0*/  IADD3 R9, P3, PT, R9, UR24, RZ ;  /* 0x0000001809097c10 */ /* 0x000fe2000ff7e0ff */
[----:B0-----:R1:W5:Y:S04]  /*3e9e0*/  LDL.LU R0, [R1+0x1b0c] ;  /* 0x001b0c0001007983 */ /* 0x0013680000300800 */
        /* <DEDUP_REMOVED lines=30> */
[----:B0-----:R-:W2:Y:S04]  /*3ebd0*/  LDL.LU R26, [R1+0x1a98] ;  /* 0x001a9800011a7983 */ /* 0x001ea80000300800 */
[----:B------:R-:W3:Y:S01]  /*3ebe0*/  LDL.LU R27, [R1+0x1aa0] ;  /* 0x001aa000011b7983 */ /* 0x000ee20000300800 */
[----:B--2---:R-:W-:-:S02]  /*3ebf0*/  IADD3.X R26, PT, PT, R26, UR6, RZ, P2, !PT ;  /* 0x000000061a1a7c10 */ /* 0x004fc400097fe4ff */
[----:B---3--:R-:W-:-:S05]  /*3ec00*/  IADD3.X R27, PT, PT, R27, UR6, RZ, P3, !PT ;  /* 0x000000061b1b7c10 */ /* 0x008fca0009ffe4ff */
[----:B------:R1:W-:Y:S04]  /*3ec10*/  STL [R1+0x1aa0], R27 ;  /* 0x001aa01b01007387 */ /* 0x0003e80000100800 */
[----:B------:R1:W-:Y:S01]  /*3ec20*/  STL [R1+0x1a98], R26 ;  /* 0x001a981a01007387 */ /* 0x0003e20000100800 */
[----:B------:R-:W-:Y:S05]  /*3ec30*/  @P0 BRA `(.L_x_2) ;  /* 0xfffffcd000bc0947 */ /* 0x000fea000383ffff */
.L_x_1:
[----:B0----5:R-:W2:Y:S01]  /*3ec40*/  LDL.LU R0, [R1+0x33c] ;  /* 0x00033c0001007983 */ /* 0x021ea20000300800 */
[----:B------:R-:W0:Y:S01]  /*3ec50*/  LDCU UR4, c[0x0][0x39c] ;  /* 0x00007380ff0477ac */ /* 0x000e220008000800 */
[----:B------:R-:W3:Y:S01]  /*3ec60*/  S2UR UR5, SR_CgaCtaId ;  /* 0x00000000000579c3 */ /* 0x000ee20000008800 */
[----:B------:R-:W4:Y:S01]  /*3ec70*/  LDCU UR24, c[0x0][0x3b8] ;  /* 0x00007700ff1877ac */ /* 0x000f220008000800 */
[----:B------:R-:W1:Y:S01]  /*3ec80*/  LDCU.128 UR20, c[0x0][0x390] ;  /* 0x00007200ff1477ac */ /* 0x000e620008000c00 */
[----:B------:R-:W0:Y:S01]  /*3ec90*/  LDCU.64 UR28, c[0x0][0x398] ;  /* 0x00007300ff1c77ac */ /* 0x000e220008000a00 */
[----:B------:R-:W0:Y:S01]  /*3eca0*/  LDCU.64 UR26, c[0x0][0x398] ;  /* 0x00007300ff1a77ac */ /* 0x000e220008000a00 */
[----:B------:R-:W0:Y:S01]  /*3ecb0*/  LDCU.64 UR16, c[0x0][0x398] ;  /* 0x00007300ff1077ac */ /* 0x000e220008000a00 */
[----:B------:R-:W0:Y:S01]  /*3ecc0*/  LDCU.64 UR12, c[0x0][0x398] ;  /* 0x00007300ff0c77ac */ /* 0x000e220008000a00 */
[----:B------:R-:W0:Y:S01]  /*3ecd0*/  LDCU.64 UR14, c[0x0][0x398] ;  /* 0x00007300ff0e77ac */ /* 0x000e220008000a00 */
[----:B------:R-:W0:Y:S01]  /*3ece0*/  LDCU.64 UR6, c[0x0][0x398] ;  /* 0x00007300ff0677ac */ /* 0x000e220008000a00 */
[----:B------:R-:W0:Y:S01]  /*3ecf0*/  LDCU.64 UR10, c[0x0][0x398] ;  /* 0x00007300ff0a77ac */ /* 0x000e220008000a00 */
[----:B------:R-:W0:Y:S01]  /*3ed00*/  LDCU UR25, c[0x0][0x39c] ;  /* 0x00007380ff1977ac */ /* 0x000e220008000800 */
[----:B------:R-:W0:Y:S01]  /*3ed10*/  LDCU.64 UR8, c[0x0][0x398] ;  /* 0x00007300ff0877ac */ /* 0x000e220008000a00 */
[----:B------:R-:W0:Y:S01]  /*3ed20*/  LDCU.64 UR18, c[0x0][0x398] ;  /* 0x00007300ff1277ac */ /* 0x000e220008000a00 */
[----:B------:R-:W-:Y:S06]  /*3ed30*/  BAR.SYNC.DEFER_BLOCKING 0x0 ;  /* 0x0000000000007b1d */ /* 0x000fec0000010000 */
[----:B--2---:R2:W-:Y:S04]  /*3ed40*/  STL [R1+0x1c44], R0 ;  /* 0x001c440001007387 */ /* 0x0045e80000100800 */
[----:B--2---:R-:W2:Y:S04]  /*3ed50*/  LDL.LU R0, [R1+0x334] ;  /* 0x0003340001007983 */ /* 0x004ea80000300800 */
[----:B--2---:R2:W-:Y:S04]  /*3ed60*/  STL [R1+0x1c4c], R0 ;  /* 0x001c4c0001007387 */ /* 0x0045e80000100800 */
[----:B--2---:R-:W2:Y:S04]  /*3ed70*/  LDL.LU R0, [R1+0x34c] ;  /* 0x00034c0001007983 */ /* 0x004ea80000300800 */
[----:B--2---:R2:W-:Y:S04]  /*3ed80*/  STL [R1+0x1c54], R0 ;  /* 0x001c540001007387 */ /* 0x0045e80000100800 */
[----:B--2---:R-:W2:Y:S04]  /*3ed90*/  LDL.LU R0, [R1+0x344] ;  /* 0x0003440001007983 */ /* 0x004ea80000300800 */
[----:B------:R-:W2:Y:S04]  /*3eda0*/  LDL.LU R29, [R1+0x420] ;  /* 0x00042000011d7983 */ /* 0x000ea80000300800 */
[----:B--2---:R2:W-:Y:S04]  /*3edb0*/  STL [R1+0x1c40], R29 ;  /* 0x001c401d01007387 */ /* 0x0045e80000100800 */
[----:B--2---:R-:W2:Y:S04]  /*3edc0*/  LDL.LU R29, [R1+0x338] ;  /* 0x00033800011d7983 */ /* 0x004ea80000300800 */
[----:B--2---:R2:W-:Y:S04]  /*3edd0*/  STL [R1+0x1c48], R29 ;  /* 0x001c481d01007387 */ /* 0x0045e80000100800 */
[----:B--2---:R-:W2:Y:S04]  /*3ede0*/  LDL.LU R29, [R1+0x330] ;  /* 0x00033000011d7983 */ /* 0x004ea80000300800 */
[----:B--2---:R2:W-:Y:S04]  /*3edf0*/  STL [R1+0x1c50], R29 ;  /* 0x001c501d01007387 */ /* 0x0045e80000100800 */
[----:B--2---:R-:W2:Y:S04]  /*3ee00*/  LDL.LU R29, [R1+0x348] ;  /* 0x00034800011d7983 */ /* 0x004ea80000300800 */
[----:B--2---:R2:W-:Y:S04]  /*3ee10*/  STL [R1+0x1c58], R29 ;  /* 0x001c581d01007387 */ /* 0x0045e80000100800 */
[----:B--2---:R-:W2:Y:S04]  /*3ee20*/  LDL.LU R29, [R1+0x340] ;  /* 0x00034000011d7983 */ /* 0x004ea80000300800 */
[----:B------:R-:W3:Y:S04]  /*3ee30*/  LDL.LU R28, [R1+0x424] ;  /* 0x00042400011c7983 */ /* 0x000ee80000300800 */
[----:B-1----:R-:W3:Y:S04]  /*3ee40*/  LDL.LU R27, [R1+0x428] ;  /* 0x00042800011b7983 */ /* 0x002ee80000300800 */
        /* <DEDUP_REMOVED lines=25> */
[----:B--2---:R-:W-:-:S03]  /*3efe0*/  F2FP.SATFINITE.E4M3.F32.PACK_AB_MERGE_C R0, R0, R29, RZ ;  /* 0x0000001d0000723e */ /* 0x004fc600048070ff */
[----:B------:R-:W2:Y:S04]  /*3eff0*/  LDL.LU R29, [R1+0x1c58] ;  /* 0x001c5800011d7983 */ /* 0x000ea80000300800 */
[----:B------:R1:W-:Y:S04]  /*3f000*/  STL [R1+0x18], R0 ;  /* 0x0000180001007387 */ /* 0x0003e80000100800 */
[----:B-1----:R-:W2:Y:S02]  /*3f010*/  LDL.LU R0, [R1+0x1c54] ;  /* 0x001c540001007983 */ /* 0x002ea40000300800 */
[----:B--2---:R-:W-:-:S02]  /*3f020*/  F2FP.SATFINITE.E4M3.F32.PACK_AB_MERGE_C R0, R0, R29, RZ ;  /* 0x0000001d0000723e */ /* 0x004fc400048070ff */
        /* <DEDUP_REMOVED lines=8> */
[----:B------:R-:W2:Y:S01]  /*3f0b0*/  LDL.LU R29, [R1+0x1c40] ;  /* 0x001c4000011d7983 */ /* 0x000ea20000300800 */
[----:B---3--:R-:W-:Y:S02]  /*3f0c0*/  F2FP.SATFINITE.E4M3.F32.PACK_AB_MERGE_C R26, R26, R27, RZ ;  /* 0x0000001b1a1a723e */ /* 0x008fe400048070ff */
[----:B------:R-:W-:Y:S01]  /*3f0d0*/  F2FP.SATFINITE.E4M3.F32.PACK_AB_MERGE_C R24, R24, R25, RZ ;  /* 0x000000191818723e */ /* 0x000fe200048070ff */
[----:B------:R2:W-:Y:S01]  /*3f0e0*/  STL [R1+0x58], R0 ;  /* 0x0000580001007387 */ /* 0x0005e20000100800 */
[----:B------:R-:W-:Y:S02]  /*3f0f0*/  F2FP.SATFINITE.E4M3.F32.PACK_AB_MERGE_C R16, R16, R17, RZ ;  /* 0x000000111010723e */ /* 0x000fe400048070ff */
[----:B------:R-:W-:Y:S02]  /*3f100*/  F2FP.SATFINITE.E4M3.F32.PACK_AB_MERGE_C R8, R8, R9, RZ ;  /* 0x000000090808723e */ /* 0x000fe400048070ff */
[----:B--2---:R-:W-:Y:S02]  /*3f110*/  F2FP.SATFINITE.E4M3.F32.PACK_AB_MERGE_C R0, R28, R29, RZ ;  /* 0x0000001d1c00723e */ /* 0x004fe400048070ff */
[----:B------:R-:W-:-:S03]  /*3f120*/  F2FP.SATFINITE.E4M3.F32.PACK_AB_MERGE_C R28, R10, R11, RZ ;  /* 0x0000000b0a1c723e */ /* 0x000fc600048070ff */
[----:B------:R1:W-:Y:S04]  /*3f130*/  STL [R1], R0 ;  /* 0x0000000001007387 */ /* 0x0003e80000100800 */
[----:B------:R-:W-:Y:S04]  /*3f140*/  STL [R1+0x38], R26 ;  /* 0x0000381a01007387 */ /* 0x000fe80000100800 */
[----:B------:R-:W-:Y:S01]  /*3f150*/  STL [R1+0x64], R24 ;  /* 0x0000641801007387 */ /* 0x000fe20000100800 */
[----:B-1----:R-:W-:Y:S02]  /*3f160*/  F2FP.SATFINITE.E4M3.F32.PACK_AB_MERGE_C R0, R22, R23, RZ ;  /* 0x000000171600723e */ /* 0x002fe400048070ff */
[----:B------:R-:W-:-:S02]  /*3f170*/  F2FP.SATFINITE.E4M3.F32.PACK_AB_MERGE_C R23, R20, R21, RZ ;  /* 0x000000151417723e */ /* 0x000fc400048070ff */
[----:B------:R-:W-:Y:S02]  /*3f180*/  F2FP.SATFINITE.E4M3.F32.PACK_AB_MERGE_C R22, R18, R19, RZ ;  /* 0x000000131216723e */ /* 0x000fe400048070ff */
[----:B------:R-:W-:Y:S01]  /*3f190*/  F2FP.SATFINITE.E4M3.F32.PACK_AB_MERGE_C R21, R12, R13, RZ ;  /* 0x0000000d0c15723e */ /* 0x000fe200048070ff */
[----:B------:R-:W-:Y:S01]  /*3f1a0*/  STL [R1+0x1b9c], R23 ;  /* 0x001b9c1701007387 */ /* 0x000fe20000100800 */
[----:B------:R-:W-:Y:S02]  /*3f1b0*/  F2FP.SATFINITE.E4M3.F32.PACK_AB_MERGE_C R20, R4, R5, RZ ;  /* 0x000000050414723e */ /* 0x000fe400048070ff */
[----:B------:R-:W-:Y:S01]  /*3f1c0*/  F2FP.SATFINITE.E4M3.F32.PACK_AB_MERGE_C R18, R2, R3, RZ ;  /* 0x000000030212723e */ /* 0x000fe200048070ff */
[----:B------:R1:W-:Y:S04]  /*3f1d0*/  STL [R1+0x60], R0 ;  /* 0x0000600001007387 */ /* 0x0003e80000100800 */
[----:B------:R-:W-:Y:S04]  /*3f1e0*/  STL [R1+0x1ba0], R22 ;  /* 0x001ba01601007387 */ /* 0x000fe80000100800 */
[----:B------:R-:W-:Y:S01]  /*3f1f0*/  STL [R1+0x44], R16 ;  /* 0x0000441001007387 */ /* 0x000fe20000100800 */
[----:B-1----:R-:W-:-:S03]  /*3f200*/  F2FP.SATFINITE.E4M3.F32.PACK_AB_MERGE_C R0, R14, R15, RZ ;  /* 0x0000000f0e00723e */ /* 0x002fc600048070ff */
[----:B------:R-:W-:Y:S04]  /*3f210*/  STL [R1+0x1ba4], R21 ;  /* 0x001ba41501007387 */ /* 0x000fe80000100800 */
[----:B------:R1:W-:Y:S04]  /*3f220*/  STL [R1+0x40], R0 ;  /* 0x0000400001007387 */ /* 0x0003e80000100800 */
[----:B------:R-:W-:Y:S04]  /*3f230*/  STL [R1+0x1b94], R28 ;  /* 0x001b941c01007387 */ /* 0x000fe80000100800 */
[----:B------:R-:W-:Y:S01]  /*3f240*/  STL [R1+0x54], R8 ;  /* 0x0000540801007387 */ /* 0x000fe20000100800 */
[----:B-1----:R-:W-:-:S03]  /*3f250*/  F2FP.SATFINITE.E4M3.F32.PACK_AB_MERGE_C R0, R6, R7, RZ ;  /* 0x000000070600723e */ /* 0x002fc600048070ff */
[----:B------:R-:W-:Y:S04]  /*3f260*/  STL [R1+0x1ba8], R20 ;  /* 0x001ba81401007387 */ /* 0x000fe80000100800 */
[----:B------:R-:W-:Y:S04]  /*3f270*/  STL [R1+0x4c], R0 ;  /* 0x00004c0001007387 */ /* 0x000fe80000100800 */
[----:B------:R-:W2:Y:S04]  /*3f280*/  LDL.LU R17, [R1+0x3e4] ;  /* 0x0003e40001117983 */ /* 0x000ea80000300800 */
[----:B--2---:R1:W-:Y:S04]  /*3f290*/  STL [R1+0x1c30], R17 ;  /* 0x001c301101007387 */ /* 0x0043e80000100800 */
[----:B-1----:R-:W2:Y:S04]  /*3f2a0*/  LDL.LU R17, [R1+0x2fc] ;  /* 0x0002fc0001117983 */ /* 0x002ea80000300800 */
[----:B--2---:R1:W-:Y:S04]  /*3f2b0*/  STL [R1+0x1c38], R17 ;  /* 0x001c381101007387 */ /* 0x0043e80000100800 */
[----:B-1----:R-:W2:Y:S04]  /*3f2c0*/  LDL.LU R17, [R1+0x2f4] ;  /* 0x0002f40001117983 */ /* 0x002ea80000300800 */
[----:B------:R-:W3:Y:S04]  /*3f2d0*/  LDL.LU R27, [R1+0x3ec] ;  /* 0x0003ec00011b7983 */ /* 0x000ee80000300800 */
[----:B---3--:R1:W-:Y:S04]  /*3f2e0*/  STL [R1+0x1c2c], R27 ;  /* 0x001c2c1b01007387 */ /* 0x0083e80000100800 */
[----:B-1----:R-:W3:Y:S04]  /*3f2f0*/  LDL.LU R27, [R1+0x3e0] ;  /* 0x0003e000011b7983 */ /* 0x002ee80000300800 */
[----:B---3--:R1:W-:Y:S04]  /*3f300*/  STL [R1+0x1c34], R27 ;  /* 0x001c341b01007387 */ /* 0x0083e80000100800 */
[----:B-1----:R-:W3:Y:S04]  /*3f310*/  LDL.LU R27, [R1+0x2f8] ;  /* 0x0002f800011b7983 */ /* 0x002ee80000300800 */
[----:B---3--:R1:W-:Y:S04]  /*3f320*/  STL [R1+0x1c3c], R27 ;  /* 0x001c3c1b01007387 */ /* 0x0083e80000100800 */
[----:B-1----:R-:W2:Y:S04]  /*3f330*/  LDL.LU R27, [R1+0x2f0] ;  /* 0x0002f000011b7983 */ /* 0x002ea80000300800 */
[----:B------:R-:W3:Y:S04]  /*3f340*/  LDL.LU R20, [R1+0x3c8] ;  /* 0x0003c80001147983 */ /* 0x000ee80000300800 */
[----:B---3--:R1:W-:Y:S04]  /*3f350*/  STL [R1+0x1bfc], R20 ;  /* 0x001bfc1401007387 */ /* 0x0083e80000100800 */
[----:B-1----:R-:W3:Y:S04]  /*3f360*/  LDL.LU R20, [R1+0x2d8] ;  /* 0x0002d80001147983 */ /* 0x002ee80000300800 */
        /* <DEDUP_REMOVED lines=12> */
[----:B------:R-:W2:Y:S04]  /*3f430*/  LDL.LU R28, [R1+0x3cc] ;  /* 0x0003cc00011c7983 */ /* 0x000ea80000300800 */
[----:B--2---:R1:W-:Y:S04]  /*3f440*/  STL [R1+0x1c04], R28 ;  /* 0x001c041c01007387 */ /* 0x0043e80000100800 */
[----:B-1----:R-:W2:Y:S04]  /*3f450*/  LDL.LU R28, [R1+0x2d0] ;  /* 0x0002d000011c7983 */ /* 0x002ea80000300800 */
[----:B--2---:R1:W-:Y:S04]  /*3f460*/  STL [R1+0x1c0c], R28 ;  /* 0x001c0c1c01007387 */ /* 0x0043e80000100800 */
[----:B-1----:R-:W2:Y:S04]  /*3f470*/  LDL.LU R28, [R1+0x3d8] ;  /* 0x0003d800011c7983 */ /* 0x002ea80000300800 */
[----:B--2---:R1:W-:Y:S04]  /*3f480*/  STL [R1+0x1c14], R28 ;  /* 0x001c141c01007387 */ /* 0x0043e80000100800 */
[----:B-1----:R-:W2:Y:S04]  /*3f490*/  LDL.LU R28, [R1+0x3d0] ;  /* 0x0003d000011c7983 */ /* 0x002ea80000300800 */
[----:B--2---:R1:W-:Y:S04]  /*3f4a0*/  STL [R1+0x1c1c], R28 ;  /* 0x001c1c1c01007387 */ /* 0x0043e80000100800 */
[----:B-1----:R-:W2:Y:S01]  /*3f4b0*/  LDL.LU R28, [R1+0x2e8] ;  /* 0x0002e800011c7983 */ /* 0x002ea20000300800 */
[----:B------:R-:W-:-:S03]  /*3f4c0*/  F2FP.SATFINITE.E4M3.F32.PACK_AB_MERGE_C R17, R17, R27, RZ ;  /* 0x0000001b1111723e */ /* 0x000fc600048070ff */
[----:B--2---:R1:W-:Y:S04]  /*3f4d0*/  STL [R1+0x1c24], R28 ;  /* 0x001c241c01007387 */ /* 0x0043e80000100800 */
[----:B-1----:R-:W2:Y:S04]  /*3f4e0*/  LDL.LU R28, [R1+0x2e0] ;  /* 0x0002e000011c7983 */ /* 0x002ea80000300800 */
        /* <DEDUP_REMOVED lines=24> */
[----:B------:R1:W-:Y:S04]  /*3f670*/  STL [R1+0x1bac], R18 ;  /* 0x001bac1201007387 */ /* 0x0003e80000100800 */
[----:B-1----:R-:W2:Y:S04]  /*3f680*/  LDL.LU R18, [R1+0x3c4] ;  /* 0x0003c40001127983 */ /* 0x002ea80000300800 */
        /* <DEDUP_REMOVED lines=8> */
[----:B------:R-:W3:Y:S04]  /*3f710*/  LDL.LU R27, [R1+0x1c2c] ;  /* 0x001c2c00011b7983 */ /* 0x000ee80000300800 */
[----:B------:R1:W-:Y:S04]  /*3f720*/  STL [R1+0x1bb0], R17 ;  /* 0x001bb01101007387 */ /* 0x0003e80000100800 */
[----:B-1----:R-:W2:Y:S01]  /*3f730*/  LDL.LU R17, [R1+0x3c0] ;  /* 0x0003c00001117983 */ /* 0x002ea20000300800 */
[----:B---3--:R-:W-:-:S03]  /*3f740*/  F2FP.SATFINITE.E4M3.F32.PACK_AB_MERGE_C R27, R27, R20, RZ ;  /* 0x000000141b1b723e */ /* 0x008fc600048070ff */
[----:B------:R-:W3:Y:S04]  /*3f750*/  LDL.LU R20, [R1+0x1c28] ;  /* 0x001c280001147983 */ /* 0x000ee80000300800 */
[----:B------:R1:W-:Y:S04]  /*3f760*/  STL [R1+0x1b98], R27 ;  /* 0x001b981b01007387 */ /* 0x0003e80000100800 */
[----:B-1----:R-:W2:Y:S01]  /*3f770*/  LDL.LU R27, [R1+0x2dc] ;  /* 0x0002dc00011b7983 */ /* 0x002ea20000300800 */
[----:B---3--:R-:W-:-:S03]  /*3f780*/  F2FP.SATFINITE.E4M3.F32.PACK_AB_MERGE_C R20, R20, R28, RZ ;  /* 0x0000001c1414723e */ /* 0x008fc600048070ff */
[----:B------:R-:W3:Y:S04]  /*3f790*/  LDL.LU R28, [R1+0x1c24] ;  /* 0x001c2400011c7983 */ /* 0x000ee80000300800 */
[----:B------:R1:W-:Y:S04]  /*3f7a0*/  STL [R1+0x30], R20 ;  /* 0x0000301401007387 */ /* 0x0003e80000100800 */
[----:B-1----:R-:W3:Y:S02]  /*3f7b0*/  LDL.LU R20, [R1+0x1c20] ;  /* 0x001c200001147983 */ /* 0x002ee40000300800 */
[----:B---3--:R-:W-:-:S02]  /*3f7c0*/  F2FP.SATFINITE.E4M3.F32.PACK_AB_MERGE_C R20, R20, R28, RZ ;  /* 0x0000001c1414723e */ /* 0x008fc400048070ff */
        /* <DEDUP_REMOVED lines=14> */
[----:B-1----:R-:W2:Y:S02]  /*3f8b0*/  LDL.LU R20, [R1+0x1c00] ;  /* 0x001c000001147983 */ /* 0x002ea40000300800 */
[----:B--2---:R-:W-:-:S02]  /*3f8c0*/  F2FP.SATFINITE.E4M3.F32.PACK_AB_MERGE_C R27, R27, R20, RZ ;  /* 0x000000141b1b723e */ /* 0x004fc400048070ff */
[----:B------:R-:W3:Y:S01]  /*3f8d0*/  LDL.LU R20, [R1+0x1bfc] ;  /* 0x001bfc0001147983 */ /* 0x000ee20000300800 */
[----:B------:R-:W-:Y:S02]  /*3f8e0*/  F2FP.SATFINITE.E4M3.F32.PACK_AB_MERGE_C R24, R24, R29, RZ ;  /* 0x0000001d1818723e */ /* 0x000fe400048070ff */
[----:B------:R-:W-:Y:S01]  /*3f8f0*/  F2FP.SATFINITE.E4M3.F32.PACK_AB_MERGE_C R0, R0, R23, RZ ;  /* 0x000000170000723e */ /* 0x000fe200048070ff */
[----:B------:R1:W-:Y:S01]  /*3f900*/  STL [R1+0x124], R27 ;  /* 0x0001241b01007387 */ /* 0x0003e20000100800 */
[----:B------:R-:W-:Y:S02]  /*3f910*/  F2FP.SATFINITE.E4M3.F32.PACK_AB_MERGE_C R16, R16, R26, RZ ;  /* 0x0000001a1010723e */ /* 0x000fe400048070ff */
[----:B------:R-:W-:Y:S02]  /*3f920*/  F2FP.SATFINITE.E4M3.F32.PACK_AB_MERGE_C R26, R12, R13, RZ ;  /* 0x0000000d0c1a723e */ /* 0x000fe400048070ff */
[----:B------:R-:W-:Y:S02]  /*3f930*/  F2FP.SATFINITE.E4M3.F32.PACK_AB_MERGE_C R8, R8, R9, RZ ;  /* 0x000000090808723e */ /* 0x000fe400048070ff */
[----:B------:R-:W-:-:S02]  /*3f940*/  F2FP.SATFINITE.E4M3.F32.PACK_AB_MERGE_C R12, R2, R3, RZ ;  /* 0x00000003020c723e */ /* 0x000fc400048070ff */
[----:B-1----:R-:W-:Y:S02]  /*3f950*/  F2FP.SATFINITE.E4M3.F32.PACK_AB_MERGE_C R27, R18, R17, RZ ;  /* 0x00000011121b723e */ /* 0x002fe400048070ff */
[----:B------:R-:W-:-:S03]  /*3f960*/  F2FP.SATFINITE.E4M3.F32.PACK_AB_MERGE_C R17, R22, R21, RZ ;  /* 0x000000151611723e */ /* 0x000fc600048070ff */
[----:B------:R-:W-:Y:S01]  /*3f970*/  STL [R1+0xd4], R27 ;  /* 0x0000d41b01007387 */ /* 0x000fe20000100800 */
[----:B---3--:R-:W-:-:S05]  /*3f980*/  F2FP.SATFINITE.E4M3.F32.PACK_AB_MERGE_C R18, R28, R20, RZ ;  /* 0x000000141c12723e */ /* 0x008fca00048070ff */
[----:B------:R-:W-:Y:S04]  /*3f990*/  STL [R1+0xd0], R18 ;  /* 0x0000d01201007387 */ /* 0x000fe80000100800 */
[----:B------:R-:W-:Y:S04]  /*3f9a0*/  STL [R1+0x120], R17 ;  /* 0x0001201101007387 */ /* 0x000fe80000100800 */
[----:B------:R-:W-:Y:S04]  /*3f9b0*/  STL [R1+0x1bb4], R24 ;  /* 0x001bb41801007387 */ /* 0x000fe80000100800 */
[----:B------:R1:W-:Y:S04]  /*3f9c0*/  STL [R1+0xfc], R0 ;  /* 0x0000fc0001007387 */ /* 0x0003e80000100800 */
[----:B------:R2:W-:Y:S01]  /*3f9d0*/  STL [R1+0x1bb8], R16 ;  /* 0x001bb81001007387 */ /* 0x0005e20000100800 */
[----:B-1----:R-:W-:-:S02]  /*3f9e0*/  F2FP.SATFINITE.E4M3.F32.PACK_AB_MERGE_C R0, R14, R15, RZ ;  /* 0x0000000f0e00723e */ /* 0x002fc400048070ff */
[----:B------:R-:W-:Y:S02]  /*3f9f0*/  F2FP.SATFINITE.E4M3.F32.PACK_AB_MERGE_C R14, R4, R5, RZ ;  /* 0x00000005040e723e */ /* 0x000fe400048070ff */
[----:B--2---:R-:W-:Y:S02]  /*3fa00*/  F2FP.SATFINITE.E4M3.F32.PACK_AB_MERGE_C R16, R19, R25, RZ ;  /* 0x000000191310723e */ /* 0x004fe400048070ff */
[----:B------:R-:W-:-:S03]  /*3fa10*/  F2FP.SATFINITE.E4M3.F32.PACK_AB_MERGE_C R25, R10, R11, RZ ;  /* 0x0000000b0a19723e */ /* 0x000fc600048070ff */
[----:B------:R-:W-:Y:S04]  /*3fa20*/  STL [R1+0x10], R16 ;  /* 0x0000101001007387 */ /* 0x000fe80000100800 */
[----:B------:R-:W-:Y:S04]  /*3fa30*/  STL [R1+0x1bbc], R26 ;  /* 0x001bbc1a01007387 */ /* 0x000fe80000100800 */
[----:B------:R1:W-:Y:S04]  /*3fa40*/  STL [R1+0x4], R0 ;  /* 0x0000040001007387 */ /* 0x0003e80000100800 */
[----:B------:R-:W-:Y:S04]  /*3fa50*/  STL [R1+0x1bc0], R25 ;  /* 0x001bc01901007387 */ /* 0x000fe80000100800 */
[----:B------:R2:W-:Y:S01]  /*3fa60*/  STL [R1+0xc], R8 ;  /* 0x00000c0801007387 */ /* 0x0005e20000100800 */
[----:B-1----:R-:W-:-:S03]  /*3fa70*/  F2FP.SATFINITE.E4M3.F32.PACK_AB_MERGE_C R0, R6, R7, RZ ;  /* 0x000000070600723e */ /* 0x002fc600048070ff */
[----:B------:R-:W-:Y:S04]  /*3fa80*/  STL [R1+0x1bc4], R14 ;  /* 0x001bc40e01007387 */ /* 0x000fe80000100800 */
[----:B------:R-:W-:Y:S04]  /*3fa90*/  STL [R1+0x8], R0 ;  /* 0x0000080001007387 */ /* 0x000fe80000100800 */
[----:B------:R-:W3:Y:S04]  /*3faa0*/  LDL.LU R27, [R1+0x110] ;  /* 0x00011000011b7983 */ /* 0x000ee80000300800 */
[----:B------:R-:W3:Y:S04]  /*3fab0*/  LDL.LU R29, [R1+0x114] ;  /* 0x00011400011d7983 */ /* 0x000ee80000300800 */
[----:B------:R-:W3:Y:S04]  /*3fac0*/  LDL.LU R28, [R1+0x118] ;  /* 0x00011800011c7983 */ /* 0x000ee80000300800 */
[----:B------:R-:W3:Y:S04]  /*3fad0*/  LDL.LU R19, [R1+0x11c] ;  /* 0x00011c0001137983 */ /* 0x000ee80000300800 */
[----:B------:R-:W3:Y:S04]  /*3fae0*/  LDL.LU R10, [R1+0x384] ;  /* 0x00038400010a7983 */ /* 0x000ee80000300800 */
[----:B--2---:R-:W2:Y:S04]  /*3faf0*/  LDL.LU R8, [R1+0x38c] ;  /* 0x00038c0001087983 */ /* 0x004ea80000300800 */
[----:B--2---:R1:W-:Y:S04]  /*3fb00*/  STL [R1+0x1bf8], R8 ;  /* 0x001bf80801007387 */ /* 0x0043e80000100800 */
[----:B-1----:R-:W2:Y:S04]  /*3fb10*/  LDL.LU R8, [R1+0x380] ;  /* 0x0003800001087983 */ /* 0x002ea80000300800 */
[----:B------:R-:W2:Y:S04]  /*3fb20*/  LDL.LU R6, [R1+0x134] ;  /* 0x0001340001067983 */ /* 0x000ea80000300800 */
        /* <DEDUP_REMOVED lines=27> */
[----:B------:R1:W-:Y:S04]  /*3fce0*/  STL [R1+0x1bc8], R12 ;  /* 0x001bc80c01007387 */ /* 0x0003e80000100800 */
[----:B-1----:R-:W2:Y:S04]  /*3fcf0*/  LDL.LU R12, [R1+0x354] ;  /* 0x00035400010c7983 */ /* 0x002ea80000300800 */
[----:B--2---:R1:W-:Y:S04]  /*3fd00*/  STL [R1+0x1bd0], R12 ;  /* 0x001bd00c01007387 */ /* 0x0043e80000100800 */
[----:B-1----:R-:W2:Y:S04]  /*3fd10*/  LDL.LU R12, [R1+0x458] ;  /* 0x00045800010c7983 */ /* 0x002ea80000300800 */
[----:B------:R-:W2:Y:S01]  /*3fd20*/  LDL.LU R14, [R1+0x358] ;  /* 0x00035800010e7983 */ /* 0x000ea20000300800 */
[----:B---3--:R-:W-:-:S02]  /*3fd30*/  F2FP.SATFINITE.E4M3.F32.PACK_AB_MERGE_C R29, R29, R27, RZ ;  /* 0x0000001b1d1d723e */ /* 0x008fc400048070ff */
[----:B------:R-:W-:Y:S02]  /*3fd40*/  F2FP.SATFINITE.E4M3.F32.PACK_AB_MERGE_C R19, R19, R28, RZ ;  /* 0x0000001c1313723e */ /* 0x000fe400048070ff */
[----:B------:R-:W-:Y:S01]  /*3fd50*/  F2FP.SATFINITE.E4M3.F32.PACK_AB_MERGE_C R10, R10, R8, RZ ;  /* 0x000000080a0a723e */ /* 0x000fe200048070ff */
[----:B--2---:R1:W-:Y:S04]  /*3fd60*/  STL [R1+0x1bcc], R14 ;  /* 0x001bcc0e01007387 */ /* 0x0043e80000100800 */
[----:B-1----:R-:W2:Y:S04]  /*3fd70*/  LDL.LU R14, [R1+0x350] ;  /* 0x00035000010e7983 */ /* 0x002ea80000300800 */
        /* <DEDUP_REMOVED lines=14> */
[----:B------:R-:W2:Y:S04]  /*3fe60*/  LDL.LU R27, [R1] ;  /* 0x00000000011b7983 */ /* 0x000ea80000300800 */
[----:B------:R-:W2:Y:S02]  /*3fe70*/  LDL.LU R8, [R1+0x1bf8] ;  /* 0x001bf80001087983 */ /* 0x000ea40000300800 */
[----:B--2---:R-:W-:-:S02]  /*3fe80*/  F2FP.SATFINITE.E4M3.F32.PACK_AB_MERGE_C R8, R8, R6, RZ ;  /* 0x000000060808723e */ /* 0x004fc400048070ff */
[----:B------:R-:W2:Y:S02]  /*3fe90*/  LDL.LU R6, [R1+0x1bf4] ;  /* 0x001bf40001067983 */ /* 0x000ea40000300800 */
[----:B--2---:R-:W-:Y:S02]  /*3fea0*/  F2FP.SATFINITE.E4M3.F32.PACK_AB_MERGE_C R6, R6, R4, RZ ;  /* 0x000000040606723e */ /* 0x004fe400048070ff */
[----:B------:R-:W2:Y:S04]  /*3feb0*/  LDL.LU R4, [R1+0x1bf0] ;  /* 0x001bf00001047983 */ /* 0x000ea80000300800 */
[----:B------:R1:W-:Y:S04]  /*3fec0*/  STL [R1+0x1b84], R6 ;  /* 0x001b840601007387 */ /* 0x0003e80000100800 */
[----:B-1----:R-:W3:Y:S01]  /*3fed0*/  LDL.LU R6, [R1+0x14] ;  /* 0x0000140001067983 */ /* 0x002ee20000300800 */
[----:B--2---:R-:W-:-:S03]  /*3fee0*/  F2FP.SATFINITE.E4M3.F32.PACK_AB_MERGE_C R4, R4, R2, RZ ;  /* 0x000000020404723e */ /* 0x004fc600048070ff */
[----:B------:R-:W2:Y:S04]  /*3fef0*/  LDL.LU R2, [R1+0x1bec] ;  /* 0x001bec0001027983 */ /* 0x000ea80000300800 */
[----:B------:R1:W-:Y:S04]  /*3ff00*/  STL [R1+0x1b88], R4 ;  /* 0x001b880401007387 */ /* 0x0003e80000100800 */
[----:B-1----:R-:W3:Y:S01]  /*3ff10*/  LDL.LU R4, [R1+0x468] ;  /* 0x0004680001047983 */ /* 0x002ee20000300800 */
[----:B--2---:R-:W-:-:S03]  /*3ff20*/  F2FP.SATFINITE.E4M3.F32.PACK_AB_MERGE_C R2, R2, R0, RZ ;  /* 0x000000000202723e */ /* 0x004fc600048070ff */
[----:B------:R-:W2:Y:S02]  /*3ff30*/  LDL.LU R0, [R1+0x1be8] ;  /* 0x001be80001007983 */ /* 0x000ea40000300800 */
[----:B--2---:R-:W-:Y:S02]  /*3ff40*/  F2FP.SATFINITE.E4M3.F32.PACK_AB_MERGE_C R0, R0, R3, RZ ;  /* 0x000000030000723e */ /* 0x004fe400048070ff */
[----:B------:R-:W2:Y:S02]  /*3ff50*/  LDL.LU R3, [R1+0x1be4] ;  /* 0x001be40001037983 */ /* 0x000ea40000300800 */
[----:B--2---:R-:W-:Y:S02]  /*3ff60*/  F2FP.SATFINITE.E4M3.F32.PACK_AB_MERGE_C R3, R3, R5, RZ ;  /* 0x000000050303723e */ /* 0x004fe400048070ff */
[----:B------:R-:W3:Y:S01]  /*3ff70*/  LDL.LU R5, [R1+0x1be0] ;  /* 0x001be00001057983 */ /* 0x000ee20000300800 */
[----:B------:R-:W-:Y:S02]  /*3ff80*/  F2FP.SATFINITE.E4M3.F32.PACK_AB_MERGE_C R7, R7, R9, RZ ;  /* 0x000000090707723e */ /* 0x000fe400048070ff */
[----:B---3--:R-:W-:-:S02]  /*3ff90*/  F2FP.SATFINITE.E4M3.F32.PACK_AB_MERGE_C R5, R5, R4, RZ ;  /* 0x000000040505723e */ /* 0x008fc400048070ff */
[----:B------:R-:W2:Y:S04]  /*3ffa0*/  LDL R4, [R1+0x1ae4] ;  /* 0x001ae40001047983 */ /* 0x000ea80000100800 */
[----:B------:R-:W3:Y:S02]  /*3ffb0*/  LDL.LU R9, [R1+0x1bdc] ;  /* 0x001bdc0001097983 */ /* 0x000ee40000300800 */
[----:B---3--:R-:W-:Y:S02]  /*3ffc0*/  F2FP.SATFINITE.E4M3.F32.PACK_AB_MERGE_C R9, R9, R11, RZ ;  /* 0x0000000b0909723e */ /* 0x008fe400048070ff */
[----:B------:R-:W3:Y:S02]  /*3ffd0*/  LDL.LU R11, [R1+0x1bd8] ;  /* 0x001bd800010b7983 */ /* 0x000ee40000300800 */
[----:B---3--:R-:W-:-:S02]  /*3ffe0*/  F2FP.SATFINITE.E4M3.F32.PACK_AB_MERGE_C R11, R11, R13, RZ ;  /* 0x0000000d0b0b723e */ /* 0x008fc400048070ff */
[----:B------:R-:W3:Y:S04]  /*3fff0*/  LDL.LU R13, [R1+0x1bd4] ;  /* 0x001bd400010d7983 */ /* 0x000ee80000300800 */
[----:B------:R1:W-:Y:S04]  /*40000*/  STL [R1+0x1b8c], R11 ;  /* 0x001b8c0b01007387 */ /* 0x0003e80000100800 */
[----:B-1----:R-:W2:Y:S01]  /*40010*/  LDL.LU R11, [R1+0x438] ;  /* 0x00043800010b7983 */ /* 0x002ea20000300800 */
[----:B---3--:R-:W-:-:S03]  /*40020*/  F2FP.SATFINITE.E4M3.F32.PACK_AB_MERGE_C R13, R13, R12, RZ ;  /* 0x0000000c0d0d723e */ /* 0x008fc600048070ff */
[----:B------:R-:W3:Y:S02]  /*40030*/  LDL.LU R12, [R1+0x1bd0] ;  /* 0x001bd000010c7983 */ /* 0x000ee40000300800 */
[----:B---3--:R-:W-:Y:S02]  /*40040*/  F2FP.SATFINITE.E4M3.F32.PACK_AB_MERGE_C R12, R12, R14, RZ ;  /* 0x0000000e0c0c723e */ /* 0x008fe400048070ff */
[----:B------:R-:W3:Y:S01]  /*40050*/  LDL.LU R14, [R1+0x1bcc] ;  /* 0x001bcc00010e7983 */ /* 0x000ee20000300800 */
[----:B------:R-:W-:-:S03]  /*40060*/  F2FP.SATFINITE.E4M3.F32.PACK_AB_MERGE_C R16, R16, R26, RZ ;  /* 0x0000001a1010723e */ /* 0x000fc600048070ff */
[----:B------:R1:W-:Y:S01]  /*40070*/  STL [R1+0xa8], R12 ;  /* 0x0000a80c01007387 */ /* 0x0003e20000100800 */
[----:B------:R-:W-:Y:S02]  /*40080*/  F2FP.SATFINITE.E4M3.F32.PACK_AB_MERGE_C R29, R29, R24, RZ ;  /* 0x000000181d1d723e */ /* 0x000fe400048070ff */
[----:B------:R-:W-:Y:S01]  /*40090*/  F2FP.SATFINITE.E4M3.F32.PACK_AB_MERGE_C R18, R18, R17, RZ ;  /* 0x000000111212723e */ /* 0x000fe200048070ff */
[----:B-1----:R-:W2:Y:S01]  /*400a0*/  LDL.LU R12, [R1+0x1bc8] ;  /* 0x001bc800010c7983 */ /* 0x002ea20000300800 */
[----:B------:R-:W-:Y:S02]  /*400b0*/  F2FP.SATFINITE.E4M3.F32.PACK_AB_MERGE_C R21, R21, R20, RZ ;  /* 0x000000141515723e */ /* 0x000fe400048070ff */
[----:B------:R-:W-:Y:S02]  /*400c0*/  F2FP.SATFINITE.E4M3.F32.PACK_AB_MERGE_C R23, R23, R22, RZ ;  /* 0x000000161717723e */ /* 0x000fe400048070ff */
[----:B---3--:R-:W-:Y:S02]  /*400d0*/  F2FP.SATFINITE.E4M3.F32.PACK_AB_MERGE_C R25, R25, R14, RZ ;  /* 0x0000000e1919723e */ /* 0x008fe400048070ff */
[----:B------:R-:W3:Y:S04]  /*400e0*/  LDL.LU R14, [R1+0x1bc4] ;  /* 0x001bc400010e7983 */ /* 0x000ee80000300800 */
[----:B------:R1:W-:Y:S04]  /*400f0*/  STL [R1+0xa0], R25 ;  /* 0x0000a01901007387 */ /* 0x0003e80000100800 */
[----:B-1----:R-:W3:Y:S04]  /*40100*/  LDL.LU R25, [R1+0x1bc0] ;  /* 0x001bc00001197983 */ /* 0x002ee80000300800 */
        /* <DEDUP_REMOVED lines=9> */
[----:B------:R-:W4:Y:S04]  /*401a0*/  LDL.LU R20, [R1+0x1ba8] ;  /* 0x001ba80001147983 */ /* 0x000f280000300800 */
[----:B------:R1:W-:Y:S04]  /*401b0*/  STL [R1+0x90], R21 ;  /* 0x0000901501007387 */ /* 0x0003e80000100800 */
[----:B-1----:R-:W4:Y:S04]  /*401c0*/  LDL.LU R21, [R1+0x1ba4] ;  /* 0x001ba40001157983 */ /* 0x002f280000300800 */
[----:B------:R-:W4:Y:S04]  /*401d0*/  LDL.LU R22, [R1+0x1ba0] ;  /* 0x001ba00001167983 */ /* 0x000f280000300800 */
[----:B------:R1:W-:Y:S04]  /*401e0*/  STL [R1+0xe8], R23 ;  /* 0x0000e81701007387 */ /* 0x0003e80000100800 */
[----:B-1----:R-:W4:Y:S01]  /*401f0*/  LDL.LU R23, [R1+0x1b9c] ;  /* 0x001b9c0001177983 */ /* 0x002f220000300800 */
[----:B--2---:R-:W-:Y:S01]  /*40200*/  F2FP.SATFINITE.E4M3.F32.PACK_AB_MERGE_C R11, R15, R11, RZ ;  /* 0x0000000b0f0b723e */ /* 0x004fe200048070ff */
[----:B------:R-:W-:Y:S01]  /*40210*/  VIADD R15, R4, 0x1 ;  /* 0x00000001040f7836 */ /* 0x000fe20000000000 */
[----:B------:R-:W-:-:S02]  /*40220*/  LOP3.LUT R28, R28, 0xffff, RZ, 0xc0, !PT ;  /* 0x0000ffff1c1c7812 */ /* 0x000fc400078ec0ff */
[----:B------:R-:W-:Y:S01]  /*40230*/  LOP3.LUT R4, R27, 0xffff, RZ, 0xc0, !PT ;  /* 0x0000ffff1b047812 */ /* 0x000fe200078ec0ff */
[----:B------:R1:W-:Y:S04]  /*40240*/  STL [R1+0xe0], R11 ;  /* 0x0000e00b01007387 */ /* 0x0003e80000100800 */
[----:B------:R-:W-:Y:S01]  /*40250*/  STL [R1+0x1c], R28 ;  /* 0x00001c1c01007387 */ /* 0x000fe20000100800 */
[----:B-1----:R-:W-:-:S05]  /*40260*/  LOP3.LUT R11, R6, 0xffff, RZ, 0xc0, !PT ;  /* 0x0000ffff060b7812 */ /* 0x002fca00078ec0ff */
[----:B------:R-:W-:Y:S01]  /*40270*/  STL [R1+0x48], R11 ;  /* 0x0000480b01007387 */ /* 0x000fe20000100800 */
[----:B---3--:R-:W-:Y:S02]  /*40280*/  LOP3.LUT R18, R18, 0xffff, RZ, 0xc0, !PT ;  /* 0x0000ffff12127812 */ /* 0x008fe400078ec0ff */
[----:B----4-:R-:W-:Y:S02]  /*40290*/  LOP3.LUT R27, R20, 0xffff, RZ, 0xc0, !PT ;  /* 0x0000ffff141b7812 */ /* 0x010fe400078ec0ff */
[----:B------:R-:W-:Y:S02]  /*402a0*/  LOP3.LUT R20, R17, 0xffff, RZ, 0xc0, !PT ;  /* 0x0000ffff11147812 */ /* 0x000fe400078ec0ff */
[----:B------:R-:W-:Y:S02]  /*402b0*/  PRMT R17, R27, 0x3340, R1 ;  /* 0x000033401b117816 */ /* 0x000fe40000000001 */
[----:B------:R-:W-:Y:S02]  /*402c0*/  LOP3.LUT R6, R21, 0xffff, RZ, 0xc0, !PT ;  /* 0x0000ffff15067812 */ /* 0x000fe400078ec0ff */
[----:B------:R-:W-:-:S02]  /*402d0*/  LOP3.LUT R22, R22, 0xffff, RZ, 0xc0, !PT ;  /* 0x0000ffff16167812 */ /* 0x000fc400078ec0ff */
[----:B------:R-:W-:-:S05]  /*402e0*/  LOP3.LUT R23, R23, 0xffff, RZ, 0xc0, !PT ;  /* 0x0000ffff17177812 */ /* 0x000fca00078ec0ff */
[----:B------:R-:W-:Y:S04]  /*402f0*/  STL [R1+0x18], R23 ;  /* 0x0000181701007387 */ /* 0x000fe80000100800 */
[----:B------:R-:W-:Y:S04]  /*40300*/  STL [R1+0x50], R4 ;  /* 0x0000500401007387 */ /* 0x000fe80000100800 */
[----:B------:R-:W-:Y:S04]  /*40310*/  STL [R1+0x3c], R22 ;  /* 0x00003c1601007387 */ /* 0x000fe80000100800 */
[----:B------:R1:W-:Y:S01]  /*40320*/  STL [R1+0x34], R27 ;  /* 0x0000341b01007387 */ /* 0x0003e20000100800 */
[----:B------:R-:W-:-:S03]  /*40330*/  PRMT R21, R28, 0x3340, R23 ;  /* 0x000033401c157816 */ /* 0x000fc60000000017 */
[----:B-1----:R-:W2:Y:S04]  /*40340*/  LDL.LU R27, [R1+0x1b98] ;  /* 0x001b9800011b7983 */ /* 0x002ea80000300800 */
[----:B------:R1:W-:Y:S04]  /*40350*/  STL [R1+0x28], R18 ;  /* 0x0000281201007387 */ /* 0x0003e80000100800 */
[----:B------:R3:W-:Y:S04]  /*40360*/  STL [R1+0x68], R20 ;  /* 0x0000681401007387 */ /* 0x0007e80000100800 */
[----:B------:R4:W-:Y:S01]  /*40370*/  STL [R1+0x14], R6 ;  /* 0x0000140601007387 */ /* 0x0009e20000100800 */
[----:B------:R-:W-:-:S02]  /*40380*/  PRMT R23, R4, 0x3340, R6 ;  /* 0x0000334004177816 */ /* 0x000fc40000000006 */
[--C-:B-1----:R-:W-:Y:S01]  /*40390*/  PRMT R18, R18, 0x3340, R1.reuse ;  /* 0x0000334012127816 */ /* 0x102fe20000000001 */
[----:B------:R-:W2:Y:S01]  /*403a0*/  LDL.LU R28, [R1+0x1b94] ;  /* 0x001b9400011c7983 */ /* 0x000ea20000300800 */
[----:B---3--:R-:W-:-:S04]  /*403b0*/  PRMT R20, R20, 0x3340, R1 ;  /* 0x0000334014147816 */ /* 0x008fc80000000001 */
[----:B----4-:R-:W-:Y:S02]  /*403c0*/  PRMT R6, R23, 0x5410, R20 ;  /* 0x0000541017067816 */ /* 0x010fe40000000014 */
[----:B------:R-:W1:Y:S01]  /*403d0*/  S2R R20, SR_TID.X ;  /* 0x0000000000147919 */ /* 0x000e620000002100 */
[----:B------:R-:W-:Y:S02]  /*403e0*/  PRMT R22, R11, 0x3340, R22 ;  /* 0x000033400b167816 */ /* 0x000fe40000000016 */
[----:B------:R-:W-:Y:S02]  /*403f0*/  PRMT R11, R21, 0x5410, R17 ;  /* 0x00005410150b7816 */ /* 0x000fe40000000011 */
[----:B------:R-:W-:-:S03]  /*40400*/  PRMT R4, R22, 0x5410, R18 ;  /* 0x0000541016047816 */ /* 0x000fc60000000012 */
[----:B------:R3:W-:Y:S01]  /*40410*/  STL [R1+0xc8], R11 ;  /* 0x0000c80b01007387 */ /* 0x0007e20000100800 */
[----:B0-----:R-:W-:Y:S02]  /*40420*/  ISETP.GE.AND P0, PT, R15, UR4, PT ;  /* 0x000000040f007c0c */ /* 0x001fe4000bf06270 */
[----:B------:R-:W-:Y:S02]  /*40430*/  LOP3.LUT R21, R29, 0xffff, RZ, 0xc0, !PT ;  /* 0x0000ffff1d157812 */ /* 0x000fe400078ec0ff */
[----:B------:R-:W-:Y:S01]  /*40440*/  LOP3.LUT R23, R16, 0xffff, RZ, 0xc0, !PT ;  /* 0x0000ffff10177812 */ /* 0x000fe200078ec0ff */
[----:B---3--:R-:W3:Y:S01]  /*40450*/  LDL.LU R11, [R1+0x5c] ;  /* 0x00005c00010b7983 */ /* 0x008ee20000300800 */
[----:B------:R-:W-:-:S03]  /*40460*/  LOP3.LUT R17, R24, 0xffff, RZ, 0xc0, !PT ;  /* 0x0000ffff18117812 */ /* 0x000fc600078ec0ff */
[----:B------:R0:W-:Y:S01]  /*40470*/  STL [R1+0xc0], R4 ;  /* 0x0000c00401007387 */ /* 0x0001e20000100800 */
[----:B------:R-:W-:Y:S01]  /*40480*/  LOP3.LUT R22, R0, 0xffff, RZ, 0xc0, !PT ;  /* 0x0000ffff00167812 */ /* 0x000fe200078ec0ff */
[----:B------:R-:W-:Y:S02]  /*40490*/  UMOV UR4, 0x400 ;  /* 0x0000040000047882 */ /* 0x000fe40000000000 */
[----:B0-----:R-:W4:Y:S01]  /*404a0*/  LDL.LU R4, [R1+0x58] ;  /* 0x0000580001047983 */ /* 0x001f220000300800 */
[----:B-1----:R-:W-:-:S03]  /*404b0*/  IMAD.SHL.U32 R24, R20, 0x20, RZ ;  /* 0x0000002014187824 */ /* 0x002fc600078e00ff */
[----:B------:R0:W-:Y:S04]  /*404c0*/  STL [R1+0xb8], R6 ;  /* 0x0000b80601007387 */ /* 0x0001e80000100800 */
[----:B------:R-:W3:Y:S01]  /*404d0*/  LDL.LU R29, [R1+0x44] ;  /* 0x00004400011d7983 */ /* 0x000ee20000300800 */
[----:B------:R-:W-:-:S03]  /*404e0*/  ULEA UR4, UR5, UR4, 0x18 ;  /* 0x0000000405047291 */ /* 0x000fc6000f8ec0ff */
[----:B0-----:R-:W4:Y:S04]  /*404f0*/  LDL.LU R6, [R1+0x40] ;  /* 0x0000400001067983 */ /* 0x001f280000300800 */
[----:B------:R-:W-:Y:S01]  /*40500*/  STL [R1], R21 ;  /* 0x0000001501007387 */ /* 0x000fe20000100800 */
[----:B------:R-:W-:-:S03]  /*40510*/  LOP3.LUT R24, R24, 0x200, RZ, 0xc0, !PT ;  /* 0x0000020018187812 */ /* 0x000fc600078ec0ff */
[----:B------:R-:W-:Y:S01]  /*40520*/  STL [R1+0x6c], R23 ;  /* 0x00006c1701007387 */ /* 0x000fe20000100800 */
[----:B--2---:R-:W-:Y:S01]  /*40530*/  LOP3.LUT R18, R27, 0xffff, RZ, 0xc0, !PT ;  /* 0x0000ffff1b127812 */ /* 0x004fe200078ec0ff */
[----:B------:R-:W-:-:S03]  /*40540*/  IMAD.SHL.U32 R27, R20, 0x10, RZ ;  /* 0x00000010141b7824 */ /* 0x000fc600078e00ff */
[----:B------:R-:W-:Y:S02]  /*40550*/  PRMT R0, R18, 0x3340, R1 ;  /* 0x0000334012007816 */ /* 0x000fe40000000001 */
[----:B------:R-:W-:Y:S02]  /*40560*/  LOP3.LUT R27, R27, 0xf0, RZ, 0xc0, !PT ;  /* 0x000000f01b1b7812 */ /* 0x000fe400078ec0ff */
[----:B------:R-:W-:Y:S02]  /*40570*/  LOP3.LUT R15, R28, 0xffff, RZ, 0xc0, !PT ;  /* 0x0000ffff1c0f7812 */ /* 0x000fe400078ec0ff */
[----:B------:R-:W-:Y:S02]  /*40580*/  LOP3.LUT R28, R12, 0xffff, RZ, 0xc0, !PT ;  /* 0x0000ffff0c1c7812 */ /* 0x000fe400078ec0ff */
[----:B------:R-:W-:-:S03]  /*40590*/  PRMT R12, R21, 0x3340, R15 ;  /* 0x00003340150c7816 */ /* 0x000fc6000000000f */
[----:B------:R-:W-:Y:S04]  /*405a0*/  STL [R1+0x38], R28 ;  /* 0x0000381c01007387 */ /* 0x000fe80000100800 */
[----:B------:R0:W-:Y:S02]  /*405b0*/  STL [R1+0x1b80], R18 ;  /* 0x001b801201007387 */ /* 0x0001e40000100800 */
[----:B0-----:R-:W-:Y:S02]  /*405c0*/  PRMT R18, R12, 0x5410, R0 ;  /* 0x000054100c127816 */ /* 0x001fe40000000000 */
[----:B------:R-:W2:Y:S01]  /*405d0*/  LDL.LU R12, [R1+0x20] ;  /* 0x00002000010c7983 */ /* 0x000ea20000300800 */
[----:B------:R-:W-:-:S03]  /*405e0*/  IADD3 R0, PT, PT, R24, UR4, R27 ;  /* 0x0000000418007c10 */ /* 0x000fc6000fffe01b */
[----:B------:R0:W-:Y:S04]  /*405f0*/  STL [R1+0x94], R18 ;  /* 0x0000941201007387 */ /* 0x0001e80000100800 */
[----:B------:R-:W2:Y:S01]  /*40600*/  LDL.LU R24, [R1+0x24] ;  /* 0x0000240001187983 */ /* 0x000ea20000300800 */
[----:B------:R-:W-:Y:S02]  /*40610*/  LOP3.LUT R14, R14, 0xffff, RZ, 0xc0, !PT ;  /* 0x0000ffff0e0e7812 */ /* 0x000fe400078ec0ff */
[----:B------:R-:W-:Y:S02]  /*40620*/  LOP3.LUT R16, R2, 0xffff, RZ, 0xc0, !PT ;  /* 0x0000ffff02107812 */ /* 0x000fe400078ec0ff */
[----:B------:R-:W-:Y:S02]  /*40630*/  PRMT R21, R17, 0x3340, R14 ;  /* 0x0000334011157816 */ /* 0x000fe4000000000e */
[----:B------:R-:W-:-:S02]  /*40640*/  PRMT R2, R16, 0x3340, R1 ;  /* 0x0000334010027816 */ /* 0x000fc40000000001 */
[----:B------:R-:W-:Y:S02]  /*40650*/  PRMT R20, R22, 0x3340, R1 ;  /* 0x0000334016147816 */ /* 0x000fe40000000001 */
[----:B------:R-:W-:Y:S02]  /*40660*/  PRMT R23, R23, 0x3340, R28 ;  /* 0x0000334017177816 */ /* 0x000fe4000000001c */
[----:B0-----:R-:W-:Y:S02]  /*40670*/  PRMT R18, R21, 0x5410, R2 ;  /* 0x0000541015127816 */ /* 0x001fe40000000002 */
[----:B------:R-:W-:Y:S02]  /*40680*/  PRMT R2, R23, 0x5410, R20 ;  /* 0x0000541017027816 */ /* 0x000fe40000000014 */
[----:B---3--:R-:W-:Y:S01]  /*40690*/  LOP3.LUT R27, R11, 0xffff, RZ, 0xc0, !PT ;  /* 0x0000ffff0b1b7812 */ /* 0x008fe200078ec0ff */
[----:B------:R0:W-:Y:S01]  /*406a0*/  STL [R1+0xf0], R18 ;  /* 0x0000f01201007387 */ /* 0x0001e20000100800 */
[----:B------:R-:W-:-:S03]  /*406b0*/  LOP3.LUT R29, R29, 0xffff, RZ, 0xc0, !PT ;  /* 0x0000ffff1d1d7812 */ /* 0x000fc600078ec0ff */
[----:B------:R-:W-:Y:S01]  /*406c0*/  STL [R1+0xec], R2 ;  /* 0x0000ec0201007387 */ /* 0x000fe20000100800 */
[----:B----4-:R-:W-:Y:S02]  /*406d0*/  LOP3.LUT R28, R6, 0xffff, RZ, 0xc0, !PT ;  /* 0x0000ffff061c7812 */ /* 0x010fe400078ec0ff */
[----:B0-----:R-:W-:Y:S02]  /*406e0*/  LOP3.LUT R18, R4, 0xffff, RZ, 0xc0, !PT ;  /* 0x0000ffff04127812 */ /* 0x001fe400078ec0ff */
[----:B------:R-:W3:Y:S04]  /*406f0*/  LDL.LU R4, [R1+0x4c] ;  /* 0x00004c0001047983 */ /* 0x000ee80000300800 */
[----:B------:R0:W-:Y:S01]  /*40700*/  STL [R1+0x5c], R27 ;  /* 0x00005c1b01007387 */ /* 0x0001e20000100800 */
[----:B------:R-:W-:-:S03]  /*40710*/  LOP3.LUT R21, R26, 0xffff, RZ, 0xc0, !PT ;  /* 0x0000ffff1a157812 */ /* 0x000fc600078ec0ff */
[----:B------:R-:W4:Y:S01]  /*40720*/  LDL.LU R11, [R1+0x2c] ;  /* 0x00002c00010b7983 */ /* 0x000f220000300800 */
[----:B------:R-:W-:-:S03]  /*40730*/  LOP3.LUT R23, R10, 0xffff, RZ, 0xc0, !PT ;  /* 0x0000ffff0a177812 */ /* 0x000fc600078ec0ff */
[----:B------:R-:W-:Y:S04]  /*40740*/  STL [R1+0x7c], R18 ;  /* 0x00007c1201007387 */ /* 0x000fe80000100800 */
[----:B------:R-:W-:Y:S04]  /*40750*/  STL [R1+0x44], R29 ;  /* 0x0000441d01007387 */ /* 0x000fe80000100800 */
[----:B------:R-:W3:Y:S04]  /*40760*/  LDL.LU R6, [R1+0x4] ;  /* 0x0000040001067983 */ /* 0x000ee80000300800 */
[----:B------:R1:W-:Y:S01]  /*40770*/  STL [R1+0x78], R28 ;  /* 0x0000781c01007387 */ /* 0x0003e20000100800 */
[----:B------:R-:W-:-:S02]  /*40780*/  LOP3.LUT R20, R9, 0xffff, RZ, 0xc0, !PT ;  /* 0x0000ffff09147812 */ /* 0x000fc400078ec0ff */
[----:B------:R-:W-:Y:S02]  /*40790*/  LOP3.LUT R10, R8, 0xffff, RZ, 0xc0, !PT ;  /* 0x0000ffff080a7812 */ /* 0x000fe400078ec0ff */
[----:B------:R-:W-:Y:S02]  /*407a0*/  PRMT R8, R20, 0x3340, R1 ;  /* 0x0000334014087816 */ /* 0x000fe40000000001 */
[----:B0-----:R-:W-:Y:S02]  /*407b0*/  PRMT R27, R27, 0x3340, R29 ;  /* 0x000033401b1b7816 */ /* 0x001fe4000000001d */
[----:B-1----:R-:W-:Y:S02]  /*407c0*/  PRMT R28, R18, 0x3340, R28 ;  /* 0x00003340121c7816 */ /* 0x002fe4000000001c */
[----:B--2---:R-:W-:Y:S02]  /*407d0*/  LOP3.LUT R2, R24, 0xffff, RZ, 0xc0, !PT ;  /* 0x0000ffff18027812 */ /* 0x004fe400078ec0ff */
[----:B------:R-:W-:-:S02]  /*407e0*/  LOP3.LUT R24, R12, 0xffff, RZ, 0xc0, !PT ;  /* 0x0000ffff0c187812 */ /* 0x000fc400078ec0ff */
[----:B------:R-:W-:Y:S01]  /*407f0*/  LOP3.LUT R12, R7, 0xffff, RZ, 0xc0, !PT ;  /* 0x0000ffff070c7812 */ /* 0x000fe200078ec0ff */
[----:B------:R0:W-:Y:S01]  /*40800*/  STL [R1+0x70], R2 ;  /* 0x0000700201007387 */ /* 0x0001e20000100800 */
[----:B------:R-:W-:Y:S02]  /*40810*/  IMAD.MOV.U32 R26, RZ, RZ, R2 ;  /* 0x000000ffff1a7224 */ /* 0x000fe400078e0002 */
[----:B------:R-:W-:Y:S01]  /*40820*/  PRMT R7, R12, 0x3340, R1 ;  /* 0x000033400c077816 */ /* 0x000fe20000000001 */
[----:B------:R-:W-:Y:S01]  /*40830*/  STL [R1+0x74], R24 ;  /* 0x0000741801007387 */ /* 0x000fe20000100800 */
[----:B0-----:R-:W-:-:S03]  /*40840*/  LOP3.LUT R2, R25, 0xffff, RZ, 0xc0, !PT ;  /* 0x0000ffff19027812 */ /* 0x001fc600078ec0ff */
[----:B------:R-:W2:Y:S01]  /*40850*/  LDL.LU R29, [R1+0x1b90] ;  /* 0x001b9000011d7983 */ /* 0x000ea20000300800 */
[----:B------:R-:W-:Y:S02]  /*40860*/  PRMT R25, R21, 0x3340, R23 ;  /* 0x0000334015197816 */ /* 0x000fe40000000017 */
[----:B------:R-:W-:Y:S02]  /*40870*/  PRMT R9, R26, 0x3340, R1 ;  /* 0x000033401a097816 */ /* 0x000fe40000000001 */
[----:B------:R-:W-:Y:S02]  /*40880*/  PRMT R18, R25, 0x5410, R7 ;  /* 0x0000541019127816 */ /* 0x000fe40000000007 */
[----:B------:R-:W-:Y:S01]  /*40890*/  PRMT R26, R2, 0x3340, R10 ;  /* 0x00003340021a7816 */ /* 0x000fe2000000000a */
[----:B------:R-:W2:Y:S04]  /*408a0*/  LDL.LU R7, [R1+0x30] ;  /* 0x0000300001077983 */ /* 0x000ea80000300800 */
[----:B------:R-:W2:Y:S04]  /*408b0*/  LDL.LU R25, [R1+0x10] ;  /* 0x0000100001197983 */ /* 0x000ea80000300800 */
[----:B------:R0:W-:Y:S02]  /*408c0*/  STL [R1+0xb4], R18 ;  /* 0x0000b41201007387 */ /* 0x0001e40000100800 */
[----:B0-----:R-:W-:-:S02]  /*408d0*/  PRMT R18, R26, 0x5410, R8 ;  /* 0x000054101a127816 */ /* 0x001fc40000000008 */
[----:B------:R-:W2:Y:S04]  /*408e0*/  LDL.LU R8, [R1+0x64] ;  /* 0x0000640001087983 */ /* 0x000ea80000300800 */
[----:B------:R-:W2:Y:S04]  /*408f0*/  LDL.LU R26, [R1+0x60] ;  /* 0x00006000011a7983 */ /* 0x000ea80000300800 */
[----:B------:R0:W-:Y:S02]  /*40900*/  STL [R1+0xb0], R18 ;  /* 0x0000b01201007387 */ /* 0x0001e40000100800 */
[----:B0-----:R-:W-:-:S02]  /*40910*/  PRMT R18, R27, 0x5410, R9 ;  /* 0x000054101b127816 */ /* 0x001fc40000000009 */
[----:B------:R-:W2:Y:S01]  /*40920*/  LDL.LU R9, [R1+0x54] ;  /* 0x0000540001097983 */ /* 0x000ea20000300800 */
[----:B------:R-:W-:Y:S02]  /*40930*/  PRMT R24, R24, 0x3340, R1 ;  /* 0x0000334018187816 */ /* 0x000fe40000000001 */
[----:B---3--:R-:W-:Y:S02]  /*40940*/  LOP3.LUT R4, R4, 0xffff, RZ, 0xc0, !PT ;  /* 0x0000ffff04047812 */ /* 0x008fe400078ec0ff */
[----:B------:R-:W-:Y:S01]  /*40950*/  PRMT R24, R28, 0x5410, R24 ;  /* 0x000054101c187816 */ /* 0x000fe20000000018 */
[----:B------:R0:W-:Y:S01]  /*40960*/  STL [R1+0xe4], R18 ;  /* 0x0000e41201007387 */ /* 0x0001e20000100800 */
[----:B----4-:R-:W-:Y:S02]  /*40970*/  LOP3.LUT R11, R11, 0xffff, RZ, 0xc0, !PT ;  /* 0x0000ffff0b0b7812 */ /* 0x010fe400078ec0ff */
[----:B------:R-:W-:Y:S01]  /*40980*/  LOP3.LUT R28, R6, 0xffff, RZ, 0xc0, !PT ;  /* 0x0000ffff061c7812 */ /* 0x000fe200078ec0ff */
[----:B0-----:R-:W3:Y:S04]  /*40990*/  LDL.LU R18, [R1+0x8] ;  /* 0x0000080001127983 */ /* 0x001ee80000300800 */
[----:B------:R0:W-:Y:S02]  /*409a0*/  STL [R1+0xcc], R24 ;  /* 0x0000cc1801007387 */ /* 0x0001e40000100800 */
[----:B0-----:R-:W-:-:S02]  /*409b0*/  LOP3.LUT R24, R5, 0xffff, RZ, 0xc0, !PT ;  /* 0x0000ffff05187812 */ /* 0x001fc400078ec0ff */
[----:B------:R-:W-:Y:S02]  /*409c0*/  PRMT R5, R11, 0x3340, R1 ;  /* 0x000033400b057816 */ /* 0x000fe40000000001 */
[----:B--2---:R-:W-:Y:S02]  /*409d0*/  LOP3.LUT R6, R29, 0xffff, RZ, 0xc0, !PT ;  /* 0x0000ffff1d067812 */ /* 0x004fe400078ec0ff */
[----:B------:R-:W-:Y:S02]  /*409e0*/  LOP3.LUT R29, R19, 0xffff, RZ, 0xc0, !PT ;  /* 0x0000ffff131d7812 */ /* 0x000fe400078ec0ff */
[----:B------:R-:W-:Y:S02]  /*409f0*/  LOP3.LUT R7, R7, 0xffff, RZ, 0xc0, !PT ;  /* 0x0000ffff07077812 */ /* 0x000fe400078ec0ff */
[----:B------:R-:W-:Y:S02]  /*40a00*/  LOP3.LUT R27, R25, 0xffff, RZ, 0xc0, !PT ;  /* 0x0000ffff191b7812 */ /* 0x000fe400078ec0ff */
[----:B------:R-:W-:-:S02]  /*40a10*/  LOP3.LUT R25, R3, 0xffff, RZ, 0xc0, !PT ;  /* 0x0000ffff03197812 */ /* 0x000fc400078ec0ff */
[--C-:B------:R-:W-:Y:S02]  /*40a20*/  PRMT R3, R7, 0x3340, R1.reuse ;  /* 0x0000334007037816 */ /* 0x100fe40000000001 */
[----:B------:R-:W-:Y:S02]  /*40a30*/  PRMT R19, R25, 0x3340, R1 ;  /* 0x0000334019137816 */ /* 0x000fe40000000001 */
[----:B------:R-:W-:Y:S02]  /*40a40*/  LOP3.LUT R26, R26, 0xffff, RZ, 0xc0, !PT ;  /* 0x0000ffff1a1a7812 */ /* 0x000fe400078ec0ff */
[----:B------:R-:W-:-:S03]  /*40a50*/  LOP3.LUT R8, R8, 0xffff, RZ, 0xc0, !PT ;  /* 0x0000ffff08087812 */ /* 0x000fc600078ec0ff */
[----:B------:R0:W-:Y:S04]  /*40a60*/  STL [R1+0x58], R26 ;  /* 0x0000581a01007387 */ /* 0x0001e80000100800 */
[----:B------:R-:W-:Y:S04]  /*40a70*/  STL [R1+0x40], R4 ;  /* 0x0000400401007387 */ /* 0x000fe80000100800 */
[----:B------:R-:W-:Y:S01]  /*40a80*/  STL [R1+0x2c], R11 ;  /* 0x00002c0b01007387 */ /* 0x000fe20000100800 */
[----:B------:R-:W-:-:S03]  /*40a90*/  LOP3.LUT R9, R9, 0xffff, RZ, 0xc0, !PT ;  /* 0x0000ffff09097812 */ /* 0x000fc600078ec0ff */
[----:B------:R1:W-:Y:S04]  /*40aa0*/  STL [R1+0x24], R27 ;  /* 0x0000241b01007387 */ /* 0x0003e80000100800 */
[----:B------:R-:W-:Y:S04]  /*40ab0*/  STL [R1+0x20], R6 ;  /* 0x0000200601007387 */ /* 0x000fe80000100800 */
[----:B------:R2:W-:Y:S01]  /*40ac0*/  STL [R1+0x84], R28 ;  /* 0x0000841c01007387 */ /* 0x0005e20000100800 */
[----:B0-----:R-:W-:-:S03]  /*40ad0*/  PRMT R26, R26, 0x3340, R4 ;  /* 0x000033401a1a7816 */ /* 0x001fc60000000004 */
[----:B------:R0:W-:Y:S01]  /*40ae0*/  STL [R1+0x4c], R25 ;  /* 0x00004c1901007387 */ /* 0x0001e20000100800 */
[----:B-1----:R-:W-:-:S03]  /*40af0*/  PRMT R27, R27, 0x3340, R6 ;  /* 0x000033401b1b7816 */ /* 0x002fc60000000006 */
[----:B------:R1:W-:Y:S01]  /*40b00*/  STL [R1+0x60], R29 ;  /* 0x0000601d01007387 */ /* 0x0003e20000100800 */
[----:B--2---:R-:W-:-:S03]  /*40b10*/  PRMT R28, R28, 0x3340, R29 ;  /* 0x000033401c1c7816 */ /* 0x004fc6000000001d */
[----:B------:R-:W2:Y:S01]  /*40b20*/  LDL.LU R11, [R1+0x1b8c] ;  /* 0x001b8c00010b7983 */ /* 0x000ea20000300800 */
[----:B0-----:R-:W-:-:S03]  /*40b30*/  PRMT R25, R8, 0x3340, R9 ;  /* 0x0000334008197816 */ /* 0x001fc60000000009 */
[----:B------:R0:W-:Y:S01]  /*40b40*/  STL [R1+0x54], R24 ;  /* 0x0000541801007387 */ /* 0x0001e20000100800 */
[----:B-1----:R-:W-:-:S03]  /*40b50*/  PRMT R29, R25, 0x5410, R3 ;  /* 0x00005410191d7816 */ /* 0x002fc60000000003 */
[----:B------:R-:W4:Y:S04]  /*40b60*/  LDL.LU R4, [R1+0x1b88] ;  /* 0x001b880001047983 */ /* 0x000f280000300800 */
[----:B------:R-:W3:Y:S04]  /*40b70*/  LDL.LU R6, [R1+0x1b84] ;  /* 0x001b840001067983 */ /* 0x000ee80000300800 */
[----:B------:R-:W4:Y:S04]  /*40b80*/  LDL.LU R3, [R1+0x1b08] ;  /* 0x001b080001037983 */ /* 0x000f280000300800 */
[----:B------:R-:W4:Y:S01]  /*40b90*/  LDL.LU R25, [R1+0xc] ;  /* 0x00000c0001197983 */ /* 0x000f220000300800 */
[----:B------:R-:W-:-:S02]  /*40ba0*/  PRMT R5, R26, 0x5410, R5 ;  /* 0x000054101a057816 */ /* 0x000fc40000000005 */
[----:B0-----:R-:W-:Y:S01]  /*40bb0*/  PRMT R24, R24, 0x3340, R1 ;  /* 0x0000334018187816 */ /* 0x001fe20000000001 */
[----:B------:R0:W-:Y:S01]  /*40bc0*/  STL [R1+0xac], R29 ;  /* 0x0000ac1d01007387 */ /* 0x0001e20000100800 */
[----:B------:R-:W-:-:S03]  /*40bd0*/  PRMT R19, R27, 0x5410, R19 ;  /* 0x000054101b137816 */ /* 0x000fc60000000013 */
[----:B0-----:R-:W4:Y:S04]  /*40be0*/  LDL.LU R29, [R1+0x34] ;  /* 0x00003400011d7983 */ /* 0x001f280000300800 */
[----:B------:R-:W4:Y:S04]  /*40bf0*/  LDL.LU R26, [R1+0x14] ;  /* 0x00001400011a7983 */ /* 0x000f280000300800 */
[----:B------:R0:W-:Y:S04]  /*40c00*/  STL [R1+0xa4], R5 ;  /* 0x0000a40501007387 */ /* 0x0001e80000100800 */
[----:B------:R-:W4:Y:S01]  /*40c10*/  LDL.LU R27, [R1+0x28] ;  /* 0x00002800011b7983 */ /* 0x000f220000300800 */
[----:B0-----:R-:W-:-:S03]  /*40c20*/  PRMT R5, R28, 0x5410, R24 ;  /* 0x000054101c057816 */ /* 0x001fc60000000018 */
[----:B------:R0:W-:Y:S04]  /*40c30*/  STL [R1+0xc4], R19 ;  /* 0x0000c41301007387 */ /* 0x0001e80000100800 */
[----:B------:R-:W4:Y:S04]  /*40c40*/  LDL.LU R28, [R1+0x50] ;  /* 0x00005000011c7983 */ /* 0x000f280000300800 */
[----:B------:R4:W-:Y:S01]  /*40c50*/  STL [R1+0xbc], R5 ;  /* 0x0000bc0501007387 */ /* 0x0009e20000100800 */
[----:B0-----:R-:W-:Y:S02]  /*40c60*/  LOP3.LUT R19, R13, 0xffff, RZ, 0xc0, !PT ;  /* 0x0000ffff0d137812 */ /* 0x001fe400078ec0ff */
[----:B--2---:R-:W-:-:S04]  /*40c70*/  LOP3.LUT R24, R11, 0xffff, RZ, 0xc0, !PT ;  /* 0x0000ffff0b187812 */ /* 0x004fc800078ec0ff */
[----:B------:R-:W-:Y:S02]  /*40c80*/  PRMT R13, R24, 0x3340, R1 ;  /* 0x00003340180d7816 */ /* 0x000fe40000000001 */
[----:B---3--:R-:W-:Y:S02]  /*40c90*/  LOP3.LUT R6, R6, 0xffff, RZ, 0xc0, !PT ;  /* 0x0000ffff06067812 */ /* 0x008fe400078ec0ff */
[----:B----4-:R-:W-:Y:S02]  /*40ca0*/  LOP3.LUT R5, R25, 0xffff, RZ, 0xc0, !PT ;  /* 0x0000ffff19057812 */ /* 0x010fe400078ec0ff */
[----:B------:R-:W-:Y:S02]  /*40cb0*/  LOP3.LUT R25, R18, 0xffff, RZ, 0xc0, !PT ;  /* 0x0000ffff12197812 */ /* 0x000fe400078ec0ff */
[----:B------:R-:W-:Y:S02]  /*40cc0*/  LOP3.LUT R18, R4, 0xffff, RZ, 0xc0, !PT ;  /* 0x0000ffff04127812 */ /* 0x000fe400078ec0ff */
[----:B------:R-:W2:Y:S04]  /*40cd0*/  LDL.LU R4, [R1+0x18] ;  /* 0x0000180001047983 */ /* 0x000ea80000300800 */
[----:B------:R-:W3:Y:S04]  /*40ce0*/  LDL.LU R11, [R1+0x1c] ;  /* 0x00001c00010b7983 */ /* 0x000ee80000300800 */
[----:B------:R0:W-:Y:S04]  /*40cf0*/  STL [R1+0x88], R25 ;  /* 0x0000881901007387 */ /* 0x0001e80000100800 */
[----:B------:R1:W-:Y:S04]  /*40d00*/  STL [R1+0x80], R18 ;  /* 0x0000801201007387 */ /* 0x0003e80000100800 */
[----:B------:R4:W-:Y:S01]  /*40d10*/  STL [R1+0x8], R24 ;  /* 0x0000081801007387 */ /* 0x0009e20000100800 */
[----:B0-----:R-:W-:-:S03]  /*40d20*/  PRMT R25, R25, 0x3340, R18 ;  /* 0x0000334019197816 */ /* 0x001fc60000000012 */
[----:B------:R0:W-:Y:S04]  /*40d30*/  STL [R1+0x64], R19 ;  /* 0x0000641301007387 */ /* 0x0001e80000100800 */
[----:B-1----:R-:W3:Y:S01]  /*40d40*/  LDL.LU R18, [R1+0x1b80] ;  /* 0x001b800001127983 */ /* 0x002ee20000300800 */
[----:B----4-:R-:W-:-:S04]  /*40d50*/  PRMT R24, R5, 0x3340, R6 ;  /* 0x0000334005187816 */ /* 0x010fc80000000006 */
[----:B------:R-:W-:Y:S02]  /*40d60*/  PRMT R24, R24, 0x5410, R13 ;  /* 0x0000541018187816 */ /* 0x000fe4000000000d */
[----:B0-----:R-:W-:Y:S01]  /*40d70*/  PRMT R19, R19, 0x3340, R1 ;  /* 0x0000334013137816 */ /* 0x001fe20000000001 */
[----:B------:R-:W4:Y:S03]  /*40d80*/  LDL.LU R13, [R1+0x48] ;  /* 0x00004800010d7983 */ /* 0x000f260000300800 */
[----:B------:R-:W-:Y:S01]  /*40d90*/  PRMT R19, R25, 0x5410, R19 ;  /* 0x0000541019137816 */ /* 0x000fe20000000013 */
[----:B------:R0:W-:Y:S04]  /*40da0*/  STL [R1+0x9c], R24 ;  /* 0x00009c1801007387 */ /* 0x0001e80000100800 */
[----:B0-----:R-:W4:Y:S04]  /*40db0*/  LDL.LU R24, [R1] ;  /* 0x0000000001187983 */ /* 0x001f280000300800 */
[----:B------:R-:W4:Y:S04]  /*40dc0*/  LDL.LU R25, [R1+0x3c] ;  /* 0x00003c0001197983 */ /* 0x000f280000300800 */
[----:B------:R0:W-:Y:S04]  /*40dd0*/  STL [R1+0x8c], R19 ;  /* 0x00008c1301007387 */ /* 0x0001e80000100800 */
[----:B0-----:R-:W4:Y:S01]  /*40de0*/  LDL.LU R19, [R1+0x68] ;  /* 0x0000680001137983 */ /* 0x001f220000300800 */
[----:B------:R-:W-:-:S05]  /*40df0*/  LOP3.LUT R3, R3, 0x100, RZ, 0xc0, !PT ;  /* 0x0000010003037812 */ /* 0x000fca00078ec0ff */
[----:B------:R-:W-:Y:S01]  /*40e00*/  IMAD.IADD R0, R3, 0x1, R0 ;  /* 0x0000000103007824 */ /* 0x000fe200078e0200 */
[----:B------:R-:W-:Y:S02]  /*40e10*/  SHF.R.U32.HI R29, RZ, 0x8, R29 ;  /* 0x00000008ff1d7819 */ /* 0x000fe4000001161d */
[----:B------:R-:W-:Y:S02]  /*40e20*/  SHF.R.U32.HI R27, RZ, 0x8, R27 ;  /* 0x00000008ff1b7819 */ /* 0x000fe4000001161b */
[----:B------:R0:W-:Y:S01]  /*40e30*/  STL [R1+0x1b70], R0 ;  /* 0x001b700001007387 */ /* 0x0001e20000100800 */
[----:B------:R-:W-:Y:S02]  /*40e40*/  LOP3.LUT R29, R29, 0xffff, RZ, 0xc0, !PT ;  /* 0x0000ffff1d1d7812 */ /* 0x000fe400078ec0ff */
[----:B------:R-:W-:Y:S02]  /*40e50*/  LOP3.LUT R27, R27, 0xffff, RZ, 0xc0, !PT ;  /* 0x0000ffff1b1b7812 */ /* 0x000fe400078ec0ff */
[----:B------:R-:W-:-:S02]  /*40e60*/  SHF.R.U32.HI R3, RZ, 0x8, R26 ;  /* 0x00000008ff037819 */ /* 0x000fc4000001161a */
[--C-:B------:R-:W-:Y:S02]  /*40e70*/  PRMT R29, R29, 0x3340, R1.reuse ;  /* 0x000033401d1d7816 */ /* 0x100fe40000000001 */
[----:B------:R-:W-:Y:S02]  /*40e80*/  PRMT R27, R27, 0x3340, R1 ;  /* 0x000033401b1b7816 */ /* 0x000fe40000000001 */
[----:B------:R-:W-:Y:S02]  /*40e90*/  LOP3.LUT R3, R3, 0xffff, RZ, 0xc0, !PT ;  /* 0x0000ffff03037812 */ /* 0x000fe400078ec0ff */
[----:B--2---:R-:W-:Y:S02]  /*40ea0*/  SHF.R.U32.HI R4, RZ, 0x8, R4 ;  /* 0x00000008ff047819 */ /* 0x004fe40000011604 */
[----:B---3--:R-:W-:Y:S02]  /*40eb0*/  SHF.R.U32.HI R11, RZ, 0x8, R11 ;  /* 0x00000008ff0b7819 */ /* 0x008fe4000001160b */
[----:B------:R-:W-:-:S02]  /*40ec0*/  LOP3.LUT R4, R4, 0xffff, RZ, 0xc0, !PT ;  /* 0x0000ffff04047812 */ /* 0x000fc400078ec0ff */
[----:B------:R-:W-:-:S04]  /*40ed0*/  LOP3.LUT R11, R11, 0xffff, RZ, 0xc0, !PT ;  /* 0x0000ffff0b0b7812 */ /* 0x000fc800078ec0ff */
[----:B0-----:R-:W-:Y:S02]  /*40ee0*/  PRMT R0, R11, 0x3340, R4 ;  /* 0x000033400b007816 */ /* 0x001fe40000000004 */
[----:B------:R-:W-:-:S03]  /*40ef0*/  SHF.R.U32.HI R4, RZ, 0x8, R28 ;  /* 0x00000008ff047819 */ /* 0x000fc6000001161c */
[----:B------:R0:W-:Y:S01]  /*40f00*/  STL [R1+0x18], R0 ;  /* 0x0000180001007387 */ /* 0x0001e20000100800 */
[----:B------:R-:W-:-:S03]  /*40f10*/  LOP3.LUT R4, R4, 0xffff, RZ, 0xc0, !PT ;  /* 0x0000ffff04047812 */ /* 0x000fc600078ec0ff */
[----:B------:R-:W2:Y:S04]  /*40f20*/  LDL.LU R28, [R1+0x6c] ;  /* 0x00006c00011c7983 */ /* 0x000ea80000300800 */
[----:B------:R-:W3:Y:S01]  /*40f30*/  LDL.LU R26, [R1+0x38] ;  /* 0x00003800011a7983 */ /* 0x000ee20000300800 */
[----:B----4-:R-:W-:-:S04]  /*40f40*/  SHF.R.U32.HI R13, RZ, 0x8, R13 ;  /* 0x00000008ff0d7819 */ /* 0x010fc8000001160d */
[----:B------:R-:W-:Y:S01]  /*40f50*/  LOP3.LUT R13, R13, 0xffff, RZ, 0xc0, !PT ;  /* 0x0000ffff0d0d7812 */ /* 0x000fe200078ec0ff */
[----:B------:R-:W-:Y:S01]  /*40f60*/  STL [R1+0x1b74], R29 ;  /* 0x001b741d01007387 */ /* 0x000fe20000100800 */
[----:B------:R-:W-:-:S04]  /*40f70*/  SHF.R.U32.HI R11, RZ, 0x8, R25 ;  /* 0x00000008ff0b7819 */ /* 0x000fc80000011619 */
[----:B------:R-:W-:-:S04]  /*40f80*/  LOP3.LUT R11, R11, 0xffff, RZ, 0xc0, !PT ;  /* 0x0000ffff0b0b7812 */ /* 0x000fc800078ec0ff */
[----:B0-----:R-:W-:Y:S01]  /*40f90*/  PRMT R0, R13, 0x3340, R11 ;  /* 0x000033400d007816 */ /* 0x001fe2000000000b */
[----:B------:R-:W-:Y:S04]  /*40fa0*/  STL [R1+0x1b68], R27 ;  /* 0x001b681b01007387 */ /* 0x000fe80000100800 */
[----:B------:R0:W-:Y:S02]  /*40fb0*/  STL [R1+0x1c], R0 ;  /* 0x00001c0001007387 */ /* 0x0001e40000100800 */
[----:B0-----:R-:W-:Y:S02]  /*40fc0*/  PRMT R0, R4, 0x3340, R3 ;  /* 0x0000334004007816 */ /* 0x001fe40000000003 */
[----:B------:R-:W-:-:S04]  /*40fd0*/  SHF.R.U32.HI R3, RZ, 0x8, R19 ;  /* 0x00000008ff037819 */ /* 0x000fc80000011613 */
[----:B------:R-:W-:Y:S02]  /*40fe0*/  LOP3.LUT R3, R3, 0xffff, RZ, 0xc0, !PT ;  /* 0x0000ffff03037812 */ /* 0x000fe400078ec0ff */
[----:B------:R-:W-:Y:S02]  /*40ff0*/  SHF.R.U32.HI R4, RZ, 0x8, R24 ;  /* 0x00000008ff047819 */ /* 0x000fe40000011618 */
[----:B------:R-:W-:Y:S01]  /*41000*/  PRMT R24, R3, 0x3340, R1 ;  /* 0x0000334003187816 */ /* 0x000fe20000000001 */
[----:B------:R0:W-:Y:S04]  /*41010*/  STL [R1+0x30], R0 ;  /* 0x0000300001007387 */ /* 0x0001e80000100800 */
[----:B------:R1:W-:Y:S04]  /*41020*/  STL [R1+0x1b64], R24 ;  /* 0x001b641801007387 */ /* 0x0003e80000100800 */
[----:B------:R-:W4:Y:S04]  /*41030*/  LDL.LU R29, [R1+0x5c] ;  /* 0x00005c00011d7983 */ /* 0x000f280000300800 */
[----:B0-----:R-:W4:Y:S01]  /*41040*/  LDL.LU R0, [R1+0x44] ;  /* 0x0000440001007983 */ /* 0x001f220000300800 */
[----:B------:R-:W-:-:S02]  /*41050*/  SHF.R.U32.HI R15, RZ, 0x8, R15 ;  /* 0x00000008ff0f7819 */ /* 0x000fc4000001160f */
[----:B------:R-:W-:Y:S02]  /*41060*/  SHF.R.U32.HI R18, RZ, 0x8, R18 ;  /* 0x00000008ff127819 */ /* 0x000fe40000011612 */
[----:B------:R-:W-:Y:S02]  /*41070*/  SHF.R.U32.HI R17, RZ, 0x8, R17 ;  /* 0x00000008ff117819 */ /* 0x000fe40000011611 */
[----:B------:R-:W-:Y:S02]  /*41080*/  SHF.R.U32.HI R14, RZ, 0x8, R14 ;  /* 0x00000008ff0e7819 */ /* 0x000fe4000001160e */
[----:B------:R-:W-:Y:S02]  /*41090*/  LOP3.LUT R15, R15, 0xffff, RZ, 0xc0, !PT ;  /* 0x0000ffff0f0f7812 */ /* 0x000fe400078ec0ff */
[----:B------:R-:W-:Y:S02]  /*410a0*/  LOP3.LUT R4, R4, 0xffff, RZ, 0xc0, !PT ;  /* 0x0000ffff04047812 */ /* 0x000fe400078ec0ff */
[----:B------:R-:W-:-:S02]  /*410b0*/  LOP3.LUT R18, R18, 0xffff, RZ, 0xc0, !PT ;  /* 0x0000ffff12127812 */ /* 0x000fc400078ec0ff */
[----:B------:R-:W-:Y:S02]  /*410c0*/  LOP3.LUT R14, R14, 0xffff, RZ, 0xc0, !PT ;  /* 0x0000ffff0e0e7812 */ /* 0x000fe400078ec0ff */
[----:B------:R-:W-:Y:S02]  /*410d0*/  LOP3.LUT R17, R17, 0xffff, RZ, 0xc0, !PT ;  /* 0x0000ffff11117812 */ /* 0x000fe400078ec0ff */
[----:B------:R-:W-:Y:S02]  /*410e0*/  PRMT R3, R4, 0x3340, R15 ;  /* 0x0000334004037816 */ /* 0x000fe4000000000f */
[----:B------:R-:W-:Y:S02]  /*410f0*/  PRMT R19, R18, 0x3340, R1 ;  /* 0x0000334012137816 */ /* 0x000fe40000000001 */
[----:B------:R-:W-:Y:S01]  /*41100*/  PRMT R4, R17, 0x3340, R14 ;  /* 0x0000334011047816 */ /* 0x000fe2000000000e */
[----:B------:R2:W-:Y:S01]  /*41110*/  STL [R1+0x10], R3 ;  /* 0x0000100301007387 */ /* 0x0005e20000100800 */
[----:B------:R-:W-:-:S03]  /*41120*/  SHF.R.U32.HI R16, RZ, 0x8, R16 ;  /* 0x00000008ff107819 */ /* 0x000fc60000011610 */
[----:B------:R-:W-:Y:S01]  /*41130*/  STL [R1+0x1b6c], R19 ;  /* 0x001b6c1301007387 */ /* 0x000fe20000100800 */
[----:B------:R-:W-:-:S03]  /*41140*/  SHF.R.U32.HI R21, RZ, 0x8, R21 ;  /* 0x00000008ff157819 */ /* 0x000fc60000011615 */
[----:B------:R3:W-:Y:S01]  /*41150*/  STL [R1+0x14], R4 ;  /* 0x0000140401007387 */ /* 0x0007e20000100800 */
[----:B------:R-:W-:-:S03]  /*41160*/  SHF.R.U32.HI R23, RZ, 0x8, R23 ;  /* 0x00000008ff177819 */ /* 0x000fc60000011617 */
[----:B-1----:R-:W4:Y:S01]  /*41170*/  LDL.LU R24, [R1+0x70] ;  /* 0x0000700001187983 */ /* 0x002f220000300800 */
[----:B------:R-:W-:-:S03]  /*41180*/  LOP3.LUT R16, R16, 0xffff, RZ, 0xc0, !PT ;  /* 0x0000ffff10107812 */ /* 0x000fc600078ec0ff */
[----:B------:R-:W4:Y:S01]  /*41190*/  LDL.LU R27, [R1+0x7c] ;  /* 0x00007c00011b7983 */ /* 0x000f220000300800 */
[----:B------:R-:W-:-:S03]  /*411a0*/  LOP3.LUT R23, R23, 0xffff, RZ, 0xc0, !PT ;  /* 0x0000ffff17177812 */ /* 0x000fc600078ec0ff */
[----:B------:R-:W4:Y:S01]  /*411b0*/  LDL.LU R11, [R1+0x78] ;  /* 0x00007800010b7983 */ /* 0x000f220000300800 */
[----:B------:R-:W-:-:S03]  /*411c0*/  LOP3.LUT R21, R21, 0xffff, RZ, 0xc0, !PT ;  /* 0x0000ffff15157812 */ /* 0x000fc600078ec0ff */
[----:B------:R-:W4:Y:S01]  /*411d0*/  LDL.LU R13, [R1+0x74] ;  /* 0x00007400010d7983 */ /* 0x000f220000300800 */
[----:B--2---:R-:W-:Y:S02]  /*411e0*/  SHF.R.U32.HI R3, RZ, 0x8, R28 ;  /* 0x00000008ff037819 */ /* 0x004fe4000001161c */
[----:B---3--:R-:W-:Y:S02]  /*411f0*/  SHF.R.U32.HI R4, RZ, 0x8, R26 ;  /* 0x00000008ff047819 */ /* 0x008fe4000001161a */
[----:B------:R-:W-:Y:S02]  /*41200*/  LOP3.LUT R3, R3, 0xffff, RZ, 0xc0, !PT ;  /* 0x0000ffff03037812 */ /* 0x000fe400078ec0ff */
[----:B------:R-:W-:Y:S02]  /*41210*/  LOP3.LUT R4, R4, 0xffff, RZ, 0xc0, !PT ;  /* 0x0000ffff04047812 */ /* 0x000fe400078ec0ff */
[----:B------:R-:W-:Y:S02]  /*41220*/  PRMT R28, R16, 0x3340, R1 ;  /* 0x00003340101c7816 */ /* 0x000fe40000000001 */
[----:B------:R-:W-:-:S02]  /*41230*/  PRMT R26, R3, 0x3340, R4 ;  /* 0x00003340031a7816 */ /* 0x000fc40000000004 */
[----:B------:R-:W-:Y:S01]  /*41240*/  PRMT R3, R21, 0x3340, R23 ;  /* 0x0000334015037816 */ /* 0x000fe20000000017 */
[----:B------:R-:W-:Y:S04]  /*41250*/  STL [R1+0x1b78], R28 ;  /* 0x001b781c01007387 */ /* 0x000fe80000100800 */
[----:B------:R-:W-:Y:S04]  /*41260*/  STL [R1+0x1b7c], R26 ;  /* 0x001b7c1a01007387 */ /* 0x000fe80000100800 */
[----:B------:R4:W-:Y:S04]  /*41270*/  STL [R1+0xc], R3 ;  /* 0x00000c0301007387 */ /* 0x0009e80000100800 */
[----:B------:R-:W2:Y:S04]  /*41280*/  LDL.LU R14, [R1+0x58] ;  /* 0x00005800010e7983 */ /* 0x000ea80000300800 */
[----:B------:R-:W3:Y:S04]  /*41290*/  LDL.LU R19, [R1+0x40] ;  /* 0x0000400001137983 */ /* 0x000ee80000300800 */
[----:B------:R-:W2:Y:S01]  /*412a0*/  LDL.LU R18, [R1+0x2c] ;  /* 0x00002c0001127983 */ /* 0x000ea20000300800 */
[----:B----4-:R-:W-:-:S03]  /*412b0*/  SHF.R.U32.HI R3, RZ, 0x8, R29 ;  /* 0x00000008ff037819 */ /* 0x010fc6000001161d */
[----:B------:R-:W4:Y:S01]  /*412c0*/  LDL.LU R29, [R1+0x24] ;  /* 0x00002400011d7983 */ /* 0x000f220000300800 */
[----:B------:R-:W-:-:S03]  /*412d0*/  SHF.R.U32.HI R4, RZ, 0x8, R0 ;  /* 0x00000008ff047819 */ /* 0x000fc60000011600 */
[----:B------:R-:W4:Y:S01]  /*412e0*/  LDL.LU R0, [R1+0x20] ;  /* 0x0000200001007983 */ /* 0x000f220000300800 */
        /* <DEDUP_REMOVED lines=12> */
[----:B------:R-:W-:-:S02]  /*413b0*/  SHF.R.U32.HI R4, RZ, 0x8, R8 ;  /* 0x00000008ff047819 */ /* 0x000fc40000011608 */
[----:B------:R-:W-:Y:S02]  /*413c0*/  SHF.R.U32.HI R8, RZ, 0x8, R9 ;  /* 0x00000008ff087819 */ /* 0x000fe40000011609 */
[----:B------:R-:W-:Y:S02]  /*413d0*/  SHF.R.U32.HI R12, RZ, 0x8, R12 ;  /* 0x00000008ff0c7819 */ /* 0x000fe4000001160c */
[----:B------:R-:W-:Y:S02]  /*413e0*/  SHF.R.U32.HI R10, RZ, 0x8, R27 ;  /* 0x00000008ff0a7819 */ /* 0x000fe4000001161b */
[----:B------:R-:W-:Y:S02]  /*413f0*/  SHF.R.U32.HI R11, RZ, 0x8, R11 ;  /* 0x00000008ff0b7819 */ /* 0x000fe4000001160b */
[----:B0-----:R-:W-:Y:S02]  /*41400*/  SHF.R.U32.HI R3, RZ, 0x8, R13 ;  /* 0x00000008ff037819 */ /* 0x001fe4000001160d */
[----:B------:R-:W-:Y:S01]  /*41410*/  LOP3.LUT R9, R11, 0xffff, RZ, 0xc0, !PT ;  /* 0x0000ffff0b097812 */ /* 0x000fe200078ec0ff */
[----:B------:R-:W4:Y:S01]  /*41420*/  LDL.LU R13, [R1+0x4c] ;  /* 0x00004c00010d7983 */ /* 0x000f220000300800 */
[----:B------:R-:W-:-:S02]  /*41430*/  LOP3.LUT R10, R10, 0xffff, RZ, 0xc0, !PT ;  /* 0x0000ffff0a0a7812 */ /* 0x000fc400078ec0ff */
[----:B------:R-:W-:Y:S01]  /*41440*/  LOP3.LUT R3, R3, 0xffff, RZ, 0xc0, !PT ;  /* 0x0000ffff03037812 */ /* 0x000fe200078ec0ff */
[----:B------:R-:W4:Y:S01]  /*41450*/  LDL.LU R15, [R1+0x84] ;  /* 0x00008400010f7983 */ /* 0x000f220000300800 */
[----:B------:R-:W-:Y:S02]  /*41460*/  PRMT R9, R10, 0x3340, R9 ;  /* 0x000033400a097816 */ /* 0x000fe40000000009 */
[----:B------:R-:W-:Y:S02]  /*41470*/  PRMT R3, R3, 0x3340, R1 ;  /* 0x0000334003037816 */ /* 0x000fe40000000001 */
[----:B------:R-:W-:Y:S02]  /*41480*/  SHF.R.U32.HI R2, RZ, 0x8, R24 ;  /* 0x00000008ff027819 */ /* 0x000fe40000011618 */
[----:B------:R-:W-:Y:S01]  /*41490*/  SHF.R.U32.HI R20, RZ, 0x8, R20 ;  /* 0x00000008ff147819 */ /* 0x000fe20000011614 */
[----:B------:R-:W4:Y:S01]  /*414a0*/  LDL.LU R24, [R1+0x60] ;  /* 0x0000600001187983 */ /* 0x000f220000300800 */
[----:B------:R-:W-:-:S02]  /*414b0*/  LOP3.LUT R8, R8, 0xffff, RZ, 0xc0, !PT ;  /* 0x0000ffff08087812 */ /* 0x000fc400078ec0ff */
[----:B------:R-:W-:Y:S01]  /*414c0*/  LOP3.LUT R4, R4, 0xffff, RZ, 0xc0, !PT ;  /* 0x0000ffff04047812 */ /* 0x000fe200078ec0ff */
[----:B------:R-:W4:Y:S01]  /*414d0*/  LDL.LU R27, [R1+0x54] ;  /* 0x00005400011b7983 */ /* 0x000f220000300800 */
[----:B------:R-:W-:-:S03]  /*414e0*/  LOP3.LUT R12, R12, 0xffff, RZ, 0xc0, !PT ;  /* 0x0000ffff0c0c7812 */ /* 0x000fc600078ec0ff */
[----:B------:R0:W-:Y:S01]  /*414f0*/  STL [R1], R9 ;  /* 0x0000000901007387 */ /* 0x0001e20000100800 */
[----:B------:R-:W-:Y:S02]  /*41500*/  LOP3.LUT R20, R20, 0xffff, RZ, 0xc0, !PT ;  /* 0x0000ffff14147812 */ /* 0x000fe400078ec0ff */
[----:B------:R-:W-:Y:S01]  /*41510*/  PRMT R8, R4, 0x3340, R8 ;  /* 0x0000334004087816 */ /* 0x000fe20000000008 */
[----:B------:R1:W-:Y:S01]  /*41520*/  STL [R1+0x1b60], R3 ;  /* 0x001b600301007387 */ /* 0x0003e20000100800 */
[----:B------:R-:W-:-:S03]  /*41530*/  PRMT R23, R12, 0x3340, R1 ;  /* 0x000033400c177816 */ /* 0x000fc60000000001 */
[----:B------:R-:W4:Y:S04]  /*41540*/  LDL.LU R26, [R1+0xdc] ;  /* 0x0000dc00011a7983 */ /* 0x000f280000300800 */
[----:B------:R-:W4:Y:S01]  /*41550*/  LDL.LU R28, [R1+0xd8] ;  /* 0x0000d800011c7983 */ /* 0x000f220000300800 */
[----:B------:R-:W-:Y:S02]  /*41560*/  PRMT R21, R20, 0x3340, R1 ;  /* 0x0000334014157816 */ /* 0x000fe40000000001 */
[----:B---3--:R-:W-:Y:S02]  /*41570*/  SHF.R.U32.HI R10, RZ, 0x8, R19 ;  /* 0x00000008ff0a7819 */ /* 0x008fe40000011613 */
[----:B--2---:R-:W-:Y:S02]  /*41580*/  SHF.R.U32.HI R11, RZ, 0x8, R18 ;  /* 0x00000008ff0b7819 */ /* 0x004fe40000011612 */
[----:B----4-:R-:W-:-:S02]  /*41590*/  SHF.R.U32.HI R4, RZ, 0x8, R29 ;  /* 0x00000008ff047819 */ /* 0x010fc4000001161d */
[----:B------:R-:W2:Y:S01]  /*415a0*/  LDL.LU R29, [R1+0xd4] ;  /* 0x0000d400011d7983 */ /* 0x000ea20000300800 */
[----:B------:R-:W-:-:S03]  /*415b0*/  SHF.R.U32.HI R12, RZ, 0x8, R0 ;  /* 0x00000008ff0c7819 */ /* 0x000fc60000011600 */
[----:B------:R-:W3:Y:S04]  /*415c0*/  LDL.LU R0, [R1+0xd0] ;  /* 0x0000d00001007983 */ /* 0x000ee80000300800 */
[----:B------:R-:W4:Y:S04]  /*415d0*/  LDL.LU R17, [R1+0x8] ;  /* 0x0000080001117983 */ /* 0x000f280000300800 */
[----:B------:R-:W4:Y:S04]  /*415e0*/  LDL.LU R18, [R1+0x80] ;  /* 0x0000800001127983 */ /* 0x000f280000300800 */
[----:B------:R-:W4:Y:S04]  /*415f0*/  LDL.LU R20, [R1+0x88] ;  /* 0x0000880001147983 */ /* 0x000f280000300800 */
[----:B------:R-:W4:Y:S01]  /*41600*/  LDL.LU R19, [R1+0x64] ;  /* 0x0000640001137983 */ /* 0x000f220000300800 */
[----:B0-----:R-:W-:-:S02]  /*41610*/  SHF.R.U32.HI R9, RZ, 0x8, R7 ;  /* 0x00000008ff097819 */ /* 0x001fc40000011607 */
[----:B------:R-:W-:Y:S02]  /*41620*/  SHF.R.U32.HI R7, RZ, 0x8, R14 ;  /* 0x00000008ff077819 */ /* 0x000fe4000001160e */
[----:B------:R-:W-:Y:S02]  /*41630*/  LOP3.LUT R10, R10, 0xffff, RZ, 0xc0, !PT ;  /* 0x0000ffff0a0a7812 */ /* 0x000fe400078ec0ff */
[----:B------:R-:W-:Y:S02]  /*41640*/  LOP3.LUT R7, R7, 0xffff, RZ, 0xc0, !PT ;  /* 0x0000ffff07077812 */ /* 0x000fe400078ec0ff */
[----:B------:R-:W-:Y:S02]  /*41650*/  LOP3.LUT R12, R12, 0xffff, RZ, 0xc0, !PT ;  /* 0x0000ffff0c0c7812 */ /* 0x000fe400078ec0ff */
[----:B------:R-:W-:Y:S02]  /*41660*/  LOP3.LUT R4, R4, 0xffff, RZ, 0xc0, !PT ;  /* 0x0000ffff04047812 */ /* 0x000fe400078ec0ff */
[----:B------:R-:W-:-:S02]  /*41670*/  PRMT R10, R7, 0x3340, R10 ;  /* 0x00003340070a7816 */ /* 0x000fc4000000000a */
[----:B------:R-:W-:Y:S02]  /*41680*/  PRMT R12, R4, 0x3340, R12 ;  /* 0x00003340040c7816 */ /* 0x000fe4000000000c */
[----:B------:R-:W-:Y:S02]  /*41690*/  SHF.R.U32.HI R4, RZ, 0x8, R5 ;  /* 0x00000008ff047819 */ /* 0x000fe40000011605 */
[----:B------:R-:W-:Y:S02]  /*416a0*/  SHF.R.U32.HI R16, RZ, 0x8, R6 ;  /* 0x00000008ff107819 */ /* 0x000fe40000011606 */
[----:B------:R-:W-:Y:S02]  /*416b0*/  LOP3.LUT R4, R4, 0xffff, RZ, 0xc0, !PT ;  /* 0x0000ffff04047812 */ /* 0x000fe400078ec0ff */
[----:B------:R-:W-:Y:S02]  /*416c0*/  LOP3.LUT R16, R16, 0xffff, RZ, 0xc0, !PT ;  /* 0x0000ffff10107812 */ /* 0x000fe400078ec0ff */
[----:B------:R-:W-:-:S04]  /*416d0*/  SHF.R.U32.HI R7, RZ, 0x8, R15 ;  /* 0x00000008ff077819 */ /* 0x000fc8000001160f */
[----:B------:R-:W-:Y:S02]  /*416e0*/  LOP3.LUT R5, R7, 0xffff, RZ, 0xc0, !PT ;  /* 0x0000ffff07057812 */ /* 0x000fe400078ec0ff */
[----:B------:R-:W-:Y:S02]  /*416f0*/  SHF.R.U32.HI R14, RZ, 0x8, R24 ;  /* 0x00000008ff0e7819 */ /* 0x000fe40000011618 */
[----:B------:R-:W-:Y:S02]  /*41700*/  SHF.R.U32.HI R15, RZ, 0x8, R27 ;  /* 0x00000008ff0f7819 */ /* 0x000fe4000001161b */
[----:B------:R-:W-:Y:S01]  /*41710*/  LOP3.LUT R14, R14, 0xffff, RZ, 0xc0, !PT ;  /* 0x0000ffff0e0e7812 */ /* 0x000fe200078ec0ff */
[----:B------:R-:W4:Y:S01]  /*41720*/  LDL.LU R27, [R1+0x18] ;  /* 0x00001800011b7983 */ /* 0x000f220000300800 */
[----:B------:R-:W-:-:S03]  /*41730*/  PRMT R16, R4, 0x3340, R16 ;  /* 0x0000334004107816 */ /* 0x000fc60000000010 */
[----:B------:R-:W4:Y:S01]  /*41740*/  LDL.LU R24, [R1+0x1c] ;  /* 0x00001c0001187983 */ /* 0x000f220000300800 */
[----:B------:R-:W-:-:S03]  /*41750*/  PRMT R14, R5, 0x3340, R14 ;  /* 0x00003340050e7816 */ /* 0x000fc6000000000e */
[----:B------:R-:W4:Y:S01]  /*41760*/  LDL.LU R6, [R1+0xb8] ;  /* 0x0000b80001067983 */ /* 0x000f220000300800 */
[----:B------:R-:W-:-:S03]  /*41770*/  LOP3.LUT R26, R26, 0xffff, RZ, 0xc0, !PT ;  /* 0x0000ffff1a1a7812 */ /* 0x000fc600078ec0ff */
[----:B------:R-:W4:Y:S01]  /*41780*/  LDL.LU R7, [R1+0x94] ;  /* 0x0000940001077983 */ /* 0x000f220000300800 */
[----:B------:R-:W-:-:S03]  /*41790*/  LOP3.LUT R28, R28, 0xffff, RZ, 0xc0, !PT ;  /* 0x0000ffff1c1c7812 */ /* 0x000fc600078ec0ff */
[----:B------:R-:W4:Y:S04]  /*417a0*/  LDL.LU R5, [R1+0xc0] ;  /* 0x0000c00001057983 */ /* 0x000f280000300800 */
[----:B------:R0:W-:Y:S04]  /*417b0*/  STL [R1+0x20], R26 ;  /* 0x0000201a01007387 */ /* 0x0001e80000100800 */
[----:B------:R0:W-:Y:S04]  /*417c0*/  STL [R1+0x24], R28 ;  /* 0x0000241c01007387 */ /* 0x0001e80000100800 */
[----:B-1----:R-:W4:Y:S01]  /*417d0*/  LDL.LU R3, [R1+0x4] ;  /* 0x0000040001037983 */ /* 0x002f220000300800 */
[----:B--2---:R-:W-:-:S02]  /*417e0*/  LOP3.LUT R29, R29, 0xffff, RZ, 0xc0, !PT ;  /* 0x0000ffff1d1d7812 */ /* 0x004fc400078ec0ff */
[----:B---3--:R-:W-:-:S03]  /*417f0*/  LOP3.LUT R0, R0, 0xffff, RZ, 0xc0, !PT ;  /* 0x0000ffff00007812 */ /* 0x008fc600078ec0ff */
[----:B------:R1:W-:Y:S04]  /*41800*/  STL [R1+0x28], R29 ;  /* 0x0000281d01007387 */ /* 0x0003e80000100800 */
[----:B------:R2:W-:Y:S01]  /*41810*/  STL [R1+0x2c], R0 ;  /* 0x00002c0001007387 */ /* 0x0005e20000100800 */
[----:B----4-:R-:W-:-:S04]  /*41820*/  SHF.R.U32.HI R4, RZ, 0x8, R19 ;  /* 0x00000008ff047819 */ /* 0x010fc80000011613 */
[----:B------:R-:W-:Y:S02]  /*41830*/  LOP3.LUT R19, R4, 0xffff, RZ, 0xc0, !PT ;  /* 0x0000ffff04137812 */ /* 0x000fe400078ec0ff */
[----:B------:R-:W3:Y:S01]  /*41840*/  LDL.LU R4, [R1+0xc8] ;  /* 0x0000c80001047983 */ /* 0x000ee20000300800 */
[----:B------:R-:W-:Y:S02]  /*41850*/  PRMT R6, R6, 0x4210, R29 ;  /* 0x0000421006067816 */ /* 0x000fe4000000001d */
[----:B------:R-:W-:Y:S02]  /*41860*/  PRMT R7, R7, 0x4210, R0 ;  /* 0x0000421007077816 */ /* 0x000fe40000000000 */
[----:B------:R-:W-:Y:S02]  /*41870*/  PRMT R5, R5, 0x4210, R28 ;  /* 0x0000421005057816 */ /* 0x000fe4000000001c */
[----:B---3--:R-:W-:Y:S02]  /*41880*/  PRMT R4, R4, 0x4210, R26 ;  /* 0x0000421004047816 */ /* 0x008fe4000000001a */
[----:B0-----:R-:W3:Y:S04]  /*41890*/  LDL.LU R26, [R1+0x1b7c] ;  /* 0x001b7c00011a7983 */ /* 0x001ee80000300800 */
[----:B------:R-:W4:Y:S04]  /*418a0*/  LDL.LU R28, [R1+0x1b78] ;  /* 0x001b7800011c7983 */ /* 0x000f280000300800 */
[----:B-1----:R-:W3:Y:S04]  /*418b0*/  LDL.LU R29, [R1+0x1b74] ;  /* 0x001b7400011d7983 */ /* 0x002ee80000300800 */
[----:B--2---:R-:W2:Y:S01]  /*418c0*/  LDL.LU R0, [R1+0x1b70] ;  /* 0x001b700001007983 */ /* 0x004ea20000300800 */
[----:B------:R-:W-:-:S02]  /*418d0*/  SHF.R.U32.HI R18, RZ, 0x8, R18 ;  /* 0x00000008ff127819 */ /* 0x000fc40000011612 */
[----:B------:R-:W-:Y:S02]  /*418e0*/  SHF.R.U32.HI R20, RZ, 0x8, R20 ;  /* 0x00000008ff147819 */ /* 0x000fe40000011614 */
[----:B------:R-:W-:Y:S02]  /*418f0*/  LOP3.LUT R18, R18, 0xffff, RZ, 0xc0, !PT ;  /* 0x0000ffff12127812 */ /* 0x000fe400078ec0ff */
[----:B------:R-:W-:-:S04]  /*41900*/  LOP3.LUT R20, R20, 0xffff, RZ, 0xc0, !PT ;  /* 0x0000ffff14147812 */ /* 0x000fc800078ec0ff */
[----:B------:R-:W-:Y:S02]  /*41910*/  PRMT R18, R20, 0x3340, R18 ;  /* 0x0000334014127816 */ /* 0x000fe40000000012 */
[----:B------:R-:W-:Y:S02]  /*41920*/  PRMT R20, R19, 0x3340, R1 ;  /* 0x0000334013147816 */ /* 0x000fe40000000001 */
[----:B------:R-:W4:Y:S01]  /*41930*/  LDL.LU R19, [R1+0x1b6c] ;  /* 0x001b6c0001137983 */ /* 0x000f220000300800 */
[----:B---3--:R-:W-:-:S03]  /*41940*/  PRMT R29, R27, 0x5410, R29 ;  /* 0x000054101b1d7816 */ /* 0x008fc6000000001d */
[----:B--2---:R0:W-:Y:S04]  /*41950*/  STSM.16.M88.4 [R0], R4 ;  /* 0x0000000400007844 */ /* 0x0041e80000000200 */
[----:B0-----:R-:W2:Y:S04]  /*41960*/  LDL.LU R4, [R1+0x30] ;  /* 0x0000300001047983 */ /* 0x001ea80000300800 */
[----:B------:R-:W4:Y:S04]  /*41970*/  LDL.LU R5, [R1+0x10] ;  /* 0x0000100001057983 */ /* 0x000f280000300800 */
[----:B------:R-:W3:Y:S04]  /*41980*/  LDL.LU R6, [R1+0x14] ;  /* 0x0000140001067983 */ /* 0x000ee80000300800 */
[----:B------:R-:W2:Y:S04]  /*41990*/  LDL.LU R7, [R1+0xc] ;  /* 0x00000c0001077983 */ /* 0x000ea80000300800 */
[----:B------:R-:W2:Y:S01]  /*419a0*/  LDL.LU R27, [R1+0x1b68] ;  /* 0x001b6800011b7983 */ /* 0x000ea20000300800 */
[----:B------:R-:W-:-:S02]  /*419b0*/  LOP3.LUT R2, R2, 0xffff, RZ, 0xc0, !PT ;  /* 0x0000ffff02027812 */ /* 0x000fc400078ec0ff */
[----:B------:R-:W-:Y:S02]  /*419c0*/  LOP3.LUT R9, R9, 0xffff, RZ, 0xc0, !PT ;  /* 0x0000ffff09097812 */ /* 0x000fe400078ec0ff */
[----:B------:R-:W-:Y:S02]  /*419d0*/  LOP3.LUT R11, R11, 0xffff, RZ, 0xc0, !PT ;  /* 0x0000ffff0b0b7812 */ /* 0x000fe400078ec0ff */
[----:B------:R-:W-:Y:S02]  /*419e0*/  SHF.R.U32.HI R13, RZ, 0x8, R13 ;  /* 0x00000008ff0d7819 */ /* 0x000fe4000001160d */
[----:B------:R-:W-:Y:S02]  /*419f0*/  SHF.R.U32.HI R17, RZ, 0x8, R17 ;  /* 0x00000008ff117819 */ /* 0x000fe40000011611 */
[----:B------:R-:W-:Y:S01]  /*41a00*/  LOP3.LUT R15, R15, 0xffff, RZ, 0xc0, !PT ;  /* 0x0000ffff0f0f7812 */ /* 0x000fe200078ec0ff */
[----:B------:R-:W-:Y:S01]  /*41a10*/  BAR.SYNC.DEFER_BLOCKING 0x0 ;  /* 0x0000000000007b1d */ /* 0x000fe20000010000 */
[----:B--2---:R-:W-:-:S05]  /*41a20*/  PRMT R27, R24, 0x5410, R27 ;  /* 0x00005410181b7816 */ /* 0x004fca000000001b */
[----:B------:R-:W2:Y:S01]  /*41a30*/  LDL.LU R24, [R1+0x1b64] ;  /* 0x001b640001187983 */ /* 0x000ea20000300800 */
[----:B----4-:R-:W-:Y:S02]  /*41a40*/  PRMT R19, R5, 0x5410, R19 ;  /* 0x0000541005137816 */ /* 0x010fe40000000013 */
[----:B------:R-:W-:Y:S02]  /*41a50*/  PRMT R5, R26, 0x5410, R25 ;  /* 0x000054101a057816 */ /* 0x000fe40000000019 */
[----:B------:R-:W-:-:S04]  /*41a60*/  PRMT R2, R2, 0x3340, R1 ;  /* 0x0000334002027816 */ /* 0x000fc80000000001 */
[----:B------:R-:W-:Y:S02]  /*41a70*/  PRMT R2, R3, 0x5410, R2 ;  /* 0x0000541003027816 */ /* 0x000fe40000000002 */
[----:B--2---:R-:W-:Y:S02]  /*41a80*/  PRMT R24, R4, 0x5410, R24 ;  /* 0x0000541004187816 */ /* 0x004fe40000000018 */
[----:B---3--:R-:W-:Y:S02]  /*41a90*/  PRMT R4, R6, 0x5410, R28 ;  /* 0x0000541006047816 */ /* 0x008fe4000000001c */
[----:B------:R-:W2:Y:S01]  /*41aa0*/  LDL.LU R28, [R1] ;  /* 0x00000000011c7983 */ /* 0x000ea20000300800 */
[----:B------:R-:W-:-:S03]  /*41ab0*/  PRMT R6, R7, 0x5410, R23 ;  /* 0x0000541007067816 */ /* 0x000fc60000000017 */
[----:B------:R-:W3:Y:S01]  /*41ac0*/  LDL.LU R26, [R1+0x20] ;  /* 0x00002000011a7983 */ /* 0x000ee20000300800 */
[----:B------:R-:W-:-:S03]  /*41ad0*/  PRMT R7, R22, 0x5410, R21 ;  /* 0x0000541016077816 */ /* 0x000fc60000000015 */
[----:B------:R-:W4:Y:S04]  /*41ae0*/  LDL.LU R25, [R1+0xf0] ;  /* 0x0000f00001197983 */ /* 0x000f280000300800 */
[----:B------:R-:W2:Y:S04]  /*41af0*/  LDL.LU R23, [R1+0x90] ;  /* 0x0000900001177983 */ /* 0x000ea80000300800 */
[----:B------:R-:W2:Y:S04]  /*41b00*/  LDL.LU R21, [R1+0xa8] ;  /* 0x0000a80001157983 */ /* 0x000ea80000300800 */
[----:B------:R-:W2:Y:S04]  /*41b10*/  LDL.LU R22, [R1+0x98] ;  /* 0x0000980001167983 */ /* 0x000ea80000300800 */
[----:B------:R-:W2:Y:S01]  /*41b20*/  LDL.LU R3, [R1+0x1b60] ;  /* 0x001b600001037983 */ /* 0x000ea20000300800 */
[----:B------:R-:W-:-:S03]  /*41b30*/  PRMT R9, R9, 0x3340, R1 ;  /* 0x0000334009097816 */ /* 0x000fc60000000001 */
[----:B------:R0:W-:Y:S01]  /*41b40*/  STL [R1+0x1c], R2 ;  /* 0x00001c0201007387 */ /* 0x0001e20000100800 */
[----:B------:R-:W-:-:S03]  /*41b50*/  PRMT R11, R11, 0x3340, R1 ;  /* 0x000033400b0b7816 */ /* 0x000fc60000000001 */
[----:B0-----:R-:W3:Y:S01]  /*41b60*/  LDL.LU R2, [R1+0xa0] ;  /* 0x0000a00001027983 */ /* 0x001ee20000300800 */
[----:B------:R-:W-:Y:S02]  /*41b70*/  LOP3.LUT R13, R13, 0xffff, RZ, 0xc0, !PT ;  /* 0x0000ffff0d0d7812 */ /* 0x000fe400078ec0ff */
[----:B------:R-:W-:Y:S02]  /*41b80*/  LOP3.LUT R17, R17, 0xffff, RZ, 0xc0, !PT ;  /* 0x0000ffff11117812 */ /* 0x000fe400078ec0ff */
[--C-:B------:R-:W-:Y:S02]  /*41b90*/  PRMT R13, R13, 0x3340, R1.reuse ;  /* 0x000033400d0d7816 */ /* 0x100fe40000000001 */
[----:B------:R-:W-:Y:S02]  /*41ba0*/  PRMT R17, R17, 0x3340, R1 ;  /* 0x0000334011117816 */ /* 0x000fe40000000001 */
[----:B------:R-:W-:Y:S02]  /*41bb0*/  PRMT R12, R12, 0x5410, R13 ;  /* 0x000054100c0c7816 */ /* 0x000fe4000000000d */
[----:B--2---:R-:W-:-:S02]  /*41bc0*/  PRMT R28, R28, 0x5410, R3 ;  /* 0x000054101c1c7816 */ /* 0x004fc40000000003 */
[----:B------:R-:W2:Y:S04]  /*41bd0*/  LDL.LU R3, [R1+0x28] ;  /* 0x0000280001037983 */ /* 0x000ea80000300800 */
[----:B------:R0:W-:Y:S02]  /*41be0*/  STL [R1+0x14], R28 ;  /* 0x0000141c01007387 */ /* 0x0001e40000100800 */
[----:B0-----:R-:W-:Y:S02]  /*41bf0*/  PRMT R28, R8, 0x5410, R9 ;  /* 0x00005410081c7816 */ /* 0x001fe40000000009 */
[----:B------:R-:W2:Y:S04]  /*41c00*/  LDL.LU R8, [R1+0x24] ;  /* 0x0000240001087983 */ /* 0x000ea80000300800 */
[----:B------:R-:W2:Y:S04]  /*41c10*/  LDL.LU R9, [R1+0x2c] ;  /* 0x00002c0001097983 */ /* 0x000ea80000300800 */
[----:B------:R0:W-:Y:S02]  /*41c20*/  STL [R1+0xc], R28 ;  /* 0x00000c1c01007387 */ /* 0x0001e40000100800 */
[----:B0-----:R-:W-:-:S02]  /*41c30*/  PRMT R28, R10, 0x5410, R11 ;  /* 0x000054100a1c7816 */ /* 0x001fc4000000000b */
[----:B------:R-:W2:Y:S04]  /*41c40*/  LDL.LU R10, [R1+0xb4] ;  /* 0x0000b400010a7983 */ /* 0x000ea80000300800 */
[----:B------:R-:W2:Y:S04]  /*41c50*/  LDL.LU R11, [R1+0xb0] ;  /* 0x0000b000010b7983 */ /* 0x000ea80000300800 */
[----:B------:R-:W-:Y:S04]  /*41c60*/  STL [R1], R28 ;  /* 0x0000001c01007387 */ /* 0x000fe80000100800 */
[----:B------:R-:W2:Y:S04]  /*41c70*/  LDL.LU R13, [R1+0xec] ;  /* 0x0000ec00010d7983 */ /* 0x000ea80000300800 */
[----:B------:R0:W-:Y:S02]  /*41c80*/  STL [R1+0x18], R12 ;  /* 0x0000180c01007387 */ /* 0x0001e40000100800 */
[----:B0-----:R-:W-:-:S02]  /*41c90*/  PRMT R12, R16, 0x5410, R17 ;  /* 0x00005410100c7816 */ /* 0x001fc40000000011 */
[----:B---3--:R-:W-:Y:S02]  /*41ca0*/  PRMT R16, R29, 0x5210, R26 ;  /* 0x000052101d107816 */ /* 0x008fe4000000001a */
[----:B------:R-:W0:Y:S01]  /*41cb0*/  S2R R26, SR_TID.X ;  /* 0x00000000001a7919 */ /* 0x000e220000002100 */
[----:B------:R-:W-:Y:S02]  /*41cc0*/  PRMT R15, R15, 0x3340, R1 ;  /* 0x000033400f0f7816 */ /* 0x000fe40000000001 */
[----:B------:R-:W-:Y:S02]  /*41cd0*/  PRMT R28, R18, 0x5410, R20 ;  /* 0x00005410121c7816 */ /* 0x000fe40000000014 */
[----:B------:R-:W-:Y:S02]  /*41ce0*/  PRMT R14, R14, 0x5410, R15 ;  /* 0x000054100e0e7816 */ /* 0x000fe4000000000f */
[----:B------:R-:W-:Y:S02]  /*41cf0*/  LOP3.LUT R21, R21, 0xffff, RZ, 0xc0, !PT ;  /* 0x0000ffff15157812 */ /* 0x000fe400078ec0ff */
[----:B------:R-:W-:Y:S01]  /*41d00*/  LOP3.LUT R20, R2, 0xffff, RZ, 0xc0, !PT ;  /* 0x0000ffff02147812 */ /* 0x000fe200078ec0ff */
[----:B------:R-:W-:Y:S01]  /*41d10*/  STL [R1+0x10], R14 ;  /* 0x0000100e01007387 */ /* 0x000fe20000100800 */
[----:B------:R-:W-:-:S03]  /*41d20*/  LOP3.LUT R2, R23, 0xffff, RZ, 0xc0, !PT ;  /* 0x0000ffff17027812 */ /* 0x000fc600078ec0ff */
[----:B------:R-:W-:Y:S04]  /*41d30*/  STL [R1+0x1b5c], R28 ;  /* 0x001b5c1c01007387 */ /* 0x000fe80000100800 */
[----:B------:R4:W-:Y:S01]  /*41d40*/  STL [R1+0x8], R12 ;  /* 0x0000080c01007387 */ /* 0x0009e20000100800 */
[----:B0-----:R-:W-:Y:S02]  /*41d50*/  LOP3.LUT R26, R26, 0x3f, RZ, 0xc0, !PT ;  /* 0x0000003f1a1a7812 */ /* 0x001fe400078ec0ff */
[----:B----4-:R-:W-:Y:S02]  /*41d60*/  PRMT R12, R25, 0x4210, R21 ;  /* 0x00004210190c7816 */ /* 0x010fe40000000015 */
[----:B--2---:R-:W-:Y:S02]  /*41d70*/  PRMT R18, R24, 0x5210, R3 ;  /* 0x0000521018127816 */ /* 0x004fe40000000003 */
[----:B------:R-:W-:Y:S01]  /*41d80*/  LOP3.LUT R3, R22, 0xffff, RZ, 0xc0, !PT ;  /* 0x0000ffff16037812 */ /* 0x000fe200078ec0ff */
[----:B------:R-:W2:Y:S04]  /*41d90*/  LDL.LU R24, [R1+0x128] ;  /* 0x0001280001187983 */ /* 0x000ea80000300800 */
[----:B------:R-:W3:Y:S01]  /*41da0*/  LDL.LU R25, [R1+0x124] ;  /* 0x0001240001197983 */ /* 0x000ee20000300800 */
[----:B------:R-:W-:-:S02]  /*41db0*/  PRMT R17, R27, 0x5210, R8 ;  /* 0x000052101b117816 */ /* 0x000fc40000000008 */
[----:B------:R-:W-:Y:S01]  /*41dc0*/  LEA R8, R26, UR4, 0x4 ;  /* 0x000000041a087c11 */ /* 0x000fe2000f8e20ff */
[----:B------:R-:W0:Y:S01]  /*41dd0*/  LDCU.64 UR4, c[0x0][0x398] ;  /* 0x00007300ff0477ac */ /* 0x000e220008000a00 */
[----:B------:R-:W-:-:S03]  /*41de0*/  PRMT R19, R19, 0x5210, R9 ;  /* 0x0000521013137816 */ /* 0x000fc60000000009 */
[----:B------:R-:W-:Y:S04]  /*41df0*/  STL [R1+0x64], R8 ;  /* 0x0000640801007387 */ /* 0x000fe80000100800 */
[----:B------:R-:W4:Y:S04]  /*41e00*/  LDL.LU R27, [R1+0x120] ;  /* 0x00012000011b7983 */ /* 0x000f280000300800 */
[----:B------:R-:W2:Y:S04]  /*41e10*/  LDL.LU R28, [R1+0xfc] ;  /* 0x0000fc00011c7983 */ /* 0x000ea80000300800 */
[----:B------:R-:W2:Y:S01]  /*41e20*/  LDL.LU R29, [R1+0xe4] ;  /* 0x0000e400011d7983 */ /* 0x000ea20000300800 */
[----:B------:R-:W-:-:S03]  /*41e30*/  PRMT R14, R10, 0x4210, R3 ;  /* 0x000042100a0e7816 */ /* 0x000fc60000000003 */
[----:B------:R-:W2:Y:S01]  /*41e40*/  LDL.LU R22, [R1+0xcc] ;  /* 0x0000cc0001167983 */ /* 0x000ea20000300800 */
[----:B------:R-:W-:-:S03]  /*41e50*/  PRMT R15, R11, 0x4210, R2 ;  /* 0x000042100b0f7816 */ /* 0x000fc60000000002 */
[----:B------:R-:W1:Y:S04]  /*41e60*/  LDS.128 R8, [R8] ;  /* 0x0000000008087984 */ /* 0x000e680000000c00 */
[----:B------:R-:W2:Y:S04]  /*41e70*/  LDL.LU R23, [R1+0xac] ;  /* 0x0000ac0001177983 */ /* 0x000ea80000300800 */
[----:B------:R-:W2:Y:S04]  /*41e80*/  LDL.LU R26, [R1+0xa4] ;  /* 0x0000a400011a7983 */ /* 0x000ea80000300800 */
[----:B-1----:R1:W-:Y:S04]  /*41e90*/  STL [R1+0x1b38], R9 ;  /* 0x001b380901007387 */ /* 0x0023e80000100800 */
[----:B------:R0:W-:Y:S01]  /*41ea0*/  STL [R1+0x1b28], R10 ;  /* 0x001b280a01007387 */ /* 0x0001e20000100800 */
[----:B------:R-:W-:Y:S01]  /*41eb0*/  PRMT R13, R13, 0x4210, R20 ;  /* 0x000042100d0d7816 */ /* 0x000fe20000000014 */
[----:B------:R-:W-:Y:S01]  /*41ec0*/  BAR.SYNC.DEFER_BLOCKING 0x0 ;  /* 0x0000000000007b1d */ /* 0x000fe20000010000 */
[----:B------:R-:W-:-:S02]  /*41ed0*/  PRMT R4, R4, 0x5210, R21 ;  /* 0x0000521004047816 */ /* 0x000fc40000000015 */
[----:B------:R-:W-:Y:S02]  /*41ee0*/  PRMT R5, R5, 0x5210, R20 ;  /* 0x0000521005057816 */ /* 0x000fe40000000014 */
[----:B------:R-:W-:-:S03]  /*41ef0*/  PRMT R6, R6, 0x5210, R3 ;  /* 0x0000521006067816 */ /* 0x000fc60000000003 */
[----:B-1----:R-:W1:Y:S01]  /*41f00*/  LDC R9, c[0x0][0x3b4] ;  /* 0x0000ed00ff097b82 */ /* 0x002e620000000800 */
[----:B0-----:R-:W2:Y:S04]  /*41f10*/  LDL R10, [R1+0x64] ;  /* 0x00006400010a7983 */ /* 0x001ea80000100800 */
[----:B------:R-:W-:Y:S03]  /*41f20*/  STSM.16.M88.4 [R0], R12 ;  /* 0x0000000c00007844 */ /* 0x000fe60000000200 */
[----:B------:R-:W-:Y:S01]  /*41f30*/  BAR.SYNC.DEFER_BLOCKING 0x0 ;  /* 0x0000000000007b1d */ /* 0x000fe20000010000 */
[----:B------:R-:W-:-:S05]  /*41f40*/  PRMT R7, R7, 0x5210, R2 ;  /* 0x0000521007077816 */ /* 0x000fca0000000002 */
[----:B------:R-:W-:Y:S04]  /*41f50*/  STL [R1+0x1b18], R11 ;  /* 0x001b180b01007387 */ /* 0x000fe80000100800 */
[----:B--2---:R-:W0:Y:S01]  /*41f60*/  LDS.128 R12, [R10] ;  /* 0x000000000a0c7984 */ /* 0x004e220000000c00 */
[----:B------:R-:W-:Y:S06]  /*41f70*/  BAR.SYNC.DEFER_BLOCKING 0x0 ;  /* 0x0000000000007b1d */ /* 0x000fec0000010000 */
[----:B------:R-:W-:Y:S02]  /*41f80*/  STSM.16.M88.4 [R0], R16 ;  /* 0x0000001000007844 */ /* 0x000fe40000000200 */
[----:B------:R-:W-:Y:S06]  /*41f90*/  BAR.SYNC.DEFER_BLOCKING 0x0 ;  /* 0x0000000000007b1d */ /* 0x000fec0000010000 */
[----:B------:R-:W2:Y:S02]  /*41fa0*/  LDS.128 R16, [R10] ;  /* 0x000000000a107984 */ /* 0x000ea40000000c00 */
[----:B------:R-:W-:Y:S06]  /*41fb0*/  BAR.SYNC.DEFER_BLOCKING 0x0 ;  /* 0x0000000000007b1d */ /* 0x000fec0000010000 */
[----:B------:R-:W-:Y:S02]  /*41fc0*/  STSM.16.M88.4 [R0], R4 ;  /* 0x0000000400007844 */ /* 0x000fe40000000200 */
[----:B------:R-:W-:Y:S01]  /*41fd0*/  BAR.SYNC.DEFER_BLOCKING 0x0 ;  /* 0x0000000000007b1d */ /* 0x000fe20000010000 */
[----:B---3--:R-:W-:-:S02]  /*41fe0*/  LOP3.LUT R25, R25, 0xffff, RZ, 0xc0, !PT ;  /* 0x0000ffff19197812 */ /* 0x008fc400078ec0ff */
[----:B----4-:R-:W-:-:S03]  /*41ff0*/  LOP3.LUT R27, R27, 0xffff, RZ, 0xc0, !PT ;  /* 0x0000ffff1b1b7812 */ /* 0x010fc600078ec0ff */
[----:B------:R-:W3:Y:S01]  /*42000*/  LDS.128 R4, [R10] ;  /* 0x000000000a047984 */ /* 0x000ee20000000c00 */
[----:B------:R-:W-:Y:S02]  /*42010*/  LOP3.LUT R28, R28, 0xffff, RZ, 0xc0, !PT ;  /* 0x0000ffff1c1c7812 */ /* 0x000fe400078ec0ff */
[----:B------:R-:W-:Y:S01]  /*42020*/  LOP3.LUT R2, R24, 0xffff, RZ, 0xc0, !PT ;  /* 0x0000ffff18027812 */ /* 0x000fe200078ec0ff */
[----:B0-----:R-:W-:Y:S01]  /*42030*/  STL [R1+0x1b34], R13 ;  /* 0x001b340d01007387 */ /* 0x001fe20000100800 */
[----:B------:R-:W-:-:S03]  /*42040*/  PRMT R21, R22, 0x4210, R25 ;  /* 0x0000421016157816 */ /* 0x000fc60000000019 */
[----:B------:R-:W-:Y:S01]  /*42050*/  STL [R1+0x1b24], R14 ;  /* 0x001b240e01007387 */ /* 0x000fe20000100800 */
[----:B------:R-:W-:-:S03]  /*42060*/  PRMT R22, R23, 0x4210, R27 ;  /* 0x0000421017167816 */ /* 0x000fc6000000001b */
[----:B------:R0:W-:Y:S01]  /*42070*/  STL [R1+0x1b14], R15 ;  /* 0x001b140f01007387 */ /* 0x0001e20000100800 */
[----:B------:R-:W-:-:S03]  /*42080*/  PRMT R23, R26, 0x4210, R28 ;  /* 0x000042101a177816 */ /* 0x000fc6000000001c */
[----:B------:R-:W4:Y:S01]  /*42090*/  LDL.LU R3, [R1+0xf8] ;  /* 0x0000f80001037983 */ /* 0x000f220000300800 */
[----:B------:R-:W-:-:S03]  /*420a0*/  PRMT R20, R29, 0x4210, R2 ;  /* 0x000042101d147816 */ /* 0x000fc60000000002 */
[----:B------:R-:W4:Y:S04]  /*420b0*/  LDL.LU R24, [R1+0xf4] ;  /* 0x0000f40001187983 */ /* 0x000f280000300800 */
[----:B------:R-:W4:Y:S04]  /*420c0*/  LDL.LU R26, [R1+0xe8] ;  /* 0x0000e800011a7983 */ /* 0x000f280000300800 */
[----:B------:R-:W4:Y:S04]  /*420d0*/  LDL.LU R29, [R1+0xe0] ;  /* 0x0000e000011d7983 */ /* 0x000f280000300800 */
[----:B0-----:R-:W4:Y:S04]  /*420e0*/  LDL.LU R15, [R1] ;  /* 0x00000000010f7983 */ /* 0x001f280000300800 */
[----:B------:R-:W4:Y:S04]  /*420f0*/  LDL.LU R14, [R1+0x18] ;  /* 0x00001800010e7983 */ /* 0x000f280000300800 */
[----:B------:R-:W4:Y:S04]  /*42100*/  LDL.LU R13, [R1+0x10] ;  /* 0x00001000010d7983 */ /* 0x000f280000300800 */
[----:B------:R-:W4:Y:S04]  /*42110*/  LDL.LU R11, [R1+0x8] ;  /* 0x00000800010b7983 */ /* 0x000f280000300800 */
[----:B--2---:R0:W-:Y:S01]  /*42120*/  STL [R1+0x1b50], R16 ;  /* 0x001b501001007387 */ /* 0x0041e20000100800 */
[----:B------:R-:W-:Y:S06]  /*42130*/  BAR.SYNC.DEFER_BLOCKING 0x0 ;  /* 0x0000000000007b1d */ /* 0x000fec0000010000 */
[----:B0-----:R-:W2:Y:S04]  /*42140*/  LDL.LU R16, [R1+0xc] ;  /* 0x00000c0001107983 */ /* 0x001ea80000300800 */
[----:B------:R0:W-:Y:S04]  /*42150*/  STL [R1+0x1b30], R17 ;  /* 0x001b301101007387 */ /* 0x0001e80000100800 */
[----:B0-----:R-:W2:Y:S04]  /*42160*/  LDL.LU R17, [R1+0x14] ;  /* 0x0000140001117983 */ /* 0x001ea80000300800 */
[----:B------:R0:W-:Y:S04]  /*42170*/  STL [R1+0x1b20], R18 ;  /* 0x001b201201007387 */ /* 0x0001e80000100800 */
[----:B0-----:R-:W2:Y:S04]  /*42180*/  LDL.LU R18, [R1+0x1c] ;  /* 0x00001c0001127983 */ /* 0x001ea80000300800 */
[----:B------:R0:W-:Y:S04]  /*42190*/  STL [R1+0x1b10], R19 ;  /* 0x001b101301007387 */ /* 0x0001e80000100800 */
[----:B0-----:R-:W2:Y:S04]  /*421a0*/  LDL.LU R19, [R1+0x8c] ;  /* 0x00008c0001137983 */ /* 0x001ea80000300800 */
[----:B---3--:R0:W-:Y:S04]  /*421b0*/  STL [R1+0x1b48], R4 ;  /* 0x001b480401007387 */ /* 0x0081e80000100800 */
[----:B0-----:R-:W3:Y:S04]  /*421c0*/  LDL.LU R4, [R1+0x9c] ;  /* 0x00009c0001047983 */ /* 0x001ee80000300800 */
[----:B------:R0:W-:Y:S04]  /*421d0*/  STL [R1+0x1b2c], R5 ;  /* 0x001b2c0501007387 */ /* 0x0001e80000100800 */
[----:B0-----:R-:W2:Y:S04]  /*421e0*/  LDL.LU R5, [R1+0xbc] ;  /* 0x0000bc0001057983 */ /* 0x001ea80000300800 */
[----:B------:R0:W-:Y:S04]  /*421f0*/  STL [R1+0x1b1c], R6 ;  /* 0x001b1c0601007387 */ /* 0x0001e80000100800 */
[----:B0-----:R-:W2:Y:S04]  /*42200*/  LDL.LU R6, [R1+0xc4] ;  /* 0x0000c40001067983 */ /* 0x001ea80000300800 */
[----:B------:R3:W-:Y:S04]  /*42210*/  STSM.16.M88.4 [R0], R20 ;  /* 0x0000001400007844 */ /* 0x0007e80000000200 */
[----:B------:R-:W-:Y:S01]  /*42220*/  STL [R1+0x1b0c], R7 ;  /* 0x001b0c0701007387 */ /* 0x000fe20000100800 */
[----:B----4-:R-:W-:-:S02]  /*42230*/  LOP3.LUT R3, R3, 0xffff, RZ, 0xc0, !PT ;  /* 0x0000ffff03037812 */ /* 0x010fc400078ec0ff */
[----:B------:R-:W-:Y:S02]  /*42240*/  LOP3.LUT R24, R24, 0xffff, RZ, 0xc0, !PT ;  /* 0x0000ffff18187812 */ /* 0x000fe400078ec0ff */
[----:B------:R-:W-:Y:S02]  /*42250*/  LOP3.LUT R26, R26, 0xffff, RZ, 0xc0, !PT ;  /* 0x0000ffff1a1a7812 */ /* 0x000fe400078ec0ff */
[----:B------:R-:W-:Y:S02]  /*42260*/  LOP3.LUT R29, R29, 0xffff, RZ, 0xc0, !PT ;  /* 0x0000ffff1d1d7812 */ /* 0x000fe400078ec0ff */
[----:B---3--:R-:W-:Y:S02]  /*42270*/  PRMT R22, R4, 0x4210, R26 ;  /* 0x0000421004167816 */ /* 0x008fe4000000001a */
[----:B--2---:R-:W-:Y:S02]  /*42280*/  PRMT R21, R5, 0x4210, R24 ;  /* 0x0000421005157816 */ /* 0x004fe40000000018 */
[----:B------:R-:W-:Y:S01]  /*42290*/  PRMT R20, R6, 0x4210, R3 ;  /* 0x0000421006147816 */ /* 0x000fe20000000003 */
[----:B------:R-:W-:Y:S06]  /*422a0*/  BAR.SYNC.DEFER_BLOCKING 0x0 ;  /* 0x0000000000007b1d */ /* 0x000fec0000010000 */
[----:B------:R-:W0:Y:S01]  /*422b0*/  LDS.128 R4, [R10] ;  /* 0x000000000a047984 */ /* 0x000e220000000c00 */
[----:B------:R-:W-:Y:S01]  /*422c0*/  PRMT R23, R19, 0x4210, R29 ;  /* 0x0000421013177816 */ /* 0x000fe2000000001d */
[----:B------:R-:W-:Y:S06]  /*422d0*/  BAR.SYNC.DEFER_BLOCKING 0x0 ;  /* 0x0000000000007b1d */ /* 0x000fec0000010000 */
[----:B------:R-:W1:Y:S04]  /*422e0*/  LDL R19, [R1+0x1ae8] ;  /* 0x001ae80001137983 */ /* 0x000e680000100800 */
[----:B------:R2:W-:Y:S04]  /*422f0*/  STSM.16.M88.4 [R0], R20 ;  /* 0x0000001400007844 */ /* 0x0005e80000000200 */
[----:B0-----:R-:W-:Y:S04]  /*42300*/  STL.64 [R1+0x40], R4 ;  /* 0x0000400401007387 */ /* 0x001fe80000100a00 */
[----:B------:R-:W-:Y:S01]  /*42310*/  STL.64 [R1+0x48], R6 ;  /* 0x0000480601007387 */ /* 0x000fe20000100a00 */
[----:B--2---:R-:W-:-:S03]  /*42320*/  PRMT R21, R17, 0x5210, R25 ;  /* 0x0000521011157816 */ /* 0x004fc60000000019 */
[----:B------:R-:W2:Y:S01]  /*42330*/  LDL R25, [R1+0x1ae4] ;  /* 0x001ae40001197983 */ /* 0x000ea20000100800 */
[----:B------:R-:W-:-:S03]  /*42340*/  PRMT R23, R15, 0x5210, R28 ;  /* 0x000052100f177816 */ /* 0x000fc6000000001c */
[----:B------:R-:W3:Y:S01]  /*42350*/  LDL.LU R28, [R1+0x1b5c] ;  /* 0x001b5c00011c7983 */ /* 0x000ee20000300800 */
[----:B------:R-:W-:Y:S01]  /*42360*/  BAR.SYNC.DEFER_BLOCKING 0x0 ;  /* 0x0000000000007b1d */ /* 0x000fe20000010000 */
[----:B------:R-:W-:Y:S02]  /*42370*/  PRMT R20, R18, 0x5210, R2 ;  /* 0x0000521012147816 */ /* 0x000fe40000000002 */
[----:B------:R-:W-:-:S03]  /*42380*/  PRMT R22, R16, 0x5210, R27 ;  /* 0x0000521010167816 */ /* 0x000fc6000000001b */
[----:B------:R-:W0:Y:S02]  /*42390*/  LDS.128 R4, [R10] ;  /* 0x000000000a047984 */ /* 0x000e240000000c00 */
[----:B------:R-:W-:Y:S06]  /*423a0*/  BAR.SYNC.DEFER_BLOCKING 0x0 ;  /* 0x0000000000007b1d */ /* 0x000fec0000010000 */
[----:B------:R4:W-:Y:S04]  /*423b0*/  STSM.16.M88.4 [R0], R20 ;  /* 0x0000001400007844 */ /* 0x0009e80000000200 */
[----:B0-----:R-:W-:Y:S04]  /*423c0*/  STL.64 [R1+0x30], R4 ;  /* 0x0000300401007387 */ /* 0x001fe80000100a00 */
[----:B------:R-:W-:Y:S01]  /*423d0*/  STL.64 [R1+0x38], R6 ;  /* 0x0000380601007387 */ /* 0x000fe20000100a00 */
[----:B------:R-:W-:Y:S06]  /*423e0*/  BAR.SYNC.DEFER_BLOCKING 0x0 ;  /* 0x0000000000007b1d */ /* 0x000fec0000010000 */
[----:B------:R-:W0:Y:S01]  /*423f0*/  LDS.128 R4, [R10] ;  /* 0x000000000a047984 */ /* 0x000e220000000c00 */
[----:B----4-:R-:W-:-:S02]  /*42400*/  PRMT R20, R14, 0x5210, R3 ;  /* 0x000052100e147816 */ /* 0x010fc40000000003 */
[----:B------:R-:W-:Y:S02]  /*42410*/  PRMT R21, R13, 0x5210, R24 ;  /* 0x000052100d157816 */ /* 0x000fe40000000018 */
[----:B------:R-:W-:Y:S01]  /*42420*/  PRMT R22, R11, 0x5210, R26 ;  /* 0x000052100b167816 */ /* 0x000fe2000000001a */
[----:B------:R-:W4:Y:S04]  /*42430*/  LDL R13, [R1+0x1af0] ;  /* 0x001af000010d7983 */ /* 0x000f280000100800 */
[----:B------:R-:W4:Y:S04]  /*42440*/  LDL R11, [R1+0x1aec] ;  /* 0x001aec00010b7983 */ /* 0x000f280000100800 */
[----:B0-----:R-:W-:Y:S04]  /*42450*/  STL.64 [R1+0x50], R4 ;  /* 0x0000500401007387 */ /* 0x001fe80000100a00 */
[----:B------:R0:W-:Y:S04]  /*42460*/  STL.64 [R1+0x58], R6 ;  /* 0x0000580601007387 */ /* 0x0001e80000100a00 */
[----:B------:R-:W4:Y:S04]  /*42470*/  LDL R17, [R1+0x1b00] ;  /* 0x001b000001117983 */ /* 0x000f280000100800 */
[----:B------:R-:W4:Y:S04]  /*42480*/  LDL R10, [R1+0x1b04] ;  /* 0x001b0400010a7983 */ /* 0x000f280000100800 */
[----:B------:R-:W4:Y:S04]  /*42490*/  LDL R15, [R1+0x1af4] ;  /* 0x001af400010f7983 */ /* 0x000f280000100800 */
[----:B0-----:R-:W4:Y:S01]  /*424a0*/  LDL R7, [R1+0x1af8] ;  /* 0x001af80001077983 */ /* 0x001f220000100800 */
[----:B-1----:R-:W-:Y:S01]  /*424b0*/  IMAD R2, R19, R9, RZ ;  /* 0x0000000913027224 */ /* 0x002fe200078e02ff */
[----:B------:R-:W-:Y:S04]  /*424c0*/  BAR.SYNC.DEFER_BLOCKING 0x0 ;  /* 0x0000000000007b1d */ /* 0x000fe80000010000 */
[----:B------:R-:W-:-:S04]  /*424d0*/  IADD3 R16, P3, PT, R2, UR20, RZ ;  /* 0x0000001402107c10 */ /* 0x000fc8000ff7e0ff */
[----:B------:R-:W-:Y:S01]  /*424e0*/  LEA.HI.X.SX32 R5, R2, UR21, 0x1, P3 ;  /* 0x0000001502057c11 */ /* 0x000fe200098f0eff */
[----:B--2---:R-:W-:Y:S01]  /*424f0*/  IMAD R3, R25, UR24, RZ ;  /* 0x0000001819037c24 */ /* 0x004fe2000f8e02ff */
[----:B---3--:R-:W-:-:S04]  /*42500*/  PRMT R23, R28, 0x5210, R29 ;  /* 0x000052101c177816 */ /* 0x008fc8000000001d */
[----:B------:R-:W-:Y:S01]  /*42510*/  SHF.R.S32.HI R6, RZ, 0x1f, R3 ;  /* 0x0000001fff067819 */ /* 0x000fe20000011403 */
[----:B------:R-:W-:Y:S04]  /*42520*/  STL [R1+0x4], R3 ;  /* 0x0000040301007387 */ /* 0x000fe80000100800 */
[----:B------:R-:W-:Y:S04]  /*42530*/  STL [R1+0x8], R16 ;  /* 0x0000081001007387 */ /* 0x000fe80000100800 */
[----:B------:R0:W-:Y:S04]  /*42540*/  STSM.16.M88.4 [R0], R20 ;  /* 0x0000001400007844 */ /* 0x0001e80000000200 */
[----:B------:R-:W-:Y:S04]  /*42550*/  STL [R1+0xc], R6 ;  /* 0x00000c0601007387 */ /* 0x000fe80000100800 */
[----:B------:R1:W-:Y:S04]  /*42560*/  STL [R1+0x1b54], R16 ;  /* 0x001b541001007387 */ /* 0x0003e80000100800 */
[----:B------:R2:W-:Y:S01]  /*42570*/  STL [R1+0x60], R5 ;  /* 0x0000600501007387 */ /* 0x0005e20000100800 */
[----:B0-----:R-:W-:Y:S01]  /*42580*/  IMAD R0, R9, 0x40, R2 ;  /* 0x0000004009007824 */ /* 0x001fe200078e0202 */
[----:B------:R-:W-:Y:S01]  /*42590*/  BAR.SYNC.DEFER_BLOCKING 0x0 ;  /* 0x0000000000007b1d */ /* 0x000fe20000010000 */
[----:B------:R-:W-:-:S05]  /*425a0*/  IADD3 R2, P4, PT, R3, R16, RZ ;  /* 0x0000001003027210 */ /* 0x000fca0007f9e0ff */
[----:B-1----:R-:W3:Y:S01]  /*425b0*/  LDL R16, [R1+0x4] ;  /* 0x0000040001107983 */ /* 0x002ee20000100800 */
[----:B------:R-:W-:Y:S01]  /*425c0*/  IADD3 R4, P3, PT, R0, UR20, RZ ;  /* 0x0000001400047c10 */ /* 0x000fe2000ff7e0ff */
[----:B------:R-:W-:-:S03]  /*425d0*/  IMAD.X R3, R6, 0x1, R5, P4 ;  /* 0x0000000106037824 */ /* 0x000fc600020e0605 */
[----:B--2---:R-:W-:Y:S01]  /*425e0*/  LEA.HI.X.SX32 R5, R0, UR21, 0x1, P3 ;  /* 0x0000001500057c11 */ /* 0x004fe200098f0eff */
[----:B------:R-:W-:Y:S04]  /*425f0*/  STL [R1+0x1b58], R19 ;  /* 0x001b581301007387 */ /* 0x000fe80000100800 */
[----:B------:R-:W-:Y:S04]  /*42600*/  STL [R1+0x10], R4 ;  /* 0x0000100401007387 */ /* 0x000fe80000100800 */
[----:B------:R-:W-:Y:S04]  /*42610*/  STL [R1+0x2c], R5 ;  /* 0x00002c0501007387 */ /* 0x000fe80000100800 */
[----:B------:R0:W-:Y:S01]  /*42620*/  STL [R1+0x1b4c], R5 ;  /* 0x001b4c0501007387 */ /* 0x0001e20000100800 */
[----:B------:R-:W-:-:S04]  /*42630*/  ISETP.GE.AND P2, PT, R19, UR22, PT ;  /* 0x0000001613007c0c */ /* 0x000fc8000bf46270 */
[----:B------:R-:W-:Y:S02]  /*42640*/  ISETP.LT.AND P2, PT, R25, UR29, !P2 ;  /* 0x0000001d19007c0c */ /* 0x000fe4000d741270 */
[----:B---3--:R-:W-:-:S05]  /*42650*/  IADD3 R20, P3, PT, R16, R4, RZ ;  /* 0x0000000410147210 */ /* 0x008fca0007f7e0ff */
[----:B------:R-:W-:Y:S02]  /*42660*/  IMAD.X R21, R6, 0x1, R5, P3 ;  /* 0x0000000106157824 */ /* 0x000fe400018e0605 */
[----:B0-----:R-:W2:Y:S01]  /*42670*/  LDL.LU R5, [R1+0xc] ;  /* 0x00000c0001057983 */ /* 0x001ea20000300800 */
[----:B------:R-:W-:Y:S01]  /*42680*/  ISETP.GE.AND P1, PT, R25, UR23, PT ;  /* 0x0000001719007c0c */ /* 0x000fe2000bf26270 */
[----:B------:R-:W0:Y:S01]  /*42690*/  LDCU.64 UR22, c[0x0][0x398] ;  /* 0x00007300ff1677ac */ /* 0x000e220008000a00 */
[C---:B------:R-:W-:Y:S02]  /*426a0*/  PRMT R23, R8.reuse, 0x7770, RZ ;  /* 0x0000777008177816 */ /* 0x040fe400000000ff */
[----:B----4-:R-:W-:Y:S01]  /*426b0*/  ISETP.LT.AND P5, PT, R11, UR4, !P1 ;  /* 0x000000040b007c0c */ /* 0x010fe2000cfa1270 */
[----:B------:R-:W1:Y:S02]  /*426c0*/  LDCU UR4, c[0x0][0x39c] ;  /* 0x00007380ff0477ac */ /* 0x000e640008000800 */
[----:B------:R3:W-:Y:S01]  /*426d0*/  @P2 STG.E.U8 desc[UR42][R2.64], R23 ;  /* 0x0000001702002986 */ /* 0x0007e2000c10112a */
[----:B------:R-:W-:-:S02]  /*426e0*/  PRMT R22, R8, 0x7771, RZ ;  /* 0x0000777108167816 */ /* 0x000fc400000000ff */
[----:B------:R-:W-:Y:S01]  /*426f0*/  ISETP.LT.AND P2, PT, R13, UR26, !P1 ;  /* 0x0000001a0d007c0c */ /* 0x000fe2000cf41270 */
[----:B---3--:R-:W-:-:S04]  /*42700*/  IMAD R2, R9, 0x40, R0 ;  /* 0x0000004009027824 */ /* 0x008fc800078e0200 */
[----:B------:R-:W-:Y:S01]  /*42710*/  IMAD R0, R9, 0x40, R2 ;  /* 0x0000004009007824 */ /* 0x000fe200078e0202 */
[C---:B------:R-:W-:Y:S01]  /*42720*/  IADD3 R6, P3, PT, R2.reuse, UR20, RZ ;  /* 0x0000001402067c10 */ /* 0x040fe2000ff7e0ff */
[----:B------:R3:W-:Y:S03]  /*42730*/  @P5 STG.E.U8 desc[UR42][R20.64], R22 ;  /* 0x0000001614005986 */ /* 0x0007e6000c10112a */
[----:B------:R-:W-:Y:S02]  /*42740*/  LEA.HI.X.SX32 R14, R2, UR21, 0x1, P3 ;  /* 0x00000015020e7c11 */ /* 0x000fe400098f0eff */
[----:B------:R-:W-:Y:S02]  /*42750*/  IADD3 R11, P3, PT, R0, UR20, RZ ;  /* 0x00000014000b7c10 */ /* 0x000fe4000ff7e0ff */
[----:B------:R-:W-:Y:S02]  /*42760*/  IADD3 R2, P4, PT, R16, R6, RZ ;  /* 0x0000000610027210 */ /* 0x000fe40007f9e0ff */
[----:B------:R-:W-:-:S02]  /*42770*/  ISETP.LT.AND P5, PT, R15, UR16, !P1 ;  /* 0x000000100f007c0c */ /* 0x000fc4000cfa1270 */
[----:B------:R-:W-:Y:S02]  /*42780*/  LEA.HI.X.SX32 R18, R0, UR21, 0x1, P3 ;  /* 0x0000001500127c11 */ /* 0x000fe400098f0eff */
[----:B---3--:R-:W-:Y:S02]  /*42790*/  IADD3 R20, P3, PT, R16, R11, RZ ;  /* 0x0000000b10147210 */ /* 0x008fe40007f7e0ff */
[C---:B------:R-:W-:Y:S02]  /*427a0*/  PRMT R22, R8.reuse, 0x7772, RZ ;  /* 0x0000777208167816 */ /* 0x040fe400000000ff */
[----:B------:R-:W-:Y:S01]  /*427b0*/  PRMT R8, R8, 0x7773, RZ ;  /* 0x0000777308087816 */ /* 0x000fe200000000ff */
[----:B------:R-:W-:Y:S01]  /*427c0*/  VIADD R23, R25, 0x2 ;  /* 0x0000000219177836 */ /* 0x000fe20000000000 */
[----:B------:R-:W-:Y:S01]  /*427d0*/  STL [R1+0x20], R6 ;  /* 0x0000200601007387 */ /* 0x000fe20000100800 */
[----:B------:R-:W-:-:S03]  /*427e0*/  PRMT R19, R12, 0x7770, RZ ;  /* 0x000077700c137816 */ /* 0x000fc600000000ff */
[----:B------:R-:W-:Y:S04]  /*427f0*/  STL [R1+0x1c], R14 ;  /* 0x00001c0e01007387 */ /* 0x000fe80000100800 */
[----:B------:R-:W-:Y:S04]  /*42800*/  STL [R1+0x28], R11 ;  /* 0x0000280b01007387 */ /* 0x000fe80000100800 */
[----:B------:R-:W-:Y:S01]  /*42810*/  STL [R1+0x24], R18 ;  /* 0x0000241201007387 */ /* 0x000fe20000100800 */
[C---:B--2---:R-:W-:Y:S02]  /*42820*/  IMAD.X R3, R5.reuse, 0x1, R14, P4 ;  /* 0x0000000105037824 */ /* 0x044fe400020e060e */
[----:B------:R-:W-:-:S03]  /*42830*/  IMAD.X R21, R5, 0x1, R18, P3 ;  /* 0x0000000105157824 */ /* 0x000fc600018e0612 */
[----:B------:R2:W-:Y:S04]  /*42840*/  @P2 STG.E.U8 desc[UR42][R2.64], R22 ;  /* 0x0000001602002986 */ /* 0x0005e8000c10112a */
[----:B------:R3:W-:Y:S01]  /*42850*/  @P5 STG.E.U8 desc[UR42][R20.64], R8 ;  /* 0x0000000814005986 */ /* 0x0007e2000c10112a */
[----:B--2---:R-:W-:-:S04]  /*42860*/  IMAD R2, R9, 0x40, R0 ;  /* 0x0000004009027824 */ /* 0x004fc800078e0200 */
[----:B---3--:R-:W-:Y:S01]  /*42870*/  IMAD R8, R9, 0x40, R2 ;  /* 0x0000004009087824 */ /* 0x008fe200078e0202 */
[----:B------:R-:W-:-:S03]  /*42880*/  IADD3 R0, P3, PT, R2, UR20, RZ ;  /* 0x0000001402007c10 */ /* 0x000fc6000ff7e0ff */
[C---:B------:R-:W-:Y:S01]  /*42890*/  IMAD R3, R9.reuse, 0x40, R8 ;  /* 0x0000004009037824 */ /* 0x040fe200078e0208 */
[----:B------:R-:W-:Y:S02]  /*428a0*/  LEA.HI.X.SX32 R2, R2, UR21, 0x1, P3 ;  /* 0x0000001502027c11 */ /* 0x000fe400098f0eff */
[----:B------:R-:W-:Y:S01]  /*428b0*/  IADD3 R21, P5, PT, R8, UR20, RZ ;  /* 0x0000001408157c10 */ /* 0x000fe2000ffbe0ff */
[----:B------:R-:W-:Y:S01]  /*428c0*/  IMAD R22, R9, 0x40, R3 ;  /* 0x0000004009167824 */ /* 0x000fe200078e0203 */
[----:B------:R-:W-:Y:S01]  /*428d0*/  IADD3 R26, P3, PT, R16, R0, RZ ;  /* 0x00000000101a7210 */ /* 0x000fe20007f7e0ff */
[----:B------:R-:W2:Y:S01]  /*428e0*/  LDL R9, [R1+0x1afc] ;  /* 0x001afc0001097983 */ /* 0x000ea20000100800 */
[----:B------:R-:W-:Y:S01]  /*428f0*/  ISETP.LT.AND P4, PT, R7, UR12, !P1 ;  /* 0x0000000c07007c0c */ /* 0x000fe2000cf81270 */
[----:B------:R-:W3:Y:S01]  /*42900*/  LDCU UR12, c[0x0][0x398] ;  /* 0x00007300ff0c77ac */ /* 0x000ee20008000800 */
[----:B------:R-:W-:Y:S01]  /*42910*/  LEA.HI.X.SX32 R8, R8, UR21, 0x1, P5 ;  /* 0x0000001508087c11 */ /* 0x000fe2000a8f0eff */
[----:B------:R-:W-:Y:S01]  /*42920*/  IMAD.X R27, R5, 0x1, R2, P3 ;  /* 0x00000001051b7824 */ /* 0x000fe200018e0602 */
[----:B------:R-:W-:-:S02]  /*42930*/  ISETP.LT.AND P2, PT, R10, UR14, !P1 ;  /* 0x0000000e0a007c0c */ /* 0x000fc4000cf41270 */
[----:B------:R-:W-:Y:S02]  /*42940*/  IADD3 R29, P5, PT, R22, UR20, RZ ;  /* 0x00000014161d7c10 */ /* 0x000fe4000ffbe0ff */
[C---:B------:R-:W-:Y:S02]  /*42950*/  IADD3 R20, P3, PT, R3.reuse, UR20, RZ ;  /* 0x0000001403147c10 */ /* 0x040fe4000ff7e0ff */
[----:B------:R-:W-:Y:S02]  /*42960*/  IADD3 R24, P6, PT, R16, R21, RZ ;  /* 0x0000001510187210 */ /* 0x000fe40007fde0ff */
[----:B------:R-:W-:Y:S02]  /*42970*/  LEA.HI.X.SX32 R28, R22, UR21, 0x1, P5 ;  /* 0x00000015161c7c11 */ /* 0x000fe4000a8f0eff */
[----:B------:R-:W-:Y:S01]  /*42980*/  LEA.HI.X.SX32 R3, R3, UR21, 0x1, P3 ;  /* 0x0000001503037c11 */ /* 0x000fe200098f0eff */
[----:B------:R-:W-:Y:S01]  /*42990*/  IMAD.X R25, R5, 0x1, R8, P6 ;  /* 0x0000000105197824 */ /* 0x000fe200030e0608 */
[----:B------:R-:W-:Y:S01]  /*429a0*/  IADD3 R22, P5, PT, R16, R20, RZ ;  /* 0x0000001410167210 */ /* 0x000fe20007fbe0ff */
[----:B------:R-:W-:Y:S01]  /*429b0*/  @P4 STG.E.U8 desc[UR42][R26.64], R19 ;  /* 0x000000131a004986 */ /* 0x000fe2000c10112a */
[C---:B------:R-:W-:Y:S01]  /*429c0*/  PRMT R16, R12.reuse, 0x7771, RZ ;  /* 0x000077710c107816 */ /* 0x040fe200000000ff */
[----:B------:R-:W4:Y:S01]  /*429d0*/  LDCU.64 UR20, c[0x0][0x398] ;  /* 0x00007300ff1477ac */ /* 0x000f220008000a00 */
[----:B-1----:R-:W-:Y:S01]  /*429e0*/  ISETP.GE.AND P3, PT, R23, UR4, PT ;  /* 0x0000000417007c0c */ /* 0x002fe2000bf66270 */
[----:B------:R-:W-:Y:S01]  /*429f0*/  IMAD.X R23, R5, 0x1, R3, P5 ;  /* 0x0000000105177824 */ /* 0x000fe200028e0603 */
[----:B------:R1:W-:Y:S01]  /*42a00*/  STL [R1+0x1b40], R3 ;  /* 0x001b400301007387 */ /* 0x0003e20000100800 */
[----:B------:R-:W-:Y:S01]  /*42a10*/  ISETP.LT.AND P6, PT, R17, UR6, !P1 ;  /* 0x0000000611007c0c */ /* 0x000fe2000cfc1270 */
[----:B------:R-:W0:Y:S02]  /*42a20*/  LDCU UR6, c[0x0][0x398] ;  /* 0x00007300ff0677ac */ /* 0x000e240008000800 */
[----:B------:R0:W-:Y:S01]  /*42a30*/  @P2 STG.E.U8 desc[UR42][R24.64], R16 ;  /* 0x0000001018002986 */ /* 0x0001e2000c10112a */
[----:B------:R-:W0:Y:S03]  /*42a40*/  LDCU UR4, c[0x0][0x39c] ;  /* 0x00007380ff0477ac */ /* 0x000e260008000800 */
[----:B-1----:R-:W3:Y:S04]  /*42a50*/  LDL R3, [R1+0x1ae4] ;  /* 0x001ae40001037983 */ /* 0x002ee80000100800 */
[----:B------:R-:W4:Y:S04]  /*42a60*/  LDL.LU R19, [R1+0x1b58] ;  /* 0x001b580001137983 */ /* 0x000f280000300800 */
[----:B------:R-:W4:Y:S04]  /*42a70*/  LDL R26, [R1+0x1aec] ;  /* 0x001aec00011a7983 */ /* 0x000f280000100800 */
[----:B------:R-:W4:Y:S04]  /*42a80*/  LDL R27, [R1+0x60] ;  /* 0x00006000011b7983 */ /* 0x000f280000100800 */
[----:B0-----:R-:W4:Y:S04]  /*42a90*/  LDL.LU R16, [R1+0x1b54] ;  /* 0x001b540001107983 */ /* 0x001f280000300800 */
[----:B------:R-:W4:Y:S01]  /*42aa0*/  LDL.LU R24, [R1+0x4] ;  /* 0x0000040001187983 */ /* 0x000f220000300800 */
[----:B------:R-:W-:-:S05]  /*42ab0*/  PRMT R25, R12, 0x7772, RZ ;  /* 0x000077720c197816 */ /* 0x000fca00000000ff */
[----:B------:R3:W-:Y:S01]  /*42ac0*/  @P6 STG.E.U8 desc[UR42][R22.64], R25 ;  /* 0x0000001916006986 */ /* 0x0007e2000c10112a */
[----:B------:R-:W-:Y:S02]  /*42ad0*/  PRMT R12, R12, 0x7773, RZ ;  /* 0x000077730c0c7816 */ /* 0x000fe400000000ff */
[----:B--2---:R-:W-:Y:S01]  /*42ae0*/  ISETP.LT.AND P1, PT, R9, UR10, !P1 ;  /* 0x0000000a09007c0c */ /* 0x004fe2000cf21270 */
[----:B------:R4:W-:Y:S01]  /*42af0*/  STL [R1+0x1b3c], R9 ;  /* 0x001b3c0901007387 */ /* 0x0009e20000100800 */
[----:B------:R-:W0:Y:S03]  /*42b00*/  LDCU UR10, c[0x0][0x398] ;  /* 0x00007300ff0a77ac */ /* 0x000e260008000800 */
[----:B------:R1:W-:Y:S01]  /*42b10*/  STL [R1+0x1b44], R29 ;  /* 0x001b441d01007387 */ /* 0x0003e20000100800 */
[----:B---3--:R-:W-:Y:S02]  /*42b20*/  VIADD R25, R3, 0x3 ;  /* 0x0000000303197836 */ /* 0x008fe40000000000 */
[C---:B----4-:R-:W-:Y:S01]  /*42b30*/  VIADD R9, R24.reuse, UR24 ;  /* 0x0000001818097c36 */ /* 0x050fe20008000000 */
[----:B------:R-:W-:-:S04]  /*42b40*/  IADD3 R22, P2, PT, R24, R29, RZ ;  /* 0x0000001d18167210 */ /* 0x000fc80007f5e0ff */
[----:B------:R-:W-:Y:S01]  /*42b50*/  STL [R1], R9 ;  /* 0x0000000901007387 */ /* 0x000fe20000100800 */
[----:B------:R-:W-:-:S03]  /*42b60*/  IADD3 R24, P6, PT, R9, R16, RZ ;  /* 0x0000001009187210 */ /* 0x000fc60007fde0ff */
[----:B------:R-:W2:Y:S01]  /*42b70*/  LDL.LU R16, [R1+0x1b50] ;  /* 0x001b500001107983 */ /* 0x000ea20000300800 */
[----:B------:R-:W-:-:S03]  /*42b80*/  IMAD.X R23, R5, 0x1, R28, P2 ;  /* 0x0000000105177824 */ /* 0x000fc600010e061c */
[----:B------:R-:W3:Y:S01]  /*42b90*/  LDL.LU R5, [R1+0x1b4c] ;  /* 0x001b4c0001057983 */ /* 0x000ee20000300800 */
[----:B-1----:R-:W-:Y:S02]  /*42ba0*/  SHF.R.S32.HI R29, RZ, 0x1f, R9 ;  /* 0x0000001fff1d7819 */ /* 0x002fe40000011409 */
[----:B------:R-:W-:Y:S01]  /*42bb0*/  ISETP.GE.AND P2, PT, R25, UR25, PT ;  /* 0x0000001919007c0c */ /* 0x000fe2000bf46270 */
[----:B------:R1:W-:Y:S02]  /*42bc0*/  @P1 STG.E.U8 desc[UR42][R22.64], R12 ;  /* 0x0000000c16001986 */ /* 0x0003e4000c10112a */
[----:B------:R-:W-:Y:S02]  /*42bd0*/  IMAD.X R25, R29, 0x1, R27, P6 ;  /* 0x000000011d197824 */ /* 0x000fe400030e061b */
[----:B------:R-:W-:Y:S01]  /*42be0*/  STL [R1+0x4], R29 ;  /* 0x0000041d01007387 */ /* 0x000fe20000100800 */
[----:B-1----:R-:W-:-:S03]  /*42bf0*/  IADD3 R22, P6, PT, R9, R4, RZ ;  /* 0x0000000409167210 */ /* 0x002fc60007fde0ff */
[----:B------:R-:W4:Y:S01]  /*42c00*/  LDL.LU R4, [R1+0x1b48] ;  /* 0x001b480001047983 */ /* 0x000f220000300800 */
[----:B------:R-:W-:Y:S01]  /*42c10*/  ISETP.LT.AND P4, PT, R19, UR8, !P0 ;  /* 0x0000000813007c0c */ /* 0x000fe2000c781270 */
[----:B------:R-:W1:Y:S01]  /*42c20*/  LDCU UR8, c[0x0][0x398] ;  /* 0x00007300ff0877ac */ /* 0x000e620008000800 */
[----:B------:R-:W-:Y:S02]  /*42c30*/  ISETP.LT.AND P5, PT, R26, UR20, !P0 ;  /* 0x000000141a007c0c */ /* 0x000fe4000c7a1270 */
[----:B------:R-:W-:Y:S02]  /*42c40*/  ISETP.LT.AND P1, PT, R13, UR22, !P0 ;  /* 0x000000160d007c0c */ /* 0x000fe4000c721270 */
[C---:B--2---:R-:W-:Y:S02]  /*42c50*/  PRMT R12, R16.reuse, 0x7770, RZ ;  /* 0x00007770100c7816 */ /* 0x044fe400000000ff */
[----:B------:R-:W-:Y:S01]  /*42c60*/  PRMT R26, R16, 0x7771, RZ ;  /* 0x00007771101a7816 */ /* 0x000fe200000000ff */
[----:B---3--:R-:W-:-:S04]  /*42c70*/  IMAD.X R23, R29, 0x1, R5, P6 ;  /* 0x000000011d177824 */ /* 0x008fc800030e0605 */
[----:B------:R2:W-:Y:S04]  /*42c80*/  @P4 STG.E.U8 desc[UR42][R24.64], R12 ;  /* 0x0000000c18004986 */ /* 0x0005e8000c10112a */
[----:B------:R3:W-:Y:S01]  /*42c90*/  @P5 STG.E.U8 desc[UR42][R22.64], R26 ;  /* 0x0000001a16005986 */ /* 0x0007e2000c10112a */
[----:B------:R-:W-:Y:S02]  /*42ca0*/  ISETP.LT.AND P5, PT, R15, UR18, !P0 ;  /* 0x000000120f007c0c */ /* 0x000fe4000c7a1270 */
[----:B--2---:R-:W-:Y:S02]  /*42cb0*/  IADD3 R24, P4, PT, R9, R6, RZ ;  /* 0x0000000609187210 */ /* 0x004fe40007f9e0ff */
[----:B------:R-:W-:-:S03]  /*42cc0*/  PRMT R12, R16, 0x7772, RZ ;  /* 0x00007772100c7816 */ /* 0x000fc600000000ff */
[----:B------:R-:W-:Y:S01]  /*42cd0*/  IMAD.X R25, R29, 0x1, R14, P4 ;  /* 0x000000011d197824 */ /* 0x000fe200020e060e */
[----:B------:R-:W-:Y:S02]  /*42ce0*/  ISETP.LT.AND P4, PT, R7, UR28, !P0 ;  /* 0x0000001c07007c0c */ /* 0x000fe4000c781270 */
[C---:B---3--:R-:W-:Y:S02]  /*42cf0*/  IADD3 R22, P6, PT, R9.reuse, R11, RZ ;  /* 0x0000000b09167210 */ /* 0x048fe40007fde0ff */
[----:B------:R4:W-:Y:S01]  /*42d00*/  @P1 STG.E.U8 desc[UR42][R24.64], R12 ;  /* 0x0000000c18001986 */ /* 0x0009e2000c10112a */
[----:B------:R-:W-:Y:S02]  /*42d10*/  IADD3 R26, P1, PT, R9, R0, RZ ;  /* 0x00000000091a7210 */ /* 0x000fe40007f3e0ff */
[C---:B------:R-:W-:Y:S01]  /*42d20*/  IMAD.X R23, R29.reuse, 0x1, R18, P6 ;  /* 0x000000011d177824 */ /* 0x040fe200030e0612 */
[----:B------:R-:W-:Y:S02]  /*42d30*/  PRMT R16, R16, 0x7773, RZ ;  /* 0x0000777310107816 */ /* 0x000fe400000000ff */
[----:B------:R-:W-:-:S02]  /*42d40*/  IMAD.X R27, R29, 0x1, R2, P1 ;  /* 0x000000011d1b7824 */ /* 0x000fc400008e0602 */
[----:B------:R-:W2:Y:S01]  /*42d50*/  LDL.LU R29, [R1+0x1b44] ;  /* 0x001b4400011d7983 */ /* 0x000ea20000300800 */
[----:B----4-:R-:W-:-:S03]  /*42d60*/  PRMT R12, R4, 0x7770, RZ ;  /* 0x00007770040c7816 */ /* 0x010fc600000000ff */
[----:B------:R3:W-:Y:S04]  /*42d70*/  @P5 STG.E.U8 desc[UR42][R22.64], R16 ;  /* 0x0000001016005986 */ /* 0x0007e8000c10112a */
[----:B------:R4:W-:Y:S01]  /*42d80*/  @P4 STG.E.U8 desc[UR42][R26.64], R12 ;  /* 0x0000000c1a004986 */ /* 0x0009e2000c10112a */
[----:B---3--:R-:W-:-:S03]  /*42d90*/  VIADD R16, R3, 0x4 ;  /* 0x0000000403107836 */ /* 0x008fc60000000000 */
[----:B------:R-:W3:Y:S04]  /*42da0*/  LDL.LU R3, [R1+0x1b40] ;  /* 0x001b400001037983 */ /* 0x000ee80000300800 */
[----:B----4-:R-:W4:Y:S01]  /*42db0*/  LDL.LU R26, [R1+0x4] ;  /* 0x00000400011a7983 */ /* 0x010f220000300800 */
[----:B------:R-:W-:Y:S01]  /*42dc0*/  ISETP.LT.AND P5, PT, R10, UR6, !P0 ;  /* 0x000000060a007c0c */ /* 0x000fe2000c7a1270 */
[----:B------:R-:W0:Y:S01]  /*42dd0*/  LDCU UR6, c[0x0][0x398] ;  /* 0x00007300ff0677ac */ /* 0x000e220008000800 */
[C---:B------:R-:W-:Y:S01]  /*42de0*/  IADD3 R24, P1, PT, R9.reuse, R21, RZ ;  /* 0x0000001509187210 */ /* 0x040fe20007f3e0ff */
[----:B------:R-:W2:Y:S01]  /*42df0*/  LDL R27, [R1+0x10] ;  /* 0x00001000011b7983 */ /* 0x000ea20000100800 */
[----:B------:R-:W-:Y:S02]  /*42e00*/  PRMT R12, R4, 0x7771, RZ ;  /* 0x00007771040c7816 */ /* 0x000fe400000000ff */
[----:B------:R-:W-:-:S02]  /*42e10*/  IADD3 R22, P4, PT, R9, R20, RZ ;  /* 0x0000001409167210 */ /* 0x000fc40007f9e0ff */
[----:B------:R-:W0:Y:S01]  /*42e20*/  LDL.LU R9, [R1+0x1b3c] ;  /* 0x001b3c0001097983 */ /* 0x000e220000300800 */
[----:B----4-:R-:W-:-:S05]  /*42e30*/  IMAD.X R25, R26, 0x1, R8, P1 ;  /* 0x000000011a197824 */ /* 0x010fca00008e0608 */
[----:B------:R4:W-:Y:S04]  /*42e40*/  @P5 STG.E.U8 desc[UR42][R24.64], R12 ;  /* 0x0000000c18005986 */ /* 0x0009e8000c10112a */
[----:B----4-:R-:W2:Y:S04]  /*42e50*/  LDL.LU R24, [R1] ;  /* 0x0000000001187983 */ /* 0x010ea80000300800 */
[----:B------:R-:W4:Y:S01]  /*42e60*/  LDL R25, [R1+0x8] ;  /* 0x0000080001197983 */ /* 0x000f220000100800 */
[----:B-1----:R-:W-:Y:S01]  /*42e70*/  ISETP.LT.AND P6, PT, R17, UR8, !P0 ;  /* 0x0000000811007c0c */ /* 0x002fe2000c7c1270 */
[----:B---3--:R-:W-:Y:S01]  /*42e80*/  IMAD.X R23, R26, 0x1, R3, P4 ;  /* 0x000000011a177824 */ /* 0x008fe200020e0603 */
[----:B------:R-:W-:Y:S01]  /*42e90*/  ISETP.GE.AND P1, PT, R16, UR4, PT ;  /* 0x0000000410007c0c */ /* 0x000fe2000bf26270 */
[----:B------:R-:W1:Y:S01]  /*42ea0*/  LDCU UR4, c[0x0][0x398] ;  /* 0x00007300ff0477ac */ /* 0x000e620008000800 */
[----:B------:R-:W-:-:S02]  /*42eb0*/  PRMT R16, R4, 0x7772, RZ ;  /* 0x0000777204107816 */ /* 0x000fc400000000ff */
[----:B0-----:R-:W-:Y:S01]  /*42ec0*/  ISETP.LT.AND P0, PT, R9, UR10, !P0 ;  /* 0x0000000a09007c0c */ /* 0x001fe2000c701270 */
[----:B------:R-:W0:Y:S01]  /*42ed0*/  LDCU UR8, c[0x0][0x398] ;  /* 0x00007300ff0877ac */ /* 0x000e220008000800 */
[----:B------:R-:W3:Y:S01]  /*42ee0*/  LDL.LU R9, [R1+0x1b38] ;  /* 0x001b380001097983 */ /* 0x000ee20000300800 */
[----:B------:R-:W-:Y:S01]  /*42ef0*/  ISETP.LT.AND P5, PT, R19, UR12, !P3 ;  /* 0x0000000c13007c0c */ /* 0x000fe2000dfa1270 */
[----:B------:R-:W0:Y:S03]  /*42f00*/  LDCU UR10, c[0x0][0x398] ;  /* 0x00007300ff0a77ac */ /* 0x000e260008000800 */
[----:B------:R2:W-:Y:S01]  /*42f10*/  @P6 STG.E.U8 desc[UR42][R22.64], R16 ;  /* 0x0000001016006986 */ /* 0x0005e2000c10112a */
[----:B------:R-:W0:Y:S01]  /*42f20*/  LDCU UR12, c[0x0][0x398] ;  /* 0x00007300ff0c77ac */ /* 0x000e220008000800 */
[C---:B--2---:R-:W-:Y:S01]  /*42f30*/  IADD3 R22, P4, PT, R24.reuse, R29, RZ ;  /* 0x0000001d18167210 */ /* 0x044fe20007f9e0ff */
[----:B------:R-:W-:-:S04]  /*42f40*/  VIADD R12, R24, UR24 ;  /* 0x00000018180c7c36 */ /* 0x000fc80008000000 */
[----:B------:R-:W-:Y:S01]  /*42f50*/  IMAD.X R23, R26, 0x1, R28, P4 ;  /* 0x000000011a177824 */ /* 0x000fe200020e061c */
[----:B------:R-:W-:Y:S02]  /*42f60*/  PRMT R26, R4, 0x7773, RZ ;  /* 0x00007773041a7816 */ /* 0x000fe400000000ff */
[----:B----4-:R-:W-:Y:S01]  /*42f70*/  IADD3 R24, P6, PT, R12, R25, RZ ;  /* 0x000000190c187210 */ /* 0x010fe20007fde0ff */
[----:B------:R-:W1:Y:S04]  /*42f80*/  LDL R4, [R1+0x1aec] ;  /* 0x001aec0001047983 */ /* 0x000e680000100800 */
[----:B------:R-:W2:Y:S01]  /*42f90*/  LDL R25, [R1+0x60] ;  /* 0x0000600001197983 */ /* 0x000ea20000100800 */
[----:B------:R-:W-:-:S03]  /*42fa0*/  SHF.R.S32.HI R16, RZ, 0x1f, R12 ;  /* 0x0000001fff107819 */ /* 0x000fc6000001140c */
[----:B------:R4:W-:Y:S02]  /*42fb0*/  @P0 STG.E.U8 desc[UR42][R22.64], R26 ;  /* 0x0000001a16000986 */ /* 0x0009e4000c10112a */
[----:B----4-:R-:W-:-:S05]  /*42fc0*/  IADD3 R22, P0, PT, R12, R27, RZ ;  /* 0x0000001b0c167210 */ /* 0x010fca0007f1e0ff */
[----:B------:R-:W-:Y:S01]  /*42fd0*/  IMAD.X R23, R16, 0x1, R5, P0 ;  /* 0x0000000110177824 */ /* 0x000fe200000e0605 */
[----:B------:R-:W-:-:S05]  /*42fe0*/  IADD3 R26, P0, PT, R12, R6, RZ ;  /* 0x000000060c1a7210 */ /* 0x000fca0007f1e0ff */
[----:B------:R-:W-:Y:S01]  /*42ff0*/  IMAD.X R27, R16, 0x1, R14, P0 ;  /* 0x00000001101b7824 */ /* 0x000fe200000e060e */
[----:B-1----:R-:W-:Y:S01]  /*43000*/  ISETP.LT.AND P4, PT, R4, UR4, !P3 ;  /* 0x0000000404007c0c */ /* 0x002fe2000df81270 */
[----:B------:R-:W1:Y:S01]  /*43010*/  LDCU UR4, c[0x0][0x398] ;  /* 0x00007300ff0477ac */ /* 0x000e620008000800 */
[----:B---3--:R-:W-:Y:S01]  /*43020*/  PRMT R4, R9, 0x7770, RZ ;  /* 0x0000777009047816 */ /* 0x008fe200000000ff */
[----:B--2---:R-:W-:-:S05]  /*43030*/  IMAD.X R25, R16, 0x1, R25, P6 ;  /* 0x0000000110197824 */ /* 0x004fca00030e0619 */
[----:B------:R2:W-:Y:S01]  /*43040*/  @P5 STG.E.U8 desc[UR42][R24.64], R4 ;  /* 0x0000000418005986 */ /* 0x0005e2000c10112a */
[----:B------:R-:W-:Y:S01]  /*43050*/  ISETP.LT.AND P5, PT, R13, UR6, !P3 ;  /* 0x000000060d007c0c */ /* 0x000fe2000dfa1270 */
[----:B------:R-:W3:Y:S02]  /*43060*/  LDCU UR6, c[0x0][0x398] ;  /* 0x00007300ff0677ac */ /* 0x000ee40008000800 */
[----:B------:R-:W4:Y:S01]  /*43070*/  LDL.LU R13, [R1+0x1b34] ;  /* 0x001b3400010d7983 */ /* 0x000f220000300800 */
[----:B--2---:R-:W-:-:S05]  /*43080*/  PRMT R4, R9, 0x7771, RZ ;  /* 0x0000777109047816 */ /* 0x004fca00000000ff */
[----:B------:R2:W-:Y:S02]  /*43090*/  @P4 STG.E.U8 desc[UR42][R22.64], R4 ;  /* 0x0000000416004986 */ /* 0x0005e4000c10112a */
[----:B--2---:R-:W-:-:S05]  /*430a0*/  PRMT R22, R9, 0x7772, RZ ;  /* 0x0000777209167816 */ /* 0x004fca00000000ff */
[----:B------:R2:W-:Y:S04]  /*430b0*/  @P5 STG.E.U8 desc[UR42][R26.64], R22 ;  /* 0x000000161a005986 */ /* 0x0005e8000c10112a */
[----:B--2---:R-:W2:Y:S01]  /*430c0*/  LDL.LU R27, [R1+0x1ae4] ;  /* 0x001ae400011b7983 */ /* 0x004ea20000300800 */
[----:B0-----:R-:W-:Y:S01]  /*430d0*/  ISETP.LT.AND P6, PT, R15, UR8, !P3 ;  /* 0x000000080f007c0c */ /* 0x001fe2000dfc1270 */
[----:B------:R-:W0:Y:S01]  /*430e0*/  LDCU UR8, c[0x0][0x398] ;  /* 0x00007300ff0877ac */ /* 0x000e220008000800 */
[----:B------:R-:W-:Y:S01]  /*430f0*/  IADD3 R24, P4, PT, R12, R11, RZ ;  /* 0x0000000b0c187210 */ /* 0x000fe20007f9e0ff */
[----:B------:R-:W0:Y:S01]  /*43100*/  LDL.LU R26, [R1+0x1afc] ;  /* 0x001afc00011a7983 */ /* 0x000e220000300800 */
[----:B------:R-:W-:Y:S01]  /*43110*/  ISETP.LT.AND P0, PT, R7, UR10, !P3 ;  /* 0x0000000a07007c0c */ /* 0x000fe2000df01270 */
[----:B------:R-:W0:Y:S01]  /*43120*/  LDCU UR10, c[0x0][0x398] ;  /* 0x00007300ff0a77ac */ /* 0x000e220008000800 */
[----:B------:R-:W-:Y:S01]  /*43130*/  PRMT R4, R9, 0x7773, RZ ;  /* 0x0000777309047816 */ /* 0x000fe200000000ff */
[----:B------:R-:W-:Y:S01]  /*43140*/  IMAD.X R25, R16, 0x1, R18, P4 ;  /* 0x0000000110197824 */ /* 0x000fe200020e0612 */
[----:B------:R-:W-:-:S02]  /*43150*/  IADD3 R22, P4, PT, R12, R0, RZ ;  /* 0x000000000c167210 */ /* 0x000fc40007f9e0ff */
[----:B-1----:R-:W-:Y:S01]  /*43160*/  ISETP.LT.AND P5, PT, R10, UR4, !P3 ;  /* 0x000000040a007c0c */ /* 0x002fe2000dfa1270 */
[----:B------:R-:W1:Y:S02]  /*43170*/  LDCU UR4, c[0x0][0x398] ;  /* 0x00007300ff0477ac */ /* 0x000e640008000800 */
[----:B------:R1:W-:Y:S01]  /*43180*/  @P6 STG.E.U8 desc[UR42][R24.64], R4 ;  /* 0x0000000418006986 */ /* 0x0003e2000c10112a */
[----:B------:R-:W-:Y:S01]  /*43190*/  IMAD.X R23, R16, 0x1, R2, P4 ;  /* 0x0000000110177824 */ /* 0x000fe200020e0602 */
[----:B---3--:R-:W-:Y:S01]  /*431a0*/  ISETP.LT.AND P4, PT, R17, UR6, !P3 ;  /* 0x0000000611007c0c */ /* 0x008fe2000df81270 */
[----:B------:R-:W3:Y:S01]  /*431b0*/  LDCU UR6, c[0x0][0x398] ;  /* 0x00007300ff0677ac */ /* 0x000ee20008000800 */
[----:B------:R-:W3:Y:S01]  /*431c0*/  LDL.LU R17, [R1+0x1b30] ;  /* 0x001b300001117983 */ /* 0x000ee20000300800 */
[----:B-1----:R-:W-:-:S05]  /*431d0*/  IADD3 R24, P6, PT, R12, R21, RZ ;  /* 0x000000150c187210 */ /* 0x002fca0007fde0ff */
[----:B------:R-:W-:Y:S01]  /*431e0*/  IMAD.X R25, R16, 0x1, R8, P6 ;  /* 0x0000000110197824 */ /* 0x000fe200030e0608 */
[----:B----4-:R-:W-:-:S05]  /*431f0*/  PRMT R4, R13, 0x7770, RZ ;  /* 0x000077700d047816 */ /* 0x010fca00000000ff */
[----:B------:R1:W-:Y:S02]  /*43200*/  @P0 STG.E.U8 desc[UR42][R22.64], R4 ;  /* 0x0000000416000986 */ /* 0x0003e4000c10112a */
[----:B-1----:R-:W-:Y:S02]  /*43210*/  IADD3 R22, P6, PT, R12, R20, RZ ;  /* 0x000000140c167210 */ /* 0x002fe40007fde0ff */
[----:B------:R-:W-:-:S03]  /*43220*/  PRMT R4, R13, 0x7772, RZ ;  /* 0x000077720d047816 */ /* 0x000fc600000000ff */
[----:B------:R-:W-:Y:S02]  /*43230*/  IMAD.X R23, R16, 0x1, R3, P6 ;  /* 0x0000000110177824 */ /* 0x000fe400030e0603 */
[----:B--2---:R-:W-:-:S05]  /*43240*/  VIADD R9, R27, 0x6 ;  /* 0x000000061b097836 */ /* 0x004fca0000000000 */
[----:B------:R-:W-:Y:S02]  /*43250*/  ISETP.GE.AND P0, PT, R9, UR27, PT ;  /* 0x0000001b09007c0c */ /* 0x000fe4000bf06270 */
[----:B------:R-:W-:-:S05]  /*43260*/  PRMT R9, R13, 0x7771, RZ ;  /* 0x000077710d097816 */ /* 0x000fca00000000ff */
[----:B------:R1:W-:Y:S04]  /*43270*/  @P5 STG.E.U8 desc[UR42][R24.64], R9 ;  /* 0x0000000918005986 */ /* 0x0003e8000c10112a */
[----:B------:R2:W-:Y:S01]  /*43280*/  @P4 STG.E.U8 desc[UR42][R22.64], R4 ;  /* 0x0000000416004986 */ /* 0x0005e2000c10112a */
[C---:B-1----:R-:W-:Y:S01]  /*43290*/  IADD3 R24, P5, PT, R12.reuse, R29, RZ ;  /* 0x0000001d0c187210 */ /* 0x042fe20007fbe0ff */
[----:B--2---:R-:W-:Y:S02]  /*432a0*/  VIADD R4, R12, UR24 ;  /* 0x000000180c047c36 */ /* 0x004fe40008000000 */
[----:B------:R-:W2:Y:S04]  /*432b0*/  LDL R22, [R1+0x1af0] ;  /* 0x001af00001167983 */ /* 0x000ea80000100800 */
[----:B------:R-:W4:Y:S01]  /*432c0*/  LDL R12, [R1+0x8] ;  /* 0x00000800010c7983 */ /* 0x000f220000100800 */
[----:B------:R-:W-:-:S03]  /*432d0*/  IMAD.X R25, R16, 0x1, R28, P5 ;  /* 0x0000000110197824 */ /* 0x000fc600028e061c */
[----:B------:R-:W3:Y:S04]  /*432e0*/  LDL R16, [R1+0x60] ;  /* 0x0000600001107983 */ /* 0x000ee80000100800 */
[----:B------:R-:W3:Y:S01]  /*432f0*/  LDL R23, [R1+0x10] ;  /* 0x0000100001177983 */ /* 0x000ee20000100800 */
[----:B0-----:R-:W-:Y:S01]  /*43300*/  ISETP.LT.AND P3, PT, R26, UR8, !P3 ;  /* 0x000000081a007c0c */ /* 0x001fe2000df61270 */
[----:B------:R-:W2:Y:S01]  /*43310*/  LDCU UR8, c[0x0][0x398] ;  /* 0x00007300ff0877ac */ /* 0x000ea20008000800 */
[----:B------:R-:W-:-:S11]  /*43320*/  PRMT R13, R13, 0x7773, RZ ;  /* 0x000077730d0d7816 */ /* 0x000fd600000000ff */
[----:B------:R0:W-:Y:S04]  /*43330*/  @P3 STG.E.U8 desc[UR42][R24.64], R13 ;  /* 0x0000000d18003986 */ /* 0x0001e8000c10112a */
[----:B0-----:R-:W3:Y:S01]  /*43340*/  LDL R24, [R1+0x1aec] ;  /* 0x001aec0001187983 */ /* 0x001ee20000100800 */
[----:B------:R-:W-:-:S03]  /*43350*/  SHF.R.S32.HI R9, RZ, 0x1f, R4 ;  /* 0x0000001fff097819 */ /* 0x000fc60000011404 */
[----:B------:R-:W3:Y:S01]  /*43360*/  LDL.LU R25, [R1+0x1b00] ;  /* 0x001b000001197983 */ /* 0x000ee20000300800 */
[----:B----4-:R-:W-:Y:S02]  /*43370*/  IADD3 R12, P6, PT, R4, R12, RZ ;  /* 0x0000000c040c7210 */ /* 0x010fe40007fde0ff */
[----:B--2---:R-:W-:Y:S01]  /*43380*/  ISETP.LT.AND P3, PT, R22, UR8, !P2 ;  /* 0x0000000816007c0c */ /* 0x004fe2000d761270 */
[----:B------:R-:W0:Y:S02]  /*43390*/  LDCU UR8, c[0x0][0x398] ;  /* 0x00007300ff0877ac */ /* 0x000e240008000800 */
[----:B---3--:R-:W-:Y:S01]  /*433a0*/  IMAD.X R13, R9, 0x1, R16, P6 ;  /* 0x00000001090d7824 */ /* 0x008fe200030e0610 */
[----:B------:R-:W-:-:S05]  /*433b0*/  IADD3 R22, P6, PT, R4, R23, RZ ;  /* 0x0000001704167210 */ /* 0x000fca0007fde0ff */
[----:B------:R-:W-:Y:S02]  /*433c0*/  IMAD.X R23, R9, 0x1, R5, P6 ;  /* 0x0000000109177824 */ /* 0x000fe400030e0605 */
[----:B------:R-:W2:Y:S01]  /*433d0*/  LDL.LU R5, [R1+0x1b2c] ;  /* 0x001b2c0001057983 */ /* 0x000ea20000300800 */
[----:B------:R-:W-:Y:S01]  /*433e0*/  ISETP.LT.AND P4, PT, R19, UR4, !P2 ;  /* 0x0000000413007c0c */ /* 0x000fe2000d781270 */
[----:B------:R-:W1:Y:S01]  /*433f0*/  LDCU UR4, c[0x0][0x398] ;  /* 0x00007300ff0477ac */ /* 0x000e620008000800 */
[C---:B------:R-:W-:Y:S02]  /*43400*/  PRMT R16, R17.reuse, 0x7770, RZ ;  /* 0x0000777011107816 */ /* 0x040fe400000000ff */
[----:B------:R-:W-:Y:S01]  /*43410*/  ISETP.LT.AND P5, PT, R24, UR6, !P2 ;  /* 0x0000000618007c0c */ /* 0x000fe2000d7a1270 */
[----:B------:R-:W3:Y:S08]  /*43420*/  LDCU UR6, c[0x0][0x398] ;  /* 0x00007300ff0677ac */ /* 0x000ef00008000800 */
[----:B------:R4:W-:Y:S01]  /*43430*/  @P4 STG.E.U8 desc[UR42][R12.64], R16 ;  /* 0x000000100c004986 */ /* 0x0009e2000c10112a */
[----:B------:R-:W-:-:S02]  /*43440*/  PRMT R24, R17, 0x7771, RZ ;  /* 0x0000777111187816 */ /* 0x000fc400000000ff */
[----:B-1----:R-:W-:Y:S01]  /*43450*/  ISETP.LT.AND P6, PT, R15, UR4, !P2 ;  /* 0x000000040f007c0c */ /* 0x002fe2000d7c1270 */
[----:B------:R-:W1:Y:S01]  /*43460*/  LDCU UR4, c[0x0][0x398] ;  /* 0x00007300ff0477ac */ /* 0x000e620008000800 */
[----:B----4-:R-:W-:Y:S01]  /*43470*/  IADD3 R12, P4, PT, R4, R6, RZ ;  /* 0x00000006040c7210 */ /* 0x010fe20007f9e0ff */
[----:B------:R4:W-:Y:S01]  /*43480*/  @P5 STG.E.U8 desc[UR42][R22.64], R24 ;  /* 0x0000001816005986 */ /* 0x0009e2000c10112a */
[----:B------:R-:W-:-:S03]  /*43490*/  PRMT R16, R17, 0x7772, RZ ;  /* 0x0000777211107816 */ /* 0x000fc600000000ff */
[----:B------:R-:W-:Y:S01]  /*434a0*/  IMAD.X R13, R9, 0x1, R14, P4 ;  /* 0x00000001090d7824 */ /* 0x000fe200020e060e */
[----:B------:R-:W-:Y:S01]  /*434b0*/  ISETP.LT.AND P4, PT, R7, UR10, !P2 ;  /* 0x0000000a07007c0c */ /* 0x000fe2000d781270 */
[----:B------:R-:W0:Y:S01]  /*434c0*/  LDCU UR10, c[0x0][0x398] ;  /* 0x00007300ff0a77ac */ /* 0x000e220008000800 */
[----:B----4-:R-:W-:Y:S02]  /*434d0*/  IADD3 R22, P5, PT, R4, R11, RZ ;  /* 0x0000000b04167210 */ /* 0x010fe40007fbe0ff */
[----:B------:R4:W-:Y:S03]  /*434e0*/  @P3 STG.E.U8 desc[UR42][R12.64], R16 ;  /* 0x000000100c003986 */ /* 0x0009e6000c10112a */
[----:B------:R-:W-:Y:S01]  /*434f0*/  IMAD.X R23, R9, 0x1, R18, P5 ;  /* 0x0000000109177824 */ /* 0x000fe200028e0612 */
[----:B---3--:R-:W-:Y:S01]  /*43500*/  ISETP.LT.AND P5, PT, R10, UR6, !P2 ;  /* 0x000000060a007c0c */ /* 0x008fe2000d7a1270 */
[----:B------:R-:W3:Y:S01]  /*43510*/  LDCU UR6, c[0x0][0x398] ;  /* 0x00007300ff0677ac */ /* 0x000ee20008000800 */
[----:B------:R-:W3:Y:S04]  /*43520*/  LDL.LU R10, [R1+0x1b28] ;  /* 0x001b2800010a7983 */ /* 0x000ee80000300800 */
[----:B------:R-:W3:Y:S01]  /*43530*/  LDL R24, [R1+0x2c] ;  /* 0x00002c0001187983 */ /* 0x000ee20000100800 */
[----:B----4-:R-:W-:-:S02]  /*43540*/  PRMT R12, R17, 0x7773, RZ ;  /* 0x00007773110c7816 */ /* 0x010fc400000000ff */
[----:B------:R-:W-:-:S03]  /*43550*/  IADD3 R16, P3, PT, R4, R0, RZ ;  /* 0x0000000004107210 */ /* 0x000fc60007f7e0ff */
[----:B------:R4:W-:Y:S02]  /*43560*/  @P6 STG.E.U8 desc[UR42][R22.64], R12 ;  /* 0x0000000c16006986 */ /* 0x0009e4000c10112a */
[----:B------:R-:W-:Y:S01]  /*43570*/  IMAD.X R17, R9, 0x1, R2, P3 ;  /* 0x0000000109117824 */ /* 0x000fe200018e0602 */
[----:B0-----:R-:W-:Y:S01]  /*43580*/  ISETP.LT.AND P3, PT, R25, UR8, !P2 ;  /* 0x0000000819007c0c */ /* 0x001fe2000d761270 */
[----:B------:R-:W0:Y:S01]  /*43590*/  LDCU UR8, c[0x0][0x398] ;  /* 0x00007300ff0877ac */ /* 0x000e220008000800 */
[----:B----4-:R-:W-:-:S05]  /*435a0*/  IADD3 R12, P6, PT, R4, R21, RZ ;  /* 0x00000015040c7210 */ /* 0x010fca0007fde0ff */
[----:B------:R-:W-:Y:S01]  /*435b0*/  IMAD.X R13, R9, 0x1, R8, P6 ;  /* 0x00000001090d7824 */ /* 0x000fe200030e0608 */
[----:B-1----:R-:W-:Y:S01]  /*435c0*/  ISETP.LT.AND P2, PT, R26, UR4, !P2 ;  /* 0x000000041a007c0c */ /* 0x002fe2000d741270 */
[----:B------:R-:W1:Y:S01]  /*435d0*/  LDCU UR4, c[0x0][0x398] ;  /* 0x00007300ff0477ac */ /* 0x000e620008000800 */
[C---:B--2---:R-:W-:Y:S02]  /*435e0*/  PRMT R23, R5.reuse, 0x7770, RZ ;  /* 0x0000777005177816 */ /* 0x044fe400000000ff */
[----:B------:R-:W-:-:S03]  /*435f0*/  PRMT R22, R5, 0x7771, RZ ;  /* 0x0000777105167816 */ /* 0x000fc600000000ff */
[----:B------:R2:W-:Y:S04]  /*43600*/  @P4 STG.E.U8 desc[UR42][R16.64], R23 ;  /* 0x0000001710004986 */ /* 0x0005e8000c10112a */
[----:B------:R4:W-:Y:S01]  /*43610*/  @P5 STG.E.U8 desc[UR42][R12.64], R22 ;  /* 0x000000160c005986 */ /* 0x0009e2000c10112a */
[----:B--2---:R-:W-:Y:S02]  /*43620*/  IADD3 R16, P4, PT, R4, R20, RZ ;  /* 0x0000001404107210 */ /* 0x004fe40007f9e0ff */
[----:B----4-:R-:W-:-:S03]  /*43630*/  PRMT R13, R5, 0x7772, RZ ;  /* 0x00007772050d7816 */ /* 0x010fc600000000ff */
[C---:B------:R-:W-:Y:S01]  /*43640*/  IMAD.X R17, R9.reuse, 0x1, R3, P4 ;  /* 0x0000000109117824 */ /* 0x040fe200020e0603 */
[C---:B------:R-:W-:Y:S01]  /*43650*/  IADD3 R12, P5, PT, R4.reuse, R29, RZ ;  /* 0x0000001d040c7210 */ /* 0x040fe20007fbe0ff */
[----:B------:R-:W-:Y:S02]  /*43660*/  VIADD R22, R4, UR24 ;  /* 0x0000001804167c36 */ /* 0x000fe40008000000 */
[----:B------:R-:W2:Y:S04]  /*43670*/  LDL R4, [R1+0x8] ;  /* 0x0000080001047983 */ /* 0x000ea80000100800 */
[----:B------:R4:W-:Y:S02]  /*43680*/  @P3 STG.E.U8 desc[UR42][R16.64], R13 ;  /* 0x0000000d10003986 */ /* 0x0009e4000c10112a */
[----:B----4-:R-:W-:-:S02]  /*43690*/  IMAD.X R13, R9, 0x1, R28, P5 ;  /* 0x00000001090d7824 */ /* 0x010fc400028e061c */
[----:B------:R-:W4:Y:S01]  /*436a0*/  LDL R16, [R1+0x60] ;  /* 0x0000600001107983 */ /* 0x000f220000100800 */
[----:B------:R-:W-:-:S03]  /*436b0*/  PRMT R9, R5, 0x7773, RZ ;  /* 0x0000777305097816 */ /* 0x000fc600000000ff */
[----:B------:R-:W4:Y:S04]  /*436c0*/  LDL R17, [R1+0x10] ;  /* 0x0000100001117983 */ /* 0x000f280000100800 */
[----:B------:R0:W-:Y:S04]  /*436d0*/  @P2 STG.E.U8 desc[UR42][R12.64], R9 ;  /* 0x000000090c002986 */ /* 0x0001e8000c10112a */
[----:B0-----:R-:W4:Y:S04]  /*436e0*/  LDL R12, [R1+0x1aec] ;  /* 0x001aec00010c7983 */ /* 0x001f280000100800 */
[----:B------:R-:W4:Y:S01]  /*436f0*/  LDL R13, [R1+0x1af0] ;  /* 0x001af000010d7983 */ /* 0x000f220000100800 */
[----:B------:R-:W-:Y:S01]  /*43700*/  ISETP.LT.AND P4, PT, R19, UR10, !P1 ;  /* 0x0000000a13007c0c */ /* 0x000fe2000cf81270 */
[----:B------:R-:W0:Y:S01]  /*43710*/  LDCU UR10, c[0x0][0x398] ;  /* 0x00007300ff0a77ac */ /* 0x000e220008000800 */
[----:B------:R-:W-:-:S02]  /*43720*/  SHF.R.S32.HI R23, RZ, 0x1f, R22 ;  /* 0x0000001fff177819 */ /* 0x000fc40000011416 */
[----:B---3--:R-:W-:Y:S02]  /*43730*/  PRMT R9, R10, 0x7771, RZ ;  /* 0x000077710a097816 */ /* 0x008fe400000000ff */
[----:B--2---:R-:W-:-:S05]  /*43740*/  IADD3 R4, P3, PT, R22, R4, RZ ;  /* 0x0000000416047210 */ /* 0x004fca0007f7e0ff */
[----:B----4-:R-:W-:Y:S01]  /*43750*/  IMAD.X R5, R23, 0x1, R16, P3 ;  /* 0x0000000117057824 */ /* 0x010fe200018e0610 */
[----:B------:R-:W-:-:S05]  /*43760*/  PRMT R16, R10, 0x7770, RZ ;  /* 0x000077700a107816 */ /* 0x000fca00000000ff */
[----:B------:R2:W-:Y:S02]  /*43770*/  @P4 STG.E.U8 desc[UR42][R4.64], R16 ;  /* 0x0000001004004986 */ /* 0x0005e4000c10112a */
[----:B--2---:R-:W-:Y:S02]  /*43780*/  IADD3 R4, P5, PT, R22, R17, RZ ;  /* 0x0000001116047210 */ /* 0x004fe40007fbe0ff */
[----:B------:R-:W-:Y:S01]  /*43790*/  ISETP.LT.AND P2, PT, R12, UR6, !P1 ;  /* 0x000000060c007c0c */ /* 0x000fe2000cf41270 */
[----:B------:R-:W2:Y:S01]  /*437a0*/  LDCU UR6, c[0x0][0x398] ;  /* 0x00007300ff0677ac */ /* 0x000ea20008000800 */
[----:B------:R-:W-:Y:S01]  /*437b0*/  ISETP.LT.AND P4, PT, R13, UR8, !P1 ;  /* 0x000000080d007c0c */ /* 0x000fe2000cf81270 */
[----:B------:R-:W-:Y:S01]  /*437c0*/  IMAD.X R5, R23, 0x1, R24, P5 ;  /* 0x0000000117057824 */ /* 0x000fe200028e0618 */
[C---:B------:R-:W-:Y:S01]  /*437d0*/  IADD3 R12, P6, PT, R22.reuse, R6, RZ ;  /* 0x00000006160c7210 */ /* 0x040fe20007fde0ff */
[----:B------:R-:W3:Y:S01]  /*437e0*/  LDCU UR8, c[0x0][0x398] ;  /* 0x00007300ff0877ac */ /* 0x000ee20008000800 */
[----:B------:R-:W-:-:S02]  /*437f0*/  IADD3 R16, P5, PT, R22, R11, RZ ;  /* 0x0000000b16107210 */ /* 0x000fc40007fbe0ff */
[----:B------:R-:W-:Y:S01]  /*43800*/  PRMT R24, R10, 0x7772, RZ ;  /* 0x000077720a187816 */ /* 0x000fe200000000ff */
[C---:B------:R-:W-:Y:S02]  /*43810*/  IMAD.X R13, R23.reuse, 0x1, R14, P6 ;  /* 0x00000001170d7824 */ /* 0x040fe400030e060e */
[----:B------:R-:W4:Y:S01]  /*43820*/  LDL.LU R14, [R1+0x1b24] ;  /* 0x001b2400010e7983 */ /* 0x000f220000300800 */
[----:B------:R-:W-:-:S03]  /*43830*/  IMAD.X R17, R23, 0x1, R18, P5 ;  /* 0x0000000117117824 */ /* 0x000fc600028e0612 */
[----:B------:R-:W-:Y:S04]  /*43840*/  @P2 STG.E.U8 desc[UR42][R4.64], R9 ;  /* 0x0000000904002986 */ /* 0x000fe8000c10112a */
[----:B------:R-:W3:Y:S04]  /*43850*/  LDL.LU R18, [R1+0x1b20] ;  /* 0x001b200001127983 */ /* 0x000ee80000300800 */
[----:B------:R0:W-:Y:S04]  /*43860*/  @P4 STG.E.U8 desc[UR42][R12.64], R24 ;  /* 0x000000180c004986 */ /* 0x0001e8000c10112a */
[----:B0-----:R-:W3:Y:S01]  /*43870*/  LDL.LU R24, [R1+0x1b04] ;  /* 0x001b040001187983 */ /* 0x001ee20000300800 */
[----:B------:R-:W-:-:S02]  /*43880*/  ISETP.LT.AND P3, PT, R15, UR12, !P1 ;  /* 0x0000000c0f007c0c */ /* 0x000fc4000cf61270 */
[----:B-1----:R-:W-:Y:S01]  /*43890*/  ISETP.LT.AND P2, PT, R7, UR4, !P1 ;  /* 0x0000000407007c0c */ /* 0x002fe2000cf41270 */
[----:B------:R-:W0:Y:S01]  /*438a0*/  LDCU UR4, c[0x0][0x398] ;  /* 0x00007300ff0477ac */ /* 0x000e220008000800 */
[----:B------:R-:W-:Y:S02]  /*438b0*/  IADD3 R4, P4, PT, R22, R0, RZ ;  /* 0x0000000016047210 */ /* 0x000fe40007f9e0ff */
[----:B------:R-:W-:-:S03]  /*438c0*/  PRMT R10, R10, 0x7773, RZ ;  /* 0x000077730a0a7816 */ /* 0x000fc600000000ff */
[----:B------:R-:W-:Y:S01]  /*438d0*/  IMAD.X R5, R23, 0x1, R2, P4 ;  /* 0x0000000117057824 */ /* 0x000fe200020e0602 */
[----:B--2---:R-:W-:Y:S01]  /*438e0*/  ISETP.LT.AND P6, PT, R25, UR6, !P1 ;  /* 0x0000000619007c0c */ /* 0x004fe2000cfc1270 */
[----:B------:R-:W1:Y:S02]  /*438f0*/  LDCU UR6, c[0x0][0x398] ;  /* 0x00007300ff0677ac */ /* 0x000e640008000800 */
[----:B------:R2:W-:Y:S01]  /*43900*/  @P3 STG.E.U8 desc[UR42][R16.64], R10 ;  /* 0x0000000a10003986 */ /* 0x0005e2000c10112a */
[----:B------:R-:W-:-:S05]  /*43910*/  IADD3 R12, P5, PT, R22, R20, RZ ;  /* 0x00000014160c7210 */ /* 0x000fca0007fbe0ff */
[----:B------:R-:W-:Y:S02]  /*43920*/  IMAD.X R13, R23, 0x1, R3, P5 ;  /* 0x00000001170d7824 */ /* 0x000fe400028e0603 */
[----:B--2---:R-:W-:-:S05]  /*43930*/  VIADD R10, R27, 0x5 ;  /* 0x000000051b0a7836 */ /* 0x004fca0000000000 */
[----:B------:R-:W-:Y:S01]  /*43940*/  ISETP.GE.AND P3, PT, R10, UR5, PT ;  /* 0x000000050a007c0c */ /* 0x000fe2000bf66270 */
[----:B------:R-:W2:Y:S01]  /*43950*/  LDCU UR5, c[0x0][0x398] ;  /* 0x00007300ff0577ac */ /* 0x000ea20008000800 */
[----:B----4-:R-:W-:-:S05]  /*43960*/  PRMT R9, R14, 0x7770, RZ ;  /* 0x000077700e097816 */ /* 0x010fca00000000ff */
[----:B------:R4:W-:Y:S01]  /*43970*/  @P2 STG.E.U8 desc[UR42][R4.64], R9 ;  /* 0x0000000904002986 */ /* 0x0009e2000c10112a */
[----:B------:R-:W-:Y:S02]  /*43980*/  PRMT R10, R14, 0x7772, RZ ;  /* 0x000077720e0a7816 */ /* 0x000fe400000000ff */
[----:B----4-:R-:W-:Y:S02]  /*43990*/  IADD3 R4, P2, PT, R22, R21, RZ ;  /* 0x0000001516047210 */ /* 0x010fe40007f5e0ff */
[----:B---3--:R-:W-:-:S03]  /*439a0*/  ISETP.LT.AND P4, PT, R24, UR10, !P1 ;  /* 0x0000000a18007c0c */ /* 0x008fc6000cf81270 */
[----:B------:R-:W-:Y:S01]  /*439b0*/  IMAD.X R5, R23, 0x1, R8, P2 ;  /* 0x0000000117057824 */ /* 0x000fe200010e0608 */
[----:B------:R-:W-:Y:S01]  /*439c0*/  PRMT R9, R14, 0x7771, RZ ;  /* 0x000077710e097816 */ /* 0x000fe200000000ff */
[----:B------:R-:W3:Y:S08]  /*439d0*/  LDCU UR10, c[0x0][0x398] ;  /* 0x00007300ff0a77ac */ /* 0x000ef00008000800 */
[----:B------:R4:W-:Y:S04]  /*439e0*/  @P4 STG.E.U8 desc[UR42][R4.64], R9 ;  /* 0x0000000904004986 */ /* 0x0009e8000c10112a */
[----:B------:R0:W-:Y:S01]  /*439f0*/  @P6 STG.E.U8 desc[UR42][R12.64], R10 ;  /* 0x0000000a0c006986 */ /* 0x0001e2000c10112a */
[----:B------:R-:W-:-:S03]  /*43a00*/  IADD3 R16, P6, PT, R22, R29, RZ ;  /* 0x0000001d16107210 */ /* 0x000fc60007fde0ff */
[----:B----4-:R-:W1:Y:S01]  /*43a10*/  LDL R5, [R1+0x1aec] ;  /* 0x001aec0001057983 */ /* 0x010e620000100800 */
[----:B------:R-:W-:-:S03]  /*43a20*/  VIADD R4, R22, UR24 ;  /* 0x0000001816047c36 */ /* 0x000fc60008000000 */
[----:B------:R-:W4:Y:S04]  /*43a30*/  LDL R9, [R1+0x8] ;  /* 0x0000080001097983 */ /* 0x000f280000100800 */
[----:B------:R-:W2:Y:S01]  /*43a40*/  LDL R22, [R1+0x10] ;  /* 0x0000100001167983 */ /* 0x000ea20000100800 */
[----:B------:R-:W-:-:S03]  /*43a50*/  IMAD.X R17, R23, 0x1, R28, P6 ;  /* 0x0000000117117824 */ /* 0x000fc600030e061c */
[----:B0-----:R-:W3:Y:S04]  /*43a60*/  LDL R10, [R1+0x60] ;  /* 0x00006000010a7983 */ /* 0x001ee80000100800 */
[----:B------:R-:W3:Y:S01]  /*43a70*/  LDL R23, [R1+0x2c] ;  /* 0x00002c0001177983 */ /* 0x000ee20000100800 */
[----:B------:R-:W-:Y:S01]  /*43a80*/  ISETP.LT.AND P1, PT, R26, UR4, !P1 ;  /* 0x000000041a007c0c */ /* 0x000fe2000cf21270 */
[----:B------:R-:W0:Y:S01]  /*43a90*/  LDCU UR4, c[0x0][0x398] ;  /* 0x00007300ff0477ac */ /* 0x000e220008000800 */
[----:B------:R-:W-:Y:S01]  /*43aa0*/  ISETP.LT.AND P4, PT, R19, UR8, !P3 ;  /* 0x0000000813007c0c */ /* 0x000fe2000df81270 */
[----:B------:R-:W0:Y:S01]  /*43ab0*/  LDCU UR8, c[0x0][0x398] ;  /* 0x00007300ff0877ac */ /* 0x000e220008000800 */
[----:B-1----:R-:W-:Y:S01]  /*43ac0*/  ISETP.LT.AND P2, PT, R5, UR6, !P3 ;  /* 0x0000000605007c0c */ /* 0x002fe2000df41270 */
[----:B------:R-:W1:Y:S01]  /*43ad0*/  LDCU UR6, c[0x0][0x398] ;  /* 0x00007300ff0677ac */ /* 0x000e620008000800 */
[----:B------:R-:W-:-:S02]  /*43ae0*/  SHF.R.S32.HI R5, RZ, 0x1f, R4 ;  /* 0x0000001fff057819 */ /* 0x000fc40000011404 */
[----:B----4-:R-:W-:Y:S02]  /*43af0*/  IADD3 R12, P5, PT, R4, R9, RZ ;  /* 0x00000009040c7210 */ /* 0x010fe40007fbe0ff */
[----:B------:R-:W-:Y:S02]  /*43b00*/  PRMT R9, R14, 0x7773, RZ ;  /* 0x000077730e097816 */ /* 0x000fe400000000ff */
[----:B--2---:R-:W-:Y:S01]  /*43b10*/  IADD3 R22, P6, PT, R4, R22, RZ ;  /* 0x0000001604167210 */ /* 0x004fe20007fde0ff */
[----:B------:R-:W2:Y:S01]  /*43b20*/  LDL R14, [R1+0x1af0] ;  /* 0x001af000010e7983 */ /* 0x000ea20000100800 */
[C---:B---3--:R-:W-:Y:S01]  /*43b30*/  IMAD.X R13, R5.reuse, 0x1, R10, P5 ;  /* 0x00000001050d7824 */ /* 0x048fe200028e060a */
[----:B------:R-:W-:Y:S02]  /*43b40*/  PRMT R10, R18, 0x7770, RZ ;  /* 0x00007770120a7816 */ /* 0x000fe400000000ff */
[----:B------:R3:W-:Y:S01]  /*43b50*/  @P1 STG.E.U8 desc[UR42][R16.64], R9 ;  /* 0x0000000910001986 */ /* 0x0007e2000c10112a */
[----:B------:R-:W-:-:S03]  /*43b60*/  IMAD.X R23, R5, 0x1, R23, P6 ;  /* 0x0000000105177824 */ /* 0x000fc600030e0617 */
[----:B------:R4:W-:Y:S01]  /*43b70*/  @P4 STG.E.U8 desc[UR42][R12.64], R10 ;  /* 0x0000000a0c004986 */ /* 0x0009e2000c10112a */
[----:B---3--:R-:W-:-:S05]  /*43b80*/  PRMT R9, R18, 0x7771, RZ ;  /* 0x0000777112097816 */ /* 0x008fca00000000ff */
[----:B------:R3:W-:Y:S01]  /*43b90*/  @P2 STG.E.U8 desc[UR42][R22.64], R9 ;  /* 0x0000000916002986 */ /* 0x0007e2000c10112a */
[----:B----4-:R-:W-:-:S03]  /*43ba0*/  IADD3 R12, P2, PT, R4, R6, RZ ;  /* 0x00000006040c7210 */ /* 0x010fc60007f5e0ff */
[----:B---3--:R-:W3:Y:S04]  /*43bb0*/  LDL.LU R22, [R1+0x1c] ;  /* 0x00001c0001167983 */ /* 0x008ee80000300800 */
[----:B------:R-:W4:Y:S04]  /*43bc0*/  LDL.LU R23, [R1+0x24] ;  /* 0x0000240001177983 */ /* 0x000f280000300800 */
[----:B------:R-:W4:Y:S01]  /*43bd0*/  LDL.LU R6, [R1+0x1b1c] ;  /* 0x001b1c0001067983 */ /* 0x000f220000300800 */
[----:B0-----:R-:W-:Y:S01]  /*43be0*/  ISETP.LT.AND P5, PT, R15, UR4, !P3 ;  /* 0x000000040f007c0c */ /* 0x001fe2000dfa1270 */
[----:B------:R-:W-:Y:S01]  /*43bf0*/  VIADD R9, R27, 0x7 ;  /* 0x000000071b097836 */ /* 0x000fe20000000000 */
[----:B------:R-:W-:Y:S01]  /*43c00*/  IADD3 R16, P6, PT, R4, R11, RZ ;  /* 0x0000000b04107210 */ /* 0x000fe20007fde0ff */
[----:B------:R-:W0:Y:S01]  /*43c10*/  LDCU UR4, c[0x0][0x398] ;  /* 0x00007300ff0477ac */ /* 0x000e220008000800 */
[----:B------:R-:W-:Y:S01]  /*43c20*/  PRMT R10, R18, 0x7772, RZ ;  /* 0x00007772120a7816 */ /* 0x000fe200000000ff */
[----:B------:R-:W4:Y:S01]  /*43c30*/  LDL.LU R11, [R1+0x1b18] ;  /* 0x001b1800010b7983 */ /* 0x000f220000300800 */
[----:B-1----:R-:W-:Y:S01]  /*43c40*/  ISETP.LT.AND P4, PT, R7, UR6, !P3 ;  /* 0x0000000607007c0c */ /* 0x002fe2000df81270 */
[----:B------:R-:W1:Y:S01]  /*43c50*/  LDCU UR6, c[0x0][0x398] ;  /* 0x00007300ff0677ac */ /* 0x000e620008000800 */
[----:B--2---:R-:W-:Y:S01]  /*43c60*/  ISETP.LT.AND P1, PT, R14, UR5, !P3 ;  /* 0x000000050e007c0c */ /* 0x004fe2000df21270 */
[----:B------:R-:W2:Y:S01]  /*43c70*/  LDCU UR5, c[0x0][0x398] ;  /* 0x00007300ff0577ac */ /* 0x000ea20008000800 */
[----:B------:R-:W4:Y:S01]  /*43c80*/  LDL R14, [R1+0x1aec] ;  /* 0x001aec00010e7983 */ /* 0x000f220000100800 */
[----:B---3--:R-:W-:Y:S01]  /*43c90*/  IMAD.X R13, R5, 0x1, R22, P2 ;  /* 0x00000001050d7824 */ /* 0x008fe200010e0616 */
[----:B------:R-:W-:-:S02]  /*43ca0*/  ISETP.GE.AND P2, PT, R9, UR17, PT ;  /* 0x0000001109007c0c */ /* 0x000fc4000bf46270 */
[----:B------:R-:W-:Y:S01]  /*43cb0*/  PRMT R9, R18, 0x7773, RZ ;  /* 0x0000777312097816 */ /* 0x000fe200000000ff */
[----:B----4-:R-:W-:-:S06]  /*43cc0*/  IMAD.X R17, R5, 0x1, R23, P6 ;  /* 0x0000000105117824 */ /* 0x010fcc00030e0617 */
[----:B------:R3:W-:Y:S01]  /*43cd0*/  @P1 STG.E.U8 desc[UR42][R12.64], R10 ;  /* 0x0000000a0c001986 */ /* 0x0007e2000c10112a */
[----:B--2---:R-:W-:Y:S01]  /*43ce0*/  ISETP.LT.AND P1, PT, R24, UR5, !P3 ;  /* 0x0000000518007c0c */ /* 0x004fe2000df21270 */
[----:B------:R-:W2:Y:S02]  /*43cf0*/  LDCU UR5, c[0x0][0x398] ;  /* 0x00007300ff0577ac */ /* 0x000ea40008000800 */
[----:B------:R4:W-:Y:S04]  /*43d00*/  @P5 STG.E.U8 desc[UR42][R16.64], R9 ;  /* 0x0000000910005986 */ /* 0x0009e8000c10112a */
[----:B------:R-:W2:Y:S01]  /*43d10*/  LDL.LU R18, [R1+0x28] ;  /* 0x0000280001127983 */ /* 0x000ea20000300800 */
[----:B---3--:R-:W-:Y:S02]  /*43d20*/  IADD3 R12, P6, PT, R4, R0, RZ ;  /* 0x00000000040c7210 */ /* 0x008fe40007fde0ff */
[----:B----4-:R-:W-:-:S03]  /*43d30*/  PRMT R9, R6, 0x7770, RZ ;  /* 0x0000777006097816 */ /* 0x010fc600000000ff */
[----:B------:R-:W-:Y:S01]  /*43d40*/  IMAD.X R13, R5, 0x1, R2, P6 ;  /* 0x00000001050d7824 */ /* 0x000fe200030e0602 */
[----:B------:R-:W-:-:S04]  /*43d50*/  IADD3 R16, P6, PT, R4, R21, RZ ;  /* 0x0000001504107210 */ /* 0x000fc80007fde0ff */
[----:B------:R3:W-:Y:S01]  /*43d60*/  @P4 STG.E.U8 desc[UR42][R12.64], R9 ;  /* 0x000000090c004986 */ /* 0x0007e2000c10112a */
[----:B------:R-:W-:Y:S01]  /*43d70*/  IMAD.X R17, R5, 0x1, R8, P6 ;  /* 0x0000000105117824 */ /* 0x000fe200030e0608 */
[----:B---3--:R-:W-:-:S05]  /*43d80*/  PRMT R9, R6, 0x7771, RZ ;  /* 0x0000777106097816 */ /* 0x008fca00000000ff */
[----:B------:R3:W-:Y:S04]  /*43d90*/  @P1 STG.E.U8 desc[UR42][R16.64], R9 ;  /* 0x0000000910001986 */ /* 0x0007e8000c10112a */
[----:B---3--:R-:W3:Y:S04]  /*43da0*/  LDL R16, [R1+0x8] ;  /* 0x0000080001107983 */ /* 0x008ee80000100800 */
[----:B------:R-:W4:Y:S01]  /*43db0*/  LDL R17, [R1+0x10] ;  /* 0x0000100001117983 */ /* 0x000f220000100800 */
[----:B0-----:R-:W-:Y:S02]  /*43dc0*/  ISETP.LT.AND P5, PT, R25, UR4, !P3 ;  /* 0x0000000419007c0c */ /* 0x001fe4000dfa1270 */
[----:B------:R-:W-:-:S02]  /*43dd0*/  IADD3 R12, P4, PT, R4, R20, RZ ;  /* 0x00000014040c7210 */ /* 0x000fc40007f9e0ff */
[----:B------:R-:W-:Y:S01]  /*43de0*/  PRMT R10, R6, 0x7772, RZ ;  /* 0x00007772060a7816 */ /* 0x000fe200000000ff */
[----:B------:R-:W-:Y:S01]  /*43df0*/  VIADD R9, R4, UR24 ;  /* 0x0000001804097c36 */ /* 0x000fe20008000000 */
[----:B------:R-:W0:Y:S01]  /*43e00*/  LDCU UR4, c[0x0][0x398] ;  /* 0x00007300ff0477ac */ /* 0x000e220008000800 */
[----:B------:R-:W-:-:S06]  /*43e10*/  IMAD.X R13, R5, 0x1, R3, P4 ;  /* 0x00000001050d7824 */ /* 0x000fcc00020e0603 */
[----:B------:R0:W-:Y:S02]  /*43e20*/  @P5 STG.E.U8 desc[UR42][R12.64], R10 ;  /* 0x0000000a0c005986 */ /* 0x0001e4000c10112a */
[----:B0-----:R-:W-:-:S05]  /*43e30*/  IADD3 R12, P6, PT, R4, R29, RZ ;  /* 0x0000001d040c7210 */ /* 0x001fca0007fde0ff */
[----:B------:R-:W-:Y:S02]  /*43e40*/  IMAD.X R13, R5, 0x1, R28, P6 ;  /* 0x00000001050d7824 */ /* 0x000fe400030e061c */
[----:B------:R-:W2:Y:S01]  /*43e50*/  LDL R5, [R1+0x60] ;  /* 0x0000600001057983 */ /* 0x000ea20000100800 */
[C---:B---3--:R-:W-:Y:S02]  /*43e60*/  IADD3 R4, P5, PT, R9.reuse, R16, RZ ;  /* 0x0000001009047210 */ /* 0x048fe40007fbe0ff */
[----:B----4-:R-:W-:Y:S02]  /*43e70*/  IADD3 R16, P6, PT, R9, R17, RZ ;  /* 0x0000001109107210 */ /* 0x010fe40007fde0ff */
[----:B------:R-:W3:Y:S01]  /*43e80*/  LDL R17, [R1+0x2c] ;  /* 0x00002c0001117983 */ /* 0x000ee20000100800 */
[----:B-1----:R-:W-:Y:S01]  /*43e90*/  ISETP.LT.AND P3, PT, R26, UR6, !P3 ;  /* 0x000000061a007c0c */ /* 0x002fe2000df61270 */
[----:B------:R-:W0:Y:S01]  /*43ea0*/  LDCU UR6, c[0x0][0x398] ;  /* 0x00007300ff0677ac */ /* 0x000e220008000800 */
[----:B------:R-:W-:-:S02]  /*43eb0*/  ISETP.LT.AND P4, PT, R19, UR8, !P0 ;  /* 0x0000000813007c0c */ /* 0x000fc4000c781270 */
[----:B--2---:R-:W-:Y:S01]  /*43ec0*/  ISETP.LT.AND P1, PT, R14, UR5, !P0 ;  /* 0x000000050e007c0c */ /* 0x004fe2000c721270 */
[----:B------:R-:W1:Y:S01]  /*43ed0*/  LDCU UR5, c[0x0][0x398] ;  /* 0x00007300ff0577ac */ /* 0x000e620008000800 */
[----:B------:R-:W-:Y:S02]  /*43ee0*/  SHF.R.S32.HI R14, RZ, 0x1f, R9 ;  /* 0x0000001fff0e7819 */ /* 0x000fe40000011409 */
[----:B------:R-:W-:Y:S01]  /*43ef0*/  PRMT R10, R6, 0x7773, RZ ;  /* 0x00007773060a7816 */ /* 0x000fe200000000ff */
[----:B------:R-:W2:Y:S01]  /*43f00*/  LDCU UR8, c[0x0][0x398] ;  /* 0x00007300ff0877ac */ /* 0x000ea20008000800 */
[----:B------:R-:W-:-:S03]  /*43f10*/  PRMT R6, R11, 0x7770, RZ ;  /* 0x000077700b067816 */ /* 0x000fc600000000ff */
[----:B------:R4:W-:Y:S02]  /*43f20*/  @P3 STG.E.U8 desc[UR42][R12.64], R10 ;  /* 0x0000000a0c003986 */ /* 0x0009e4000c10112a */
[----:B----4-:R-:W-:Y:S02]  /*43f30*/  PRMT R10, R11, 0x7771, RZ ;  /* 0x000077710b0a7816 */ /* 0x010fe400000000ff */
[----:B------:R-:W4:Y:S01]  /*43f40*/  LDL R13, [R1+0x1af0] ;  /* 0x001af000010d7983 */ /* 0x000f220000100800 */
[----:B------:R-:W-:-:S05]  /*43f50*/  IMAD.X R5, R14, 0x1, R5, P5 ;  /* 0x000000010e057824 */ /* 0x000fca00028e0605 */
[----:B------:R-:W-:Y:S01]  /*43f60*/  @P4 STG.E.U8 desc[UR42][R4.64], R6 ;  /* 0x0000000604004986 */ /* 0x000fe2000c10112a */
[----:B------:R-:W-:Y:S01]  /*43f70*/  ISETP.LT.AND P4, PT, R15, UR10, !P0 ;  /* 0x0000000a0f007c0c */ /* 0x000fe2000c781270 */
[----:B---3--:R-:W-:-:S05]  /*43f80*/  IMAD.X R17, R14, 0x1, R17, P6 ;  /* 0x000000010e117824 */ /* 0x008fca00030e0611 */
[----:B------:R3:W-:Y:S04]  /*43f90*/  @P1 STG.E.U8 desc[UR42][R16.64], R10 ;  /* 0x0000000a10001986 */ /* 0x0007e8000c10112a */
[----:B---3--:R-:W3:Y:S04]  /*43fa0*/  LDL R17, [R1+0x20] ;  /* 0x0000200001117983 */ /* 0x008ee80000100800 */
[----:B------:R-:W2:Y:S01]  /*43fb0*/  LDL.LU R15, [R1+0x1b14] ;  /* 0x001b1400010f7983 */ /* 0x000ea20000300800 */
[----:B----4-:R-:W-:Y:S01]  /*43fc0*/  ISETP.LT.AND P3, PT, R13, UR4, !P0 ;  /* 0x000000040d007c0c */ /* 0x010fe2000c761270 */
[----:B------:R-:W4:Y:S01]  /*43fd0*/  LDCU UR4, c[0x0][0x398] ;  /* 0x00007300ff0477ac */ /* 0x000f220008000800 */
[----:B0-----:R-:W-:-:S02]  /*43fe0*/  ISETP.LT.AND P1, PT, R7, UR6, !P0 ;  /* 0x0000000607007c0c */ /* 0x001fc4000c721270 */
[----:B------:R-:W-:Y:S01]  /*43ff0*/  IADD3 R4, P5, PT, R9, R18, RZ ;  /* 0x0000001209047210 */ /* 0x000fe20007fbe0ff */
[----:B------:R-:W0:Y:S01]  /*44000*/  LDCU UR6, c[0x0][0x398] ;  /* 0x00007300ff0677ac */ /* 0x000e220008000800 */
[C---:B------:R-:W-:Y:S02]  /*44010*/  PRMT R6, R11.reuse, 0x7772, RZ ;  /* 0x000077720b067816 */ /* 0x040fe400000000ff */
[----:B------:R-:W-:Y:S01]  /*44020*/  PRMT R16, R11, 0x7773, RZ ;  /* 0x000077730b107816 */ /* 0x000fe200000000ff */
[----:B------:R-:W-:Y:S01]  /*44030*/  IMAD.X R5, R14, 0x1, R23, P5 ;  /* 0x000000010e057824 */ /* 0x000fe200028e0617 */
[----:B----4-:R-:W-:Y:S01]  /*44040*/  ISETP.LT.AND P5, PT, R25, UR4, !P0 ;  /* 0x0000000419007c0c */ /* 0x010fe2000c7a1270 */
[----:B------:R-:W4:Y:S01]  /*44050*/  LDCU UR4, c[0x0][0x398] ;  /* 0x00007300ff0477ac */ /* 0x000f220008000800 */
[----:B---3--:R-:W-:-:S05]  /*44060*/  IADD3 R12, P6, PT, R9, R17, RZ ;  /* 0x00000011090c7210 */ /* 0x008fca0007fde0ff */
[----:B------:R-:W-:Y:S01]  /*44070*/  IMAD.X R13, R14, 0x1, R22, P6 ;  /* 0x000000010e0d7824 */ /* 0x000fe200030e0616 */
[----:B------:R-:W-:-:S04]  /*44080*/  IADD3 R10, P6, PT, R9, R0, RZ ;  /* 0x00000000090a7210 */ /* 0x000fc80007fde0ff */
[----:B------:R2:W-:Y:S01]  /*44090*/  @P3 STG.E.U8 desc[UR42][R12.64], R6 ;  /* 0x000000060c003986 */ /* 0x0005e2000c10112a */
[----:B------:R-:W-:Y:S01]  /*440a0*/  IMAD.X R11, R14, 0x1, R2, P6 ;  /* 0x000000010e0b7824 */ /* 0x000fe200030e0602 */
[----:B-1----:R-:W-:Y:S01]  /*440b0*/  ISETP.LT.AND P3, PT, R24, UR5, !P0 ;  /* 0x0000000518007c0c */ /* 0x002fe2000c761270 */
[----:B------:R-:W1:Y:S01]  /*440c0*/  LDCU UR5, c[0x0][0x398] ;  /* 0x00007300ff0577ac */ /* 0x000e620008000800 */
[----:B------:R3:W-:Y:S01]  /*440d0*/  @P4 STG.E.U8 desc[UR42][R4.64], R16 ;  /* 0x0000001004004986 */ /* 0x0007e2000c10112a */
[----:B--2---:R-:W-:-:S03]  /*440e0*/  PRMT R6, R15, 0x7770, RZ ;  /* 0x000077700f067816 */ /* 0x004fc600000000ff */
[----:B------:R-:W2:Y:S04]  /*440f0*/  LDL R13, [R1+0x10] ;  /* 0x00001000010d7983 */ /* 0x000ea80000100800 */
[----:B------:R0:W-:Y:S01]  /*44100*/  @P1 STG.E.U8 desc[UR42][R10.64], R6 ;  /* 0x000000060a001986 */ /* 0x0001e2000c10112a */
[----:B---3--:R-:W-:Y:S02]  /*44110*/  IADD3 R4, P1, PT, R9, R21, RZ ;  /* 0x0000001509047210 */ /* 0x008fe40007f3e0ff */
[----:B------:R-:W-:Y:S01]  /*44120*/  PRMT R12, R15, 0x7772, RZ ;  /* 0x000077720f0c7816 */ /* 0x000fe200000000ff */
[----:B------:R-:W4:Y:S02]  /*44130*/  LDL R16, [R1+0x1aec] ;  /* 0x001aec0001107983 */ /* 0x000f240000100800 */
[----:B------:R-:W-:-:S02]  /*44140*/  IMAD.X R5, R14, 0x1, R8, P1 ;  /* 0x000000010e057824 */ /* 0x000fc400008e0608 */
[----:B0-----:R-:W-:Y:S01]  /*44150*/  VIADD R11, R27, 0x8 ;  /* 0x000000081b0b7836 */ /* 0x001fe20000000000 */
[----:B------:R-:W-:Y:S02]  /*44160*/  IADD3 R10, P4, PT, R9, R20, RZ ;  /* 0x00000014090a7210 */ /* 0x000fe40007f9e0ff */
[----:B------:R-:W-:Y:S02]  /*44170*/  PRMT R6, R15, 0x7771, RZ ;  /* 0x000077710f067816 */ /* 0x000fe400000000ff */
[----:B------:R-:W-:Y:S01]  /*44180*/  ISETP.GE.AND P1, PT, R11, UR13, PT ;  /* 0x0000000d0b007c0c */ /* 0x000fe2000bf26270 */
[----:B------:R-:W-:Y:S02]  /*44190*/  IMAD.X R11, R14, 0x1, R3, P4 ;  /* 0x000000010e0b7824 */ /* 0x000fe400020e0603 */
[----:B------:R-:W-:Y:S04]  /*441a0*/  @P3 STG.E.U8 desc[UR42][R4.64], R6 ;  /* 0x0000000604003986 */ /* 0x000fe8000c10112a */
[----:B------:R0:W-:Y:S04]  /*441b0*/  @P5 STG.E.U8 desc[UR42][R10.64], R12 ;  /* 0x0000000c0a005986 */ /* 0x0001e8000c10112a */
[----:B0-----:R-:W3:Y:S01]  /*441c0*/  LDL R11, [R1+0x8] ;  /* 0x00000800010b7983 */ /* 0x001ee20000100800 */
[----:B------:R-:W-:Y:S01]  /*441d0*/  VIADD R6, R9, UR24 ;  /* 0x0000001809067c36 */ /* 0x000fe20008000000 */
[----:B------:R-:W-:Y:S01]  /*441e0*/  ISETP.LT.AND P4, PT, R19, UR8, !P2 ;  /* 0x0000000813007c0c */ /* 0x000fe2000d781270 */
[----:B------:R-:W0:Y:S01]  /*441f0*/  LDCU UR8, c[0x0][0x398] ;  /* 0x00007300ff0877ac */ /* 0x000e220008000800 */
[----:B------:R-:W4:Y:S02]  /*44200*/  LDL.LU R19, [R1+0x1b10] ;  /* 0x001b100001137983 */ /* 0x000f240000300800 */
[----:B--2---:R-:W-:-:S02]  /*44210*/  IADD3 R12, P6, PT, R6, R13, RZ ;  /* 0x0000000d060c7210 */ /* 0x004fc40007fde0ff */
[----:B------:R-:W2:Y:S01]  /*44220*/  LDL R13, [R1+0x2c] ;  /* 0x00002c00010d7983 */ /* 0x000ea20000100800 */
[----:B---3--:R-:W-:-:S03]  /*44230*/  IADD3 R10, P5, PT, R6, R11, RZ ;  /* 0x0000000b060a7210 */ /* 0x008fc60007fbe0ff */
[----:B------:R-:W3:Y:S01]  /*44240*/  LDL R11, [R1+0x60] ;  /* 0x00006000010b7983 */ /* 0x000ee20000100800 */
[----:B------:R-:W-:Y:S01]  /*44250*/  ISETP.LT.AND P0, PT, R26, UR6, !P0 ;  /* 0x000000061a007c0c */ /* 0x000fe2000c701270 */
[----:B------:R-:W0:Y:S01]  /*44260*/  LDCU UR6, c[0x0][0x398] ;  /* 0x00007300ff0677ac */ /* 0x000e220008000800 */
[----:B------:R-:W-:Y:S02]  /*44270*/  IADD3 R4, P3, PT, R9, R29, RZ ;  /* 0x0000001d09047210 */ /* 0x000fe40007f7e0ff */
[----:B------:R-:W-:-:S03]  /*44280*/  PRMT R15, R15, 0x7773, RZ ;  /* 0x000077730f0f7816 */ /* 0x000fc600000000ff */
[----:B------:R-:W-:Y:S01]  /*44290*/  IMAD.X R5, R14, 0x1, R28, P3 ;  /* 0x000000010e057824 */ /* 0x000fe200018e061c */
[----:B----4-:R-:W-:Y:S01]  /*442a0*/  ISETP.LT.AND P3, PT, R16, UR4, !P2 ;  /* 0x0000000410007c0c */ /* 0x010fe2000d761270 */
[----:B------:R-:W4:Y:S01]  /*442b0*/  LDCU UR4, c[0x0][0x398] ;  /* 0x00007300ff0477ac */ /* 0x000f220008000800 */
[----:B------:R-:W-:-:S03]  /*442c0*/  SHF.R.S32.HI R9, RZ, 0x1f, R6 ;  /* 0x0000001fff097819 */ /* 0x000fc60000011406 */
[----:B------:R0:W-:Y:S01]  /*442d0*/  @P0 STG.E.U8 desc[UR42][R4.64], R15 ;  /* 0x0000000f04000986 */ /* 0x0001e2000c10112a */
[----:B------:R-:W-:-:S03]  /*442e0*/  PRMT R14, R19, 0x7770, RZ ;  /* 0x00007770130e7816 */ /* 0x000fc600000000ff */
[----:B0-----:R-:W1:Y:S01]  /*442f0*/  LDL R15, [R1+0x1af0] ;  /* 0x001af000010f7983 */ /* 0x001e620000100800 */
[----:B------:R-:W-:-:S03]  /*44300*/  PRMT R4, R19, 0x7771, RZ ;  /* 0x0000777113047816 */ /* 0x000fc600000000ff */
[----:B------:R-:W4:Y:S01]  /*44310*/  LDL R5, [R1+0x1af4] ;  /* 0x001af40001057983 */ /* 0x000f220000100800 */
[C---:B--2---:R-:W-:Y:S02]  /*44320*/  IMAD.X R13, R9.reuse, 0x1, R13, P6 ;  /* 0x00000001090d7824 */ /* 0x044fe400030e060d */
[----:B---3--:R-:W-:-:S05]  /*44330*/  IMAD.X R11, R9, 0x1, R11, P5 ;  /* 0x00000001090b7824 */ /* 0x008fca00028e060b */
[----:B------:R0:W-:Y:S04]  /*44340*/  @P4 STG.E.U8 desc[UR42][R10.64], R14 ;  /* 0x0000000e0a004986 */ /* 0x0001e8000c10112a */
[----:B------:R2:W-:Y:S01]  /*44350*/  @P3 STG.E.U8 desc[UR42][R12.64], R4 ;  /* 0x000000040c003986 */ /* 0x0005e2000c10112a */
[----:B------:R-:W-:Y:S01]  /*44360*/  ISETP.LT.AND P3, PT, R7, UR8, !P2 ;  /* 0x0000000807007c0c */ /* 0x000fe2000d761270 */
[----:B------:R-:W3:Y:S02]  /*44370*/  LDCU UR8, c[0x0][0x398] ;  /* 0x00007300ff0877ac */ /* 0x000ee40008000800 */
[----:B------:R-:W3:Y:S01]  /*44380*/  LDL.LU R7, [R1+0x1b0c] ;  /* 0x001b0c0001077983 */ /* 0x000ee20000300800 */
[C---:B0-----:R-:W-:Y:S02]  /*44390*/  IADD3 R10, P6, PT, R6.reuse, R17, RZ ;  /* 0x00000011060a7210 */ /* 0x041fe40007fde0ff */
[----:B-1----:R-:W-:Y:S01]  /*443a0*/  ISETP.LT.AND P0, PT, R15, UR5, !P2 ;  /* 0x000000050f007c0c */ /* 0x002fe2000d701270 */
[----:B------:R-:W0:Y:S01]  /*443b0*/  LDCU UR5, c[0x0][0x398] ;  /* 0x00007300ff0577ac */ /* 0x000e220008000800 */
[----:B----4-:R-:W-:Y:S01]  /*443c0*/  ISETP.LT.AND P4, PT, R5, UR6, !P2 ;  /* 0x0000000605007c0c */ /* 0x010fe2000d781270 */
[----:B------:R-:W-:Y:S01]  /*443d0*/  IMAD.X R11, R9, 0x1, R22, P6 ;  /* 0x00000001090b7824 */ /* 0x000fe200030e0616 */
[C---:B--2---:R-:W-:Y:S01]  /*443e0*/  IADD3 R4, P5, PT, R6.reuse, R18, RZ ;  /* 0x0000001206047210 */ /* 0x044fe20007fbe0ff */
[----:B------:R-:W2:Y:S01]  /*443f0*/  LDL.LU R17, [R1+0x40] ;  /* 0x0000400001117983 */ /* 0x000ea20000300800 */
[----:B------:R-:W-:Y:S01]  /*44400*/  PRMT R13, R19, 0x7772, RZ ;  /* 0x00007772130d7816 */ /* 0x000fe200000000ff */
[----:B------:R-:W1:Y:S01]  /*44410*/  LDCU UR6, c[0x0][0x398] ;  /* 0x00007300ff0677ac */ /* 0x000e620008000800 */
[----:B------:R-:W-:Y:S01]  /*44420*/  IADD3 R12, P6, PT, R6, R0, RZ ;  /* 0x00000000060c7210 */ /* 0x000fe20007fde0ff */
[----:B------:R-:W-:Y:S01]  /*44430*/  IMAD.X R5, R9, 0x1, R23, P5 ;  /* 0x0000000109057824 */ /* 0x000fe200028e0617 */
[----:B------:R-:W-:-:S03]  /*44440*/  PRMT R14, R19, 0x7773, RZ ;  /* 0x00007773130e7816 */ /* 0x000fc600000000ff */
[----:B------:R4:W-:Y:S01]  /*44450*/  @P0 STG.E.U8 desc[UR42][R10.64], R13 ;  /* 0x0000000d0a000986 */ /* 0x0009e2000c10112a */
[----:B------:R-:W-:Y:S01]  /*44460*/  ISETP.LT.AND P0, PT, R24, UR4, !P2 ;  /* 0x0000000418007c0c */ /* 0x000fe2000d701270 */
[----:B------:R-:W1:Y:S02]  /*44470*/  LDCU UR4, c[0x0][0x398] ;  /* 0x00007300ff0477ac */ /* 0x000e640008000800 */
[----:B------:R1:W-:Y:S01]  /*44480*/  @P4 STG.E.U8 desc[UR42][R4.64], R14 ;  /* 0x0000000e04004986 */ /* 0x0003e2000c10112a */
[----:B0-----:R-:W-:Y:S01]  /*44490*/  ISETP.LT.AND P5, PT, R25, UR5, !P2 ;  /* 0x0000000519007c0c */ /* 0x001fe2000d7a1270 */
[----:B------:R-:W0:Y:S02]  /*444a0*/  LDCU UR5, c[0x0][0x398] ;  /* 0x00007300ff0577ac */ /* 0x000e240008000800 */
[----:B------:R-:W2:Y:S01]  /*444b0*/  LDL R15, [R1+0x1ae8] ;  /* 0x001ae800010f7983 */ /* 0x000ea20000100800 */
[----:B----4-:R-:W-:-:S03]  /*444c0*/  IMAD.X R13, R9, 0x1, R2, P6 ;  /* 0x00000001090d7824 */ /* 0x010fc600030e0602 */
[----:B------:R-:W4:Y:S01]  /*444d0*/  LDL.LU R19, [R1+0x1af8] ;  /* 0x001af80001137983 */ /* 0x000f220000300800 */
[----:B------:R-:W-:-:S03]  /*444e0*/  VIADD R11, R27, 0x9 ;  /* 0x000000091b0b7836 */ /* 0x000fc60000000000 */
[----:B-1----:R-:W2:Y:S01]  /*444f0*/  LDL R14, [R1+0x1af4] ;  /* 0x001af400010e7983 */ /* 0x002ea20000100800 */
[----:B---3--:R-:W-:-:S05]  /*44500*/  PRMT R10, R7, 0x7770, RZ ;  /* 0x00007770070a7816 */ /* 0x008fca00000000ff */
[----:B------:R1:W-:Y:S01]  /*44510*/  @P3 STG.E.U8 desc[UR42][R12.64], R10 ;  /* 0x0000000a0c003986 */ /* 0x0003e2000c10112a */
[----:B------:R-:W-:-:S05]  /*44520*/  IADD3 R4, P3, PT, R6, R21, RZ ;  /* 0x0000001506047210 */ /* 0x000fca0007f7e0ff */
[----:B------:R-:W-:Y:S01]  /*44530*/  IMAD.X R5, R9, 0x1, R8, P3 ;  /* 0x0000000109057824 */ /* 0x000fe200018e0608 */
[----:B------:R-:W-:Y:S02]  /*44540*/  ISETP.GE.AND P3, PT, R11, UR15, PT ;  /* 0x0000000f0b007c0c */ /* 0x000fe4000bf66270 */
[C---:B-1----:R-:W-:Y:S02]  /*44550*/  IADD3 R10, P4, PT, R6.reuse, R20, RZ ;  /* 0x00000014060a7210 */ /* 0x042fe40007f9e0ff */
[C---:B------:R-:W-:Y:S02]  /*44560*/  PRMT R12, R7.reuse, 0x7771, RZ ;  /* 0x00007771070c7816 */ /* 0x040fe400000000ff */
[----:B------:R-:W-:Y:S01]  /*44570*/  PRMT R13, R7, 0x7772, RZ ;  /* 0x00007772070d7816 */ /* 0x000fe200000000ff */
[----:B------:R-:W-:Y:S02]  /*44580*/  IMAD.X R11, R9, 0x1, R3, P4 ;  /* 0x00000001090b7824 */ /* 0x000fe400020e0603 */
[----:B------:R1:W-:Y:S04]  /*44590*/  @P0 STG.E.U8 desc[UR42][R4.64], R12 ;  /* 0x0000000c04000986 */ /* 0x0003e8000c10112a */
[----:B------:R3:W-:Y:S04]  /*445a0*/  @P5 STG.E.U8 desc[UR42][R10.64], R13 ;  /* 0x0000000d0a005986 */ /* 0x0007e8000c10112a */
[----:B-1----:R-:W4:Y:S04]  /*445b0*/  LDL R12, [R1+0x10] ;  /* 0x00001000010c7983 */ /* 0x002f280000100800 */
[----:B---3--:R-:W3:Y:S01]  /*445c0*/  LDL R13, [R1+0x8] ;  /* 0x00000800010d7983 */ /* 0x008ee20000100800 */
[----:B------:R-:W-:-:S02]  /*445d0*/  IADD3 R4, P6, PT, R6, R29, RZ ;  /* 0x0000001d06047210 */ /* 0x000fc40007fde0ff */
[----:B------:R-:W-:Y:S02]  /*445e0*/  ISETP.LT.AND P0, PT, R16, UR4, !P1 ;  /* 0x0000000410007c0c */ /* 0x000fe4000cf01270 */
[----:B------:R-:W-:Y:S01]  /*445f0*/  ISETP.LT.AND P2, PT, R26, UR6, !P2 ;  /* 0x000000061a007c0c */ /* 0x000fe2000d741270 */
[----:B------:R-:W4:Y:S01]  /*44600*/  LDL.LU R16, [R1+0x30] ;  /* 0x0000300001107983 */ /* 0x000f220000300800 */
[----:B------:R-:W-:Y:S01]  /*44610*/  IMAD.X R5, R9, 0x1, R28, P6 ;  /* 0x0000000109057824 */ /* 0x000fe200030e061c */
[----:B--2---:R-:W-:Y:S01]  /*44620*/  ISETP.LT.AND P4, PT, R15, UR8, !P1 ;  /* 0x000000080f007c0c */ /* 0x004fe2000cf81270 */
[----:B------:R-:W-:Y:S01]  /*44630*/  VIADD R11, R6, UR24 ;  /* 0x00000018060b7c36 */ /* 0x000fe20008000000 */
[----:B------:R-:W2:Y:S01]  /*44640*/  LDL R9, [R1+0x60] ;  /* 0x0000600001097983 */ /* 0x000ea20000100800 */
[----:B------:R-:W1:Y:S03]  /*44650*/  LDCU UR6, c[0x0][0x398] ;  /* 0x00007300ff0677ac */ /* 0x000e660008000800 */
[----:B------:R-:W-:Y:S01]  /*44660*/  SHF.R.S32.HI R10, RZ, 0x1f, R11 ;  /* 0x0000001fff0a7819 */ /* 0x000fe2000001140b */
[----:B------:R-:W0:Y:S01]  /*44670*/  LDCU UR4, c[0x0][0x398] ;  /* 0x00007300ff0477ac */ /* 0x000e220008000800 */
[----:B------:R-:W0:Y:S01]  /*44680*/  LDCU UR8, c[0x0][0x398] ;  /* 0x00007300ff0877ac */ /* 0x000e220008000800 */
[----:B---3--:R-:W-:-:S02]  /*44690*/  IADD3 R6, P5, PT, R11, R13, RZ ;  /* 0x0000000d0b067210 */ /* 0x008fc40007fbe0ff */
[----:B------:R-:W-:-:S05]  /*446a0*/  PRMT R13, R7, 0x7773, RZ ;  /* 0x00007773070d7816 */ /* 0x000fca00000000ff */
[----:B------:R3:W-:Y:S04]  /*446b0*/  @P2 STG.E.U8 desc[UR42][R4.64], R13 ;  /* 0x0000000d04002986 */ /* 0x0007e8000c10112a */
[----:B---3--:R-:W3:Y:S01]  /*446c0*/  LDL R4, [R1+0x2c] ;  /* 0x00002c0001047983 */ /* 0x008ee20000100800 */
[----:B--2---:R-:W-:Y:S01]  /*446d0*/  IMAD.X R7, R10, 0x1, R9, P5 ;  /* 0x000000010a077824 */ /* 0x004fe200028e0609 */
[----:B------:R-:W-:Y:S02]  /*446e0*/  PRMT R9, R17, 0x7770, RZ ;  /* 0x0000777011097816 */ /* 0x000fe400000000ff */
[----:B------:R-:W2:Y:S04]  /*446f0*/  LDL R5, [R1+0x20] ;  /* 0x0000200001057983 */ /* 0x000ea80000100800 */
[----:B------:R0:W-:Y:S04]  /*44700*/  @P4 STG.E.U8 desc[UR42][R6.64], R9 ;  /* 0x0000000906004986 */ /* 0x0001e8000c10112a */
[----:B0-----:R-:W2:Y:S01]  /*44710*/  LDL R7, [R1+0x1af0] ;  /* 0x001af00001077983 */ /* 0x001ea20000100800 */
[----:B----4-:R-:W-:-:S02]  /*44720*/  IADD3 R12, P6, PT, R11, R12, RZ ;  /* 0x0000000c0b0c7210 */ /* 0x010fc40007fde0ff */
[----:B-1----:R-:W-:Y:S01]  /*44730*/  ISETP.LT.AND P4, PT, R14, UR6, !P1 ;  /* 0x000000060e007c0c */ /* 0x002fe2000cf81270 */
[----:B------:R-:W0:Y:S01]  /*44740*/  LDCU UR6, c[0x0][0x398] ;  /* 0x00007300ff0677ac */ /* 0x000e220008000800 */
[----:B------:R-:W4:Y:S01]  /*44750*/  LDL.LU R14, [R1+0x64] ;  /* 0x00006400010e7983 */ /* 0x000f220000300800 */
[----:B------:R-:W-:Y:S01]  /*44760*/  IADD3 R6, P5, PT, R11, R18, RZ ;  /* 0x000000120b067210 */ /* 0x000fe20007fbe0ff */
[----:B---3--:R-:W-:Y:S01]  /*44770*/  IMAD.X R13, R10, 0x1, R4, P6 ;  /* 0x000000010a0d7824 */ /* 0x008fe200030e0604 */
[----:B------:R-:W-:-:S05]  /*44780*/  PRMT R4, R17, 0x7771, RZ ;  /* 0x0000777111047816 */ /* 0x000fca00000000ff */
[----:B------:R1:W-:Y:S04]  /*44790*/  @P0 STG.E.U8 desc[UR42][R12.64], R4 ;  /* 0x000000040c000986 */ /* 0x0003e8000c10112a */
[----:B-1----:R-:W3:Y:S01]  /*447a0*/  LDL R13, [R1+0x8] ;  /* 0x00000800010d7983 */ /* 0x002ee20000100800 */
[----:B--2---:R-:W-:Y:S01]  /*447b0*/  ISETP.LT.AND P2, PT, R7, UR5, !P1 ;  /* 0x0000000507007c0c */ /* 0x004fe2000cf41270 */
[----:B------:R-:W1:Y:S01]  /*447c0*/  LDCU UR5, c[0x0][0x398] ;  /* 0x00007300ff0577ac */ /* 0x000e620008000800 */
[----:B------:R-:W-:Y:S01]  /*447d0*/  IADD3 R4, P0, PT, R11, R5, RZ ;  /* 0x000000050b047210 */ /* 0x000fe20007f1e0ff */
[----:B------:R-:W-:Y:S01]  /*447e0*/  VIADD R7, R27, 0xa ;  /* 0x0000000a1b077836 */ /* 0x000fe20000000000 */
[----:B------:R-:W-:-:S03]  /*447f0*/  PRMT R12, R17, 0x7772, RZ ;  /* 0x00007772110c7816 */ /* 0x000fc600000000ff */
[C---:B------:R-:W-:Y:S01]  /*44800*/  IMAD.X R5, R10.reuse, 0x1, R22, P0 ;  /* 0x000000010a057824 */ /* 0x040fe200000e0616 */
[----:B------:R-:W-:Y:S01]  /*44810*/  ISETP.LT.AND P6, PT, R19, UR4, !P1 ;  /* 0x0000000413007c0c */ /* 0x000fe2000cfc1270 */
[----:B------:R-:W2:Y:S01]  /*44820*/  LDCU UR4, c[0x0][0x398] ;  /* 0x00007300ff0477ac */ /* 0x000ea20008000800 */
[----:B------:R-:W-:Y:S01]  /*44830*/  ISETP.GE.AND P0, PT, R7, UR7, PT ;  /* 0x0000000707007c0c */ /* 0x000fe2000bf06270 */
[----:B------:R-:W-:Y:S01]  /*44840*/  IMAD.X R7, R10, 0x1, R23, P5 ;  /* 0x000000010a077824 */ /* 0x000fe200028e0617 */
[----:B------:R-:W-:Y:S01]  /*44850*/  PRMT R9, R17, 0x7773, RZ ;  /* 0x0000777311097816 */ /* 0x000fe200000000ff */
[----:B------:R0:W-:Y:S01]  /*44860*/  @P2 STG.E.U8 desc[UR42][R4.64], R12 ;  /* 0x0000000c04002986 */ /* 0x0001e2000c10112a */
[----:B------:R-:W2:Y:S03]  /*44870*/  LDCU UR7, c[0x0][0x398] ;  /* 0x00007300ff0777ac */ /* 0x000ea60008000800 */
[----:B------:R4:W-:Y:S01]  /*44880*/  @P4 STG.E.U8 desc[UR42][R6.64], R9 ;  /* 0x0000000906004986 */ /* 0x0009e2000c10112a */
[----:B-1----:R-:W-:Y:S01]  /*44890*/  ISETP.LT.AND P5, PT, R24, UR5, !P1 ;  /* 0x0000000518007c0c */ /* 0x002fe2000cfa1270 */
[----:B------:R-:W1:Y:S02]  /*448a0*/  LDCU UR5, c[0x0][0x398] ;  /* 0x00007300ff0577ac */ /* 0x000e640008000800 */
[----:B------:R-:W3:Y:S01]  /*448b0*/  LDL.LU R17, [R1+0x50] ;  /* 0x0000500001117983 */ /* 0x000ee20000300800 */
[----:B0-----:R-:W-:-:S02]  /*448c0*/  IADD3 R4, P2, PT, R11, R0, RZ ;  /* 0x000000000b047210 */ /* 0x001fc40007f5e0ff */
[----:B----4-:R-:W-:-:S03]  /*448d0*/  PRMT R7, R16, 0x7770, RZ ;  /* 0x0000777010077816 */ /* 0x010fc600000000ff */
[----:B------:R-:W-:Y:S01]  /*448e0*/  IMAD.X R5, R10, 0x1, R2, P2 ;  /* 0x000000010a057824 */ /* 0x000fe200010e0602 */
[----:B------:R-:W-:Y:S01]  /*448f0*/  ISETP.LT.AND P4, PT, R25, UR6, !P1 ;  /* 0x0000000619007c0c */ /* 0x000fe2000cf81270 */
[----:B------:R-:W-:Y:S01]  /*44900*/  VIADD R9, R27, 0xb ;  /* 0x0000000b1b097836 */ /* 0x000fe20000000000 */
[C---:B------:R-:W-:Y:S01]  /*44910*/  IADD3 R6, P2, PT, R11.reuse, R21, RZ ;  /* 0x000000150b067210 */ /* 0x040fe20007f5e0ff */
[----:B------:R-:W0:Y:S01]  /*44920*/  LDCU UR6, c[0x0][0x398] ;  /* 0x00007300ff0677ac */ /* 0x000e220008000800 */
[----:B------:R4:W-:Y:S01]  /*44930*/  @P6 STG.E.U8 desc[UR42][R4.64], R7 ;  /* 0x0000000704006986 */ /* 0x0009e2000c10112a */
[----:B------:R-:W-:Y:S02]  /*44940*/  PRMT R12, R16, 0x7772, RZ ;  /* 0x00007772100c7816 */ /* 0x000fe400000000ff */
[----:B----4-:R-:W-:Y:S01]  /*44950*/  IADD3 R4, P6, PT, R11, R20, RZ ;  /* 0x000000140b047210 */ /* 0x010fe20007fde0ff */
[----:B------:R-:W-:Y:S01]  /*44960*/  IMAD.X R7, R10, 0x1, R8, P2 ;  /* 0x000000010a077824 */ /* 0x000fe200010e0608 */
[----:B------:R-:W-:-:S02]  /*44970*/  ISETP.GE.AND P2, PT, R9, UR11, PT ;  /* 0x0000000b09007c0c */ /* 0x000fc4000bf46270 */
[----:B------:R-:W-:Y:S01]  /*44980*/  PRMT R9, R16, 0x7771, RZ ;  /* 0x0000777110097816 */ /* 0x000fe200000000ff */
[----:B------:R-:W-:Y:S01]  /*44990*/  IMAD.X R5, R10, 0x1, R3, P6 ;  /* 0x000000010a057824 */ /* 0x000fe200030e0603 */
[----:B--2---:R-:W-:Y:S01]  /*449a0*/  ISETP.LT.AND P1, PT, R26, UR4, !P1 ;  /* 0x000000041a007c0c */ /* 0x004fe2000cf21270 */
[----:B------:R-:W2:Y:S02]  /*449b0*/  LDCU UR4, c[0x0][0x398] ;  /* 0x00007300ff0477ac */ /* 0x000ea40008000800 */
[----:B------:R4:W-:Y:S04]  /*449c0*/  @P5 STG.E.U8 desc[UR42][R6.64], R9 ;  /* 0x0000000906005986 */ /* 0x0009e8000c10112a */
[----:B------:R-:W-:Y:S04]  /*449d0*/  @P4 STG.E.U8 desc[UR42][R4.64], R12 ;  /* 0x0000000c04004986 */ /* 0x000fe8000c10112a */
[----:B------:R0:W1:Y:S01]  /*449e0*/  LDS.128 R4, [R14] ;  /* 0x000000000e047984 */ /* 0x0000620000000c00 */
[----:B------:R-:W-:Y:S01]  /*449f0*/  ISETP.LT.AND P5, PT, R15, UR7, !P3 ;  /* 0x000000070f007c0c */ /* 0x000fe2000dfa1270 */
[----:B------:R-:W1:Y:S01]  /*44a00*/  LDCU UR7, c[0x0][0x398] ;  /* 0x00007300ff0777ac */ /* 0x000e620008000800 */
[C---:B----4-:R-:W-:Y:S01]  /*44a10*/  VIADD R9, R11.reuse, UR24 ;  /* 0x000000180b097c36 */ /* 0x050fe20008000000 */
[----:B0-----:R-:W-:-:S02]  /*44a20*/  IADD3 R14, P4, PT, R11, R29, RZ ;  /* 0x0000001d0b0e7210 */ /* 0x001fc40007f9e0ff */
[----:B------:R-:W-:-:S03]  /*44a30*/  PRMT R16, R16, 0x7773, RZ ;  /* 0x0000777310107816 */ /* 0x000fc600000000ff */
[----:B------:R-:W-:Y:S02]  /*44a40*/  IMAD.X R15, R10, 0x1, R28, P4 ;  /* 0x000000010a0f7824 */ /* 0x000fe400020e061c */
[----:B------:R-:W1:Y:S04]  /*44a50*/  LDL R10, [R1+0x1aec] ;  /* 0x001aec00010a7983 */ /* 0x000e680000100800 */
[----:B------:R0:W-:Y:S04]  /*44a60*/  @P1 STG.E.U8 desc[UR42][R14.64], R16 ;  /* 0x000000100e001986 */ /* 0x0001e8000c10112a */
[----:B0-----:R-:W4:Y:S01]  /*44a70*/  LDL R15, [R1+0x10] ;  /* 0x00001000010f7983 */ /* 0x001f220000100800 */
[----:B---3--:R-:W-:-:S03]  /*44a80*/  IADD3 R12, P6, PT, R9, R13, RZ ;  /* 0x0000000d090c7210 */ /* 0x008fc60007fde0ff */
[----:B------:R-:W3:Y:S04]  /*44a90*/  LDL R16, [R1+0x20] ;  /* 0x0000200001107983 */ /* 0x000ee80000100800 */
[----:B------:R-:W2:Y:S01]  /*44aa0*/  LDL R13, [R1+0x60] ;  /* 0x00006000010d7983 */ /* 0x000ea20000100800 */
[----:B------:R-:W-:Y:S02]  /*44ab0*/  SHF.R.S32.HI R11, RZ, 0x1f, R9 ;  /* 0x0000001fff0b7819 */ /* 0x000fe40000011409 */
[----:B-1----:R-:W-:Y:S01]  /*44ac0*/  ISETP.LT.AND P4, PT, R10, UR5, !P3 ;  /* 0x000000050a007c0c */ /* 0x002fe2000df81270 */
[----:B------:R-:W0:Y:S01]  /*44ad0*/  LDCU UR5, c[0x0][0x398] ;  /* 0x00007300ff0577ac */ /* 0x000e220008000800 */
[----:B------:R-:W-:Y:S02]  /*44ae0*/  PRMT R10, R17, 0x7770, RZ ;  /* 0x00007770110a7816 */ /* 0x000fe400000000ff */
[----:B----4-:R-:W-:-:S02]  /*44af0*/  IADD3 R14, P1, PT, R9, R15, RZ ;  /* 0x0000000f090e7210 */ /* 0x010fc40007f3e0ff */
[----:B------:R-:W4:Y:S01]  /*44b00*/  LDL R15, [R1+0x2c] ;  /* 0x00002c00010f7983 */ /* 0x000f220000100800 */
[----:B--2---:R-:W-:-:S05]  /*44b10*/  IMAD.X R13, R11, 0x1, R13, P6 ;  /* 0x000000010b0d7824 */ /* 0x004fca00030e060d */
[----:B------:R1:W-:Y:S04]  /*44b20*/  @P5 STG.E.U8 desc[UR42][R12.64], R10 ;  /* 0x0000000a0c005986 */ /* 0x0003e8000c10112a */
[----:B-1----:R-:W2:Y:S04]  /*44b30*/  LDL R12, [R1+0x1af0] ;  /* 0x001af000010c7983 */ /* 0x002ea80000100800 */
[----:B------:R-:W3:Y:S01]  /*44b40*/  LDL R13, [R1+0x1af4] ;  /* 0x001af400010d7983 */ /* 0x000ee20000100800 */
[----:B------:R-:W-:Y:S01]  /*44b50*/  PRMT R10, R17, 0x7771, RZ ;  /* 0x00007771110a7816 */ /* 0x000fe200000000ff */
[----:B----4-:R-:W-:-:S05]  /*44b60*/  IMAD.X R15, R11, 0x1, R15, P1 ;  /* 0x000000010b0f7824 */ /* 0x010fca00008e060f */
[----:B------:R1:W-:Y:S02]  /*44b70*/  @P4 STG.E.U8 desc[UR42][R14.64], R10 ;  /* 0x0000000a0e004986 */ /* 0x0003e4000c10112a */
[----:B-1----:R-:W-:Y:S02]  /*44b80*/  IADD3 R14, P4, PT, R9, R18, RZ ;  /* 0x00000012090e7210 */ /* 0x002fe40007f9e0ff */
[----:B------:R-:W-:-:S03]  /*44b90*/  PRMT R10, R17, 0x7773, RZ ;  /* 0x00007773110a7816 */ /* 0x000fc600000000ff */
[----:B------:R-:W-:Y:S01]  /*44ba0*/  IMAD.X R15, R11, 0x1, R23, P4 ;  /* 0x000000010b0f7824 */ /* 0x000fe200020e0617 */
[----:B--2---:R-:W-:Y:S01]  /*44bb0*/  ISETP.LT.AND P5, PT, R12, UR6, !P3 ;  /* 0x000000060c007c0c */ /* 0x004fe2000dfa1270 */
[----:B------:R-:W1:Y:S01]  /*44bc0*/  LDCU UR6, c[0x0][0x398] ;  /* 0x00007300ff0677ac */ /* 0x000e620008000800 */
[----:B---3--:R-:W-:Y:S02]  /*44bd0*/  IADD3 R12, P6, PT, R9, R16, RZ ;  /* 0x00000010090c7210 */ /* 0x008fe40007fde0ff */
[----:B------:R-:W-:Y:S01]  /*44be0*/  ISETP.LT.AND P1, PT, R13, UR8, !P3 ;  /* 0x000000080d007c0c */ /* 0x000fe2000df21270 */
[----:B------:R-:W2:Y:S01]  /*44bf0*/  LDCU UR8, c[0x0][0x398] ;  /* 0x00007300ff0877ac */ /* 0x000ea20008000800 */
[----:B------:R-:W-:Y:S01]  /*44c00*/  PRMT R16, R17, 0x7772, RZ ;  /* 0x0000777211107816 */ /* 0x000fe200000000ff */
[----:B------:R-:W-:Y:S01]  /*44c10*/  IMAD.X R13, R11, 0x1, R22, P6 ;  /* 0x000000010b0d7824 */ /* 0x000fe200030e0616 */
[----:B------:R-:W-:Y:S01]  /*44c20*/  ISETP.LT.AND P6, PT, R19, UR4, !P3 ;  /* 0x0000000413007c0c */ /* 0x000fe2000dfc1270 */
[----:B------:R-:W3:Y:S01]  /*44c30*/  LDL.LU R17, [R1+0x44] ;  /* 0x0000440001117983 */ /* 0x000ee20000300800 */
[----:B------:R-:W4:Y:S03]  /*44c40*/  LDCU UR4, c[0x0][0x398] ;  /* 0x00007300ff0477ac */ /* 0x000f260008000800 */
[----:B------:R1:W-:Y:S04]  /*44c50*/  @P5 STG.E.U8 desc[UR42][R12.64], R16 ;  /* 0x000000100c005986 */ /* 0x0003e8000c10112a */
[----:B------:R2:W-:Y:S01]  /*44c60*/  @P1 STG.E.U8 desc[UR42][R14.64], R10 ;  /* 0x0000000a0e001986 */ /* 0x0005e2000c10112a */
[----:B0-----:R-:W-:Y:S01]  /*44c70*/  ISETP.LT.AND P1, PT, R24, UR5, !P3 ;  /* 0x0000000518007c0c */ /* 0x001fe2000df21270 */
[----:B------:R-:W0:Y:S01]  /*44c80*/  LDCU UR5, c[0x0][0x398] ;  /* 0x00007300ff0577ac */ /* 0x000e220008000800 */
[----:B-1----:R-:W-:-:S02]  /*44c90*/  IADD3 R12, P4, PT, R9, R0, RZ ;  /* 0x00000000090c7210 */ /* 0x002fc40007f9e0ff */
[----:B--2---:R-:W-:-:S03]  /*44ca0*/  PRMT R10, R4, 0x7770, RZ ;  /* 0x00007770040a7816 */ /* 0x004fc600000000ff */
[----:B------:R-:W-:Y:S01]  /*44cb0*/  IMAD.X R13, R11, 0x1, R2, P4 ;  /* 0x000000010b0d7824 */ /* 0x000fe200020e0602 */
[----:B------:R-:W-:-:S04]  /*44cc0*/  IADD3 R14, P5, PT, R9, R21, RZ ;  /* 0x00000015090e7210 */ /* 0x000fc80007fbe0ff */
[----:B------:R1:W-:Y:S01]  /*44cd0*/  @P6 STG.E.U8 desc[UR42][R12.64], R10 ;  /* 0x0000000a0c006986 */ /* 0x0003e2000c10112a */
[----:B------:R-:W-:Y:S01]  /*44ce0*/  IMAD.X R15, R11, 0x1, R8, P5 ;  /* 0x000000010b0f7824 */ /* 0x000fe200028e0608 */
[----:B-1----:R-:W-:-:S05]  /*44cf0*/  PRMT R10, R4, 0x7771, RZ ;  /* 0x00007771040a7816 */ /* 0x002fca00000000ff */
[----:B------:R1:W-:Y:S04]  /*44d00*/  @P1 STG.E.U8 desc[UR42][R14.64], R10 ;  /* 0x0000000a0e001986 */ /* 0x0003e8000c10112a */
[----:B-1----:R-:W0:Y:S04]  /*44d10*/  LDL R10, [R1+0x1ae8] ;  /* 0x001ae800010a7983 */ /* 0x002e280000100800 */
[----:B------:R-:W2:Y:S01]  /*44d20*/  LDL R14, [R1+0x8] ;  /* 0x00000800010e7983 */ /* 0x000ea20000100800 */
[----:B------:R-:W-:Y:S01]  /*44d30*/  ISETP.LT.AND P4, PT, R25, UR6, !P3 ;  /* 0x0000000619007c0c */ /* 0x000fe2000df81270 */
[----:B------:R-:W1:Y:S01]  /*44d40*/  LDCU UR6, c[0x0][0x398] ;  /* 0x00007300ff0677ac */ /* 0x000e620008000800 */
[----:B------:R-:W-:Y:S01]  /*44d50*/  IADD3 R12, P6, PT, R9, R20, RZ ;  /* 0x00000014090c7210 */ /* 0x000fe20007fde0ff */
[----:B------:R-:W3:Y:S01]  /*44d60*/  LDL R15, [R1+0x20] ;  /* 0x00002000010f7983 */ /* 0x000ee20000100800 */
[----:B------:R-:W-:-:S03]  /*44d70*/  PRMT R16, R4, 0x7772, RZ ;  /* 0x0000777204107816 */ /* 0x000fc600000000ff */
[----:B------:R-:W-:Y:S01]  /*44d80*/  IMAD.X R13, R11, 0x1, R3, P6 ;  /* 0x000000010b0d7824 */ /* 0x000fe200030e0603 */
[----:B----4-:R-:W-:Y:S01]  /*44d90*/  ISETP.LT.AND P3, PT, R26, UR4, !P3 ;  /* 0x000000041a007c0c */ /* 0x010fe2000df61270 */
[----:B------:R-:W4:Y:S04]  /*44da0*/  LDCU UR4, c[0x0][0x398] ;  /* 0x00007300ff0477ac */ /* 0x000f280008000800 */
[----:B------:R1:W-:Y:S02]  /*44db0*/  @P4 STG.E.U8 desc[UR42][R12.64], R16 ;  /* 0x000000100c004986 */ /* 0x0003e4000c10112a */
[C---:B-1----:R-:W-:Y:S01]  /*44dc0*/  VIADD R16, R9.reuse, UR24 ;  /* 0x0000001809107c36 */ /* 0x042fe20008000000 */
[----:B------:R-:W-:-:S05]  /*44dd0*/  IADD3 R12, P1, PT, R9, R29, RZ ;  /* 0x0000001d090c7210 */ /* 0x000fca0007f3e0ff */
[----:B------:R-:W-:Y:S02]  /*44de0*/  IMAD.X R13, R11, 0x1, R28, P1 ;  /* 0x000000010b0d7824 */ /* 0x000fe400008e061c */
[----:B------:R-:W3:Y:S01]  /*44df0*/  LDL R11, [R1+0x60] ;  /* 0x00006000010b7983 */ /* 0x000ee20000100800 */
[----:B0-----:R-:W-:Y:S01]  /*44e00*/  ISETP.LT.AND P4, PT, R10, UR5, !P0 ;  /* 0x000000050a007c0c */ /* 0x001fe2000c781270 */
[----:B------:R-:W0:Y:S01]  /*44e10*/  LDCU UR5, c[0x0][0x398] ;  /* 0x00007300ff0577ac */ /* 0x000e220008000800 */
[----:B--2---:R-:W-:Y:S02]  /*44e20*/  IADD3 R10, P5, PT, R16, R14, RZ ;  /* 0x0000000e100a7210 */ /* 0x004fe40007fbe0ff */
[----:B------:R-:W-:Y:S02]  /*44e30*/  PRMT R14, R4, 0x7773, RZ ;  /* 0x00007773040e7816 */ /* 0x000fe400000000ff */
[----:B------:R-:W2:Y:S04]  /*44e40*/  LDL R4, [R1+0x1aec] ;  /* 0x001aec0001047983 */ /* 0x000ea80000100800 */
[----:B------:R1:W-:Y:S04]  /*44e50*/  @P3 STG.E.U8 desc[UR42][R12.64], R14 ;  /* 0x0000000e0c003986 */ /* 0x0003e8000c10112a */
[----:B-1----:R-:W4:Y:S01]  /*44e60*/  LDL R13, [R1+0x10] ;  /* 0x00001000010d7983 */ /* 0x002f220000100800 */
[----:B------:R-:W-:-:S03]  /*44e70*/  SHF.R.S32.HI R9, RZ, 0x1f, R16 ;  /* 0x0000001fff097819 */ /* 0x000fc60000011410 */
[----:B------:R-:W4:Y:S02]  /*44e80*/  LDL R14, [R1+0x1af4] ;  /* 0x001af400010e7983 */ /* 0x000f240000100800 */
[----:B---3--:R-:W-:Y:S01]  /*44e90*/  IMAD.X R11, R9, 0x1, R11, P5 ;  /* 0x00000001090b7824 */ /* 0x008fe200028e060b */
[----:B--2---:R-:W-:Y:S01]  /*44ea0*/  ISETP.LT.AND P1, PT, R4, UR6, !P0 ;  /* 0x0000000604007c0c */ /* 0x004fe2000c721270 */
[----:B------:R-:W1:Y:S01]  /*44eb0*/  LDCU UR6, c[0x0][0x398] ;  /* 0x00007300ff0677ac */ /* 0x000e620008000800 */
[----:B------:R-:W-:-:S05]  /*44ec0*/  PRMT R4, R17, 0x7770, RZ ;  /* 0x0000777011047816 */ /* 0x000fca00000000ff */
[----:B------:R2:W-:Y:S01]  /*44ed0*/  @P4 STG.E.U8 desc[UR42][R10.64], R4 ;  /* 0x000000040a004986 */ /* 0x0005e2000c10112a */
[----:B----4-:R-:W-:-:S03]  /*44ee0*/  IADD3 R12, P5, PT, R16, R13, RZ ;  /* 0x0000000d100c7210 */ /* 0x010fc60007fbe0ff */
[----:B------:R-:W3:Y:S04]  /*44ef0*/  LDL R13, [R1+0x2c] ;  /* 0x00002c00010d7983 */ /* 0x000ee80000100800 */
[----:B--2---:R-:W2:Y:S01]  /*44f00*/  LDL R11, [R1+0x1af0] ;  /* 0x001af000010b7983 */ /* 0x004ea20000100800 */
[----:B------:R-:W-:Y:S02]  /*44f10*/  PRMT R4, R17, 0x7771, RZ ;  /* 0x0000777111047816 */ /* 0x000fe400000000ff */
[----:B------:R-:W-:Y:S01]  /*44f20*/  IADD3 R10, P6, PT, R16, R15, RZ ;  /* 0x0000000f100a7210 */ /* 0x000fe20007fde0ff */
[----:B---3--:R-:W-:Y:S01]  /*44f30*/  IMAD.X R13, R9, 0x1, R13, P5 ;  /* 0x00000001090d7824 */ /* 0x008fe200028e060d */
[----:B--2---:R-:W-:-:S04]  /*44f40*/  ISETP.LT.AND P3, PT, R11, UR7, !P0 ;  /* 0x000000070b007c0c */ /* 0x004fc8000c761270 */
[----:B------:R2:W-:Y:S01]  /*44f50*/  @P1 STG.E.U8 desc[UR42][R12.64], R4 ;  /* 0x000000040c001986 */ /* 0x0005e2000c10112a */
[----:B------:R-:W-:Y:S01]  /*44f60*/  IMAD.X R11, R9, 0x1, R22, P6 ;  /* 0x00000001090b7824 */ /* 0x000fe200030e0616 */
[----:B------:R-:W-:Y:S01]  /*44f70*/  ISETP.LT.AND P4, PT, R14, UR4, !P0 ;  /* 0x000000040e007c0c */ /* 0x000fe2000c781270 */
[----:B------:R-:W3:Y:S01]  /*44f80*/  LDCU UR4, c[0x0][0x398] ;  /* 0x00007300ff0477ac */ /* 0x000ee20008000800 */
[----:B------:R-:W4:Y:S01]  /*44f90*/  LDCU UR7, c[0x0][0x398] ;  /* 0x00007300ff0777ac */ /* 0x000f220008000800 */
[----:B--2---:R-:W-:-:S05]  /*44fa0*/  PRMT R4, R17, 0x7772, RZ ;  /* 0x0000777211047816 */ /* 0x004fca00000000ff */
[----:B------:R2:W-:Y:S04]  /*44fb0*/  @P3 STG.E.U8 desc[UR42][R10.64], R4 ;  /* 0x000000040a003986 */ /* 0x0005e8000c10112a */
[----:B--2---:R-:W2:Y:S01]  /*44fc0*/  LDL R11, [R1+0x34] ;  /* 0x00003400010b7983 */ /* 0x004ea20000100800 */
[----:B0-----:R-:W-:Y:S01]  /*44fd0*/  ISETP.LT.AND P1, PT, R19, UR5, !P0 ;  /* 0x0000000513007c0c */ /* 0x001fe2000c721270 */
[----:B------:R-:W0:Y:S01]  /*44fe0*/  LDCU UR5, c[0x0][0x398] ;  /* 0x00007300ff0577ac */ /* 0x000e220008000800 */
[C---:B------:R-:W-:Y:S02]  /*44ff0*/  IADD3 R12, P5, PT, R16.reuse, R18, RZ ;  /* 0x00000012100c7210 */ /* 0x040fe40007fbe0ff */
[----:B------:R-:W-:Y:S02]  /*45000*/  IADD3 R14, P6, PT, R16, R0, RZ ;  /* 0x00000000100e7210 */ /* 0x000fe40007fde0ff */
[----:B------:R-:W-:Y:S01]  /*45010*/  PRMT R17, R17, 0x7773, RZ ;  /* 0x0000777311117816 */ /* 0x000fe200000000ff */
[----:B------:R-:W-:-:S02]  /*45020*/  IMAD.X R13, R9, 0x1, R23, P5 ;  /* 0x00000001090d7824 */ /* 0x000fc400028e0617 */
[----:B------:R-:W-:-:S03]  /*45030*/  IMAD.X R15, R9, 0x1, R2, P6 ;  /* 0x00000001090f7824 */ /* 0x000fc600030e0602 */
[----:B------:R0:W-:Y:S01]  /*45040*/  @P4 STG.E.U8 desc[UR42][R12.64], R17 ;  /* 0x000000110c004986 */ /* 0x0001e2000c10112a */
[----:B--2---:R-:W-:-:S03]  /*45050*/  PRMT R4, R11, 0x7770, RZ ;  /* 0x000077700b047816 */ /* 0x004fc600000000ff */
[----:B0-----:R-:W2:Y:S04]  /*45060*/  LDL R17, [R1+0x54] ;  /* 0x0000540001117983 */ /* 0x001ea80000100800 */
[----:B------:R0:W-:Y:S04]  /*45070*/  @P1 STG.E.U8 desc[UR42][R14.64], R4 ;  /* 0x000000040e001986 */ /* 0x0001e8000c10112a */
[----:B0-----:R-:W2:Y:S01]  /*45080*/  LDL R14, [R1+0x34] ;  /* 0x00003400010e7983 */ /* 0x001ea20000100800 */
[----:B-1----:R-:W-:Y:S01]  /*45090*/  ISETP.LT.AND P4, PT, R24, UR6, !P0 ;  /* 0x0000000618007c0c */ /* 0x002fe2000c781270 */
[----:B------:R-:W-:Y:S01]  /*450a0*/  VIADD R4, R27, 0xc ;  /* 0x0000000c1b047836 */ /* 0x000fe20000000000 */
[C---:B------:R-:W-:Y:S01]  /*450b0*/  IADD3 R10, P1, PT, R16.reuse, R21, RZ ;  /* 0x00000015100a7210 */ /* 0x040fe20007f3e0ff */
[----:B------:R-:W4:Y:S01]  /*450c0*/  LDL R15, [R1+0x10] ;  /* 0x00001000010f7983 */ /* 0x000f220000100800 */
[----:B---3--:R-:W-:Y:S01]  /*450d0*/  ISETP.LT.AND P3, PT, R25, UR4, !P0 ;  /* 0x0000000419007c0c */ /* 0x008fe2000c761270 */
[----:B------:R-:W0:Y:S01]  /*450e0*/  LDCU UR6, c[0x0][0x398] ;  /* 0x00007300ff0677ac */ /* 0x000e220008000800 */
[----:B------:R-:W-:Y:S01]  /*450f0*/  IADD3 R12, P5, PT, R16, R20, RZ ;  /* 0x00000014100c7210 */ /* 0x000fe20007fbe0ff */
[C---:B------:R-:W-:Y:S01]  /*45100*/  IMAD.X R11, R9.reuse, 0x1, R8, P1 ;  /* 0x00000001090b7824 */ /* 0x040fe200008e0608 */
[----:B------:R-:W-:Y:S01]  /*45110*/  ISETP.GE.AND P1, PT, R4, UR9, PT ;  /* 0x0000000904007c0c */ /* 0x000fe2000bf26270 */
[----:B------:R-:W1:Y:S02]  /*45120*/  LDCU UR4, c[0x0][0x398] ;  /* 0x00007300ff0477ac */ /* 0x000e640008000800 */
[----:B------:R-:W-:Y:S01]  /*45130*/  IMAD.X R13, R9, 0x1, R3, P5 ;  /* 0x00000001090d7824 */ /* 0x000fe200028e0603 */
[----:B--2---:R-:W-:-:S02]  /*45140*/  PRMT R4, R14, 0x7771, RZ ;  /* 0x000077710e047816 */ /* 0x004fc400000000ff */
[----:B------:R-:W-:-:S03]  /*45150*/  PRMT R14, R14, 0x7772, RZ ;  /* 0x000077720e0e7816 */ /* 0x000fc600000000ff */
[----:B------:R2:W-:Y:S04]  /*45160*/  @P4 STG.E.U8 desc[UR42][R10.64], R4 ;  /* 0x000000040a004986 */ /* 0x0005e8000c10112a */
[----:B------:R3:W-:Y:S04]  /*45170*/  @P3 STG.E.U8 desc[UR42][R12.64], R14 ;  /* 0x0000000e0c003986 */ /* 0x0007e8000c10112a */
[----:B--2---:R-:W1:Y:S04]  /*45180*/  LDL R4, [R1+0x1aec] ;  /* 0x001aec0001047983 */ /* 0x004e680000100800 */
[----:B---3--:R-:W0:Y:S04]  /*45190*/  LDL R12, [R1+0x1ae8] ;  /* 0x001ae800010c7983 */ /* 0x008e280000100800 */
[----:B------:R-:W2:Y:S04]  /*451a0*/  LDL R13, [R1+0x8] ;  /* 0x00000800010d7983 */ /* 0x000ea80000100800 */
[----:B------:R-:W3:Y:S01]  /*451b0*/  LDL.LU R14, [R1+0x34] ;  /* 0x00003400010e7983 */ /* 0x000ee20000300800 */
[----:B------:R-:W-:Y:S01]  /*451c0*/  ISETP.LT.AND P0, PT, R26, UR5, !P0 ;  /* 0x000000051a007c0c */ /* 0x000fe2000c701270 */
[----:B------:R-:W0:Y:S01]  /*451d0*/  LDCU UR5, c[0x0][0x398] ;  /* 0x00007300ff0577ac */ /* 0x000e220008000800 */
[C---:B------:R-:W-:Y:S01]  /*451e0*/  IADD3 R10, P5, PT, R16.reuse, R29, RZ ;  /* 0x0000001d100a7210 */ /* 0x040fe20007fbe0ff */
[----:B------:R-:W-:-:S04]  /*451f0*/  VIADD R16, R16, UR24 ;  /* 0x0000001810107c36 */ /* 0x000fc80008000000 */
[----:B------:R-:W-:Y:S01]  /*45200*/  IMAD.X R11, R9, 0x1, R28, P5 ;  /* 0x00000001090b7824 */ /* 0x000fe200028e061c */
[----:B0-----:R-:W-:Y:S01]  /*45210*/  ISETP.LT.AND P4, PT, R12, UR6, !P2 ;  /* 0x000000060c007c0c */ /* 0x001fe2000d781270 */
[----:B------:R-:W0:Y:S01]  /*45220*/  LDCU UR6, c[0x0][0x398] ;  /* 0x00007300ff0677ac */ /* 0x000e220008000800 */
[----:B--2---:R-:W-:Y:S02]  /*45230*/  IADD3 R12, P5, PT, R16, R13, RZ ;  /* 0x0000000d100c7210 */ /* 0x004fe40007fbe0ff */
[----:B------:R-:W2:Y:S01]  /*45240*/  LDL R13, [R1+0x60] ;  /* 0x00006000010d7983 */ /* 0x000ea20000100800 */
[----:B---3--:R-:W-:Y:S02]  /*45250*/  PRMT R9, R14, 0x7773, RZ ;  /* 0x000077730e097816 */ /* 0x008fe400000000ff */
[----:B----4-:R-:W-:Y:S02]  /*45260*/  IADD3 R14, P6, PT, R16, R15, RZ ;  /* 0x0000000f100e7210 */ /* 0x010fe40007fde0ff */
[----:B------:R-:W3:Y:S04]  /*45270*/  LDL R15, [R1+0x2c] ;  /* 0x00002c00010f7983 */ /* 0x000ee80000100800 */
[----:B------:R4:W-:Y:S04]  /*45280*/  @P0 STG.E.U8 desc[UR42][R10.64], R9 ;  /* 0x000000090a000986 */ /* 0x0009e8000c10112a */
[----:B----4-:R-:W4:Y:S01]  /*45290*/  LDL R10, [R1+0x54] ;  /* 0x00005400010a7983 */ /* 0x010f220000100800 */
[----:B-1----:R-:W-:Y:S01]  /*452a0*/  ISETP.LT.AND P3, PT, R4, UR4, !P2 ;  /* 0x0000000404007c0c */ /* 0x002fe2000d761270 */
[----:B------:R-:W1:Y:S01]  /*452b0*/  LDCU UR4, c[0x0][0x398] ;  /* 0x00007300ff0477ac */ /* 0x000e620008000800 */
[----:B------:R-:W-:Y:S01]  /*452c0*/  SHF.R.S32.HI R4, RZ, 0x1f, R16 ;  /* 0x0000001fff047819 */ /* 0x000fe20000011410 */
[----:B------:R-:W4:Y:S01]  /*452d0*/  LDL R11, [R1+0x1af0] ;  /* 0x001af000010b7983 */ /* 0x000f220000100800 */
[----:B------:R-:W-:-:S03]  /*452e0*/  PRMT R17, R17, 0x7770, RZ ;  /* 0x0000777011117816 */ /* 0x000fc600000000ff */
[C---:B--2---:R-:W-:Y:S02]  /*452f0*/  IMAD.X R13, R4.reuse, 0x1, R13, P5 ;  /* 0x00000001040d7824 */ /* 0x044fe400028e060d */
[----:B---3--:R-:W-:-:S03]  /*45300*/  IMAD.X R15, R4, 0x1, R15, P6 ;  /* 0x00000001040f7824 */ /* 0x008fc600030e060f */
[----:B------:R2:W-:Y:S04]  /*45310*/  @P4 STG.E.U8 desc[UR42][R12.64], R17 ;  /* 0x000000110c004986 */ /* 0x0005e8000c10112a */
[----:B--2---:R-:W2:Y:S01]  /*45320*/  LDL R13, [R1+0x1af4] ;  /* 0x001af400010d7983 */ /* 0x004ea20000100800 */
[----:B----4-:R-:W-:-:S03]  /*45330*/  PRMT R9, R10, 0x7771, RZ ;  /* 0x000077710a097816 */ /* 0x010fc600000000ff */
[----:B------:R-:W3:Y:S04]  /*45340*/  LDL R17, [R1+0x1ae8] ;  /* 0x001ae80001117983 */ /* 0x000ee80000100800 */
[----:B------:R4:W-:Y:S04]  /*45350*/  @P3 STG.E.U8 desc[UR42][R14.64], R9 ;  /* 0x000000090e003986 */ /* 0x0009e8000c10112a */
[----:B----4-:R-:W4:Y:S01]  /*45360*/  LDL R15, [R1+0x20] ;  /* 0x00002000010f7983 */ /* 0x010f220000100800 */
[----:B------:R-:W-:Y:S01]  /*45370*/  VIADD R9, R27, 0xd ;  /* 0x0000000d1b097836 */ /* 0x000fe20000000000 */
[----:B------:R-:W-:Y:S01]  /*45380*/  ISETP.LT.AND P0, PT, R11, UR7, !P2 ;  /* 0x000000070b007c0c */ /* 0x000fe2000d701270 */
[----:B------:R-:W3:Y:S01]  /*45390*/  LDCU UR7, c[0x0][0x398] ;  /* 0x00007300ff0777ac */ /* 0x000ee20008000800 */
[----:B----4-:R-:W-:-:S05]  /*453a0*/  IADD3 R10, P3, PT, R16, R15, RZ ;  /* 0x0000000f100a7210 */ /* 0x010fca0007f7e0ff */
[----:B------:R-:W-:Y:S01]  /*453b0*/  IMAD.X R11, R4, 0x1, R22, P3 ;  /* 0x00000001040b7824 */ /* 0x000fe200018e0616 */
[----:B------:R-:W-:Y:S02]  /*453c0*/  ISETP.GE.AND P3, PT, R9, UR21, PT ;  /* 0x0000001509007c0c */ /* 0x000fe4000bf66270 */
[----:B------:R-:W4:Y:S01]  /*453d0*/  LDL.LU R9, [R1+0x54] ;  /* 0x0000540001097983 */ /* 0x000f220000300800 */
[----:B--2---:R-:W-:Y:S01]  /*453e0*/  ISETP.LT.AND P4, PT, R13, UR8, !P2 ;  /* 0x000000080d007c0c */ /* 0x004fe2000d781270 */
[----:B------:R-:W2:Y:S01]  /*453f0*/  LDCU UR8, c[0x0][0x398] ;  /* 0x00007300ff0877ac */ /* 0x000ea20008000800 */
[----:B------:R-:W-:Y:S02]  /*45400*/  IADD3 R12, P5, PT, R16, R18, RZ ;  /* 0x00000012100c7210 */ /* 0x000fe40007fbe0ff */
[----:B------:R-:W-:Y:S01]  /*45410*/  ISETP.LT.AND P6, PT, R19, UR5, !P2 ;  /* 0x0000000513007c0c */ /* 0x000fe2000d7c1270 */
[----:B------:R-:W0:Y:S02]  /*45420*/  LDCU UR5, c[0x0][0x398] ;  /* 0x00007300ff0577ac */ /* 0x000e240008000800 */
[----:B------:R-:W-:Y:S01]  /*45430*/  IMAD.X R13, R4, 0x1, R23, P5 ;  /* 0x00000001040d7824 */ /* 0x000fe200028e0617 */
[----:B-1----:R-:W-:Y:S01]  /*45440*/  ISETP.LT.AND P5, PT, R24, UR4, !P2 ;  /* 0x0000000418007c0c */ /* 0x002fe2000d7a1270 */
[----:B------:R-:W1:Y:S01]  /*45450*/  LDCU UR4, c[0x0][0x398] ;  /* 0x00007300ff0477ac */ /* 0x000e620008000800 */
[----:B----4-:R-:W-:-:S02]  /*45460*/  PRMT R14, R9, 0x7772, RZ ;  /* 0x00007772090e7816 */ /* 0x010fc400000000ff */
[----:B------:R-:W-:-:S03]  /*45470*/  PRMT R9, R9, 0x7773, RZ ;  /* 0x0000777309097816 */ /* 0x000fc600000000ff */
[----:B------:R4:W-:Y:S04]  /*45480*/  @P0 STG.E.U8 desc[UR42][R10.64], R14 ;  /* 0x0000000e0a000986 */ /* 0x0009e8000c10112a */
[----:B------:R0:W-:Y:S01]  /*45490*/  @P4 STG.E.U8 desc[UR42][R12.64], R9 ;  /* 0x000000090c004986 */ /* 0x0001e2000c10112a */
[----:B----4-:R-:W-:Y:S02]  /*454a0*/  IADD3 R10, P0, PT, R16, R0, RZ ;  /* 0x00000000100a7210 */ /* 0x010fe40007f1e0ff */
[----:B0-----:R-:W-:-:S03]  /*454b0*/  PRMT R13, R5, 0x7770, RZ ;  /* 0x00007770050d7816 */ /* 0x001fc600000000ff */
        /* <DEDUP_REMOVED lines=11> */
[----:B------:R-:W-:-:S04]  /*45570*/  IMAD.X R11, R4, 0x1, R3, P6 ;  /* 0x00000001040b7824 */ /* 0x000fc800030e0603 */
[----:B------:R4:W-:Y:S04]  /*45580*/  @P5 STG.E.U8 desc[UR42][R12.64], R9 ;  /* 0x000000090c005986 */ /* 0x0009e8000c10112a */
[----:B------:R0:W-:Y:S04]  /*45590*/  @P4 STG.E.U8 desc[UR42][R10.64], R14 ;  /* 0x0000000e0a004986 */ /* 0x0001e8000c10112a */
[----:B----4-:R-:W4:Y:S04]  /*455a0*/  LDL.LU R13, [R1+0x48] ;  /* 0x00004800010d7983 */ /* 0x010f280000300800 */
[----:B0-----:R-:W2:Y:S01]  /*455b0*/  LDL R11, [R1+0x8] ;  /* 0x00000800010b7983 */ /* 0x001ea20000100800 */
[----:B------:R-:W-:Y:S01]  /*455c0*/  ISETP.LT.AND P2, PT, R26, UR5, !P2 ;  /* 0x000000051a007c0c */ /* 0x000fe2000d741270 */
[C---:B------:R-:W-:Y:S01]  /*455d0*/  VIADD R12, R16.reuse, UR24 ;  /* 0x00000018100c7c36 */ /* 0x040fe20008000000 */
[----:B------:R-:W-:Y:S01]  /*455e0*/  IADD3 R16, P4, PT, R16, R29, RZ ;  /* 0x0000001d10107210 */ /* 0x000fe20007f9e0ff */
[----:B------:R-:W4:Y:S01]  /*455f0*/  LDL R14, [R1+0x1af4] ;  /* 0x001af400010e7983 */ /* 0x000f220000100800 */
[----:B---3--:R-:W-:Y:S01]  /*45600*/  ISETP.LT.AND P5, PT, R17, UR7, !P1 ;  /* 0x0000000711007c0c */ /* 0x008fe2000cfa1270 */
[----:B------:R-:W0:Y:S02]  /*45610*/  LDCU UR5, c[0x0][0x398] ;  /* 0x00007300ff0577ac */ /* 0x000e240008000800 */
[----:B------:R-:W-:Y:S01]  /*45620*/  IMAD.X R17, R4, 0x1, R28, P4 ;  /* 0x0000000104117824 */ /* 0x000fe200020e061c */
[----:B------:R-:W-:Y:S01]  /*45630*/  PRMT R4, R5, 0x7773, RZ ;  /* 0x0000777305047816 */ /* 0x000fe200000000ff */
[----:B------:R-:W3:Y:S01]  /*45640*/  LDCU UR7, c[0x0][0x398] ;  /* 0x00007300ff0777ac */ /* 0x000ee20008000800 */
[----:B------:R-:W1:Y:S04]  /*45650*/  LDL R5, [R1+0x1aec] ;  /* 0x001aec0001057983 */ /* 0x000e680000100800 */
[----:B------:R0:W-:Y:S04]  /*45660*/  @P2 STG.E.U8 desc[UR42][R16.64], R4 ;  /* 0x0000000410002986 */ /* 0x0001e8000c10112a */
[----:B0-----:R-:W3:Y:S04]  /*45670*/  LDL R4, [R1+0x10] ;  /* 0x0000100001047983 */ /* 0x001ee80000100800 */
[----:B------:R-:W3:Y:S01]  /*45680*/  LDL R16, [R1+0x1af0] ;  /* 0x001af00001107983 */ /* 0x000ee20000100800 */
[----:B--2---:R-:W-:-:S03]  /*45690*/  IADD3 R10, P6, PT, R12, R11, RZ ;  /* 0x0000000b0c0a7210 */ /* 0x004fc60007fde0ff */
[----:B------:R-:W2:Y:S04]  /*456a0*/  LDL R11, [R1+0x60] ;  /* 0x00006000010b7983 */ /* 0x000ea80000100800 */
[----:B------:R-:W2:Y:S01]  /*456b0*/  LDL.LU R17, [R1+0x2c] ;  /* 0x00002c0001117983 */ /* 0x000ea20000300800 */
[----:B------:R-:W-:Y:S02]  /*456c0*/  SHF.R.S32.HI R9, RZ, 0x1f, R12 ;  /* 0x0000001fff097819 */ /* 0x000fe4000001140c */
[----:B-1----:R-:W-:Y:S01]  /*456d0*/  ISETP.LT.AND P4, PT, R5, UR4, !P1 ;  /* 0x0000000405007c0c */ /* 0x002fe2000cf81270 */
[----:B------:R-:W0:Y:S01]  /*456e0*/  LDCU UR4, c[0x0][0x398] ;  /* 0x00007300ff0477ac */ /* 0x000e220008000800 */
[----:B----4-:R-:W-:Y:S02]  /*456f0*/  PRMT R5, R13, 0x7770, RZ ;  /* 0x000077700d057816 */ /* 0x010fe400000000ff */
[----:B---3--:R-:W-:Y:S01]  /*45700*/  IADD3 R4, P2, PT, R12, R4, RZ ;  /* 0x000000040c047210 */ /* 0x008fe20007f5e0ff */
[----:B--2---:R-:W-:-:S05]  /*45710*/  IMAD.X R11, R9, 0x1, R11, P6 ;  /* 0x00000001090b7824 */ /* 0x004fca00030e060b */
[----:B------:R1:W-:Y:S01]  /*45720*/  @P5 STG.E.U8 desc[UR42][R10.64], R5 ;  /* 0x000000050a005986 */ /* 0x0003e2000c10112a */
[----:B------:R-:W-:Y:S01]  /*45730*/  ISETP.LT.AND P5, PT, R16, UR6, !P1 ;  /* 0x0000000610007c0c */ /* 0x000fe2000cfa1270 */
[----:B------:R-:W2:Y:S02]  /*45740*/  LDCU UR6, c[0x0][0x398] ;  /* 0x00007300ff0677ac */ /* 0x000ea40008000800 */
[----:B------:R-:W3:Y:S01]  /*45750*/  LDL.LU R16, [R1+0x58] ;  /* 0x0000580001107983 */ /* 0x000ee20000300800 */
[----:B-1----:R-:W-:Y:S01]  /*45760*/  IMAD.X R5, R9, 0x1, R17, P2 ;  /* 0x0000000109057824 */ /* 0x002fe200010e0611 */
[C---:B------:R-:W-:Y:S02]  /*45770*/  PRMT R11, R13.reuse, 0x7771, RZ ;  /* 0x000077710d0b7816 */ /* 0x040fe400000000ff */
[----:B------:R-:W-:Y:S02]  /*45780*/  IADD3 R10, P6, PT, R12, R15, RZ ;  /* 0x0000000f0c0a7210 */ /* 0x000fe40007fde0ff */
[----:B------:R-:W-:Y:S01]  /*45790*/  ISETP.LT.AND P2, PT, R14, UR5, !P1 ;  /* 0x000000050e007c0c */ /* 0x000fe2000cf41270 */
[----:B------:R1:W-:Y:S01]  /*457a0*/  @P4 STG.E.U8 desc[UR42][R4.64], R11 ;  /* 0x0000000b04004986 */ /* 0x0003e2000c10112a */
[----:B------:R-:W-:Y:S01]  /*457b0*/  PRMT R14, R13, 0x7772, RZ ;  /* 0x000077720d0e7816 */ /* 0x000fe200000000ff */
[----:B------:R-:W4:Y:S01]  /*457c0*/  LDCU UR5, c[0x0][0x398] ;  /* 0x00007300ff0577ac */ /* 0x000f220008000800 */
[----:B-1----:R-:W-:-:S05]  /*457d0*/  IMAD.X R11, R9, 0x1, R22, P6 ;  /* 0x00000001090b7824 */ /* 0x002fca00030e0616 */
[----:B------:R1:W-:Y:S04]  /*457e0*/  @P5 STG.E.U8 desc[UR42][R10.64], R14 ;  /* 0x0000000e0a005986 */ /* 0x0003e8000c10112a */
[----:B-1----:R-:W3:Y:S01]  /*457f0*/  LDL R14, [R1+0x38] ;  /* 0x00003800010e7983 */ /* 0x002ee20000100800 */
[C---:B------:R-:W-:Y:S02]  /*45800*/  IADD3 R4, P4, PT, R12.reuse, R18, RZ ;  /* 0x000000120c047210 */ /* 0x040fe40007f9e0ff */
[----:B------:R-:W-:Y:S01]  /*45810*/  ISETP.LT.AND P6, PT, R19, UR7, !P1 ;  /* 0x0000000713007c0c */ /* 0x000fe2000cfc1270 */
[----:B------:R-:W1:Y:S01]  /*45820*/  LDCU UR7, c[0x0][0x398] ;  /* 0x00007300ff0777ac */ /* 0x000e620008000800 */
[----:B------:R-:W-:Y:S01]  /*45830*/  PRMT R13, R13, 0x7773, RZ ;  /* 0x000077730d0d7816 */ /* 0x000fe200000000ff */
[----:B------:R-:W-:Y:S01]  /*45840*/  IMAD.X R5, R9, 0x1, R23, P4 ;  /* 0x0000000109057824 */ /* 0x000fe200020e0617 */
[----:B------:R-:W-:-:S04]  /*45850*/  IADD3 R10, P4, PT, R12, R0, RZ ;  /* 0x000000000c0a7210 */ /* 0x000fc80007f9e0ff */
[----:B------:R1:W-:Y:S01]  /*45860*/  @P2 STG.E.U8 desc[UR42][R4.64], R13 ;  /* 0x0000000d04002986 */ /* 0x0003e2000c10112a */
[----:B------:R-:W-:Y:S01]  /*45870*/  IMAD.X R11, R9, 0x1, R2, P4 ;  /* 0x00000001090b7824 */ /* 0x000fe200020e0602 */
[----:B0-----:R-:W-:Y:S01]  /*45880*/  ISETP.LT.AND P2, PT, R24, UR4, !P1 ;  /* 0x0000000418007c0c */ /* 0x001fe2000cf41270 */
[----:B------:R-:W0:Y:S01]  /*45890*/  LDCU UR4, c[0x0][0x398] ;  /* 0x00007300ff0477ac */ /* 0x000e220008000800 */
[----:B--2---:R-:W-:Y:S02]  /*458a0*/  ISETP.LT.AND P4, PT, R25, UR6, !P1 ;  /* 0x0000000619007c0c */ /* 0x004fe4000cf81270 */
[----:B-1----:R-:W-:Y:S01]  /*458b0*/  IADD3 R4, P5, PT, R12, R21, RZ ;  /* 0x000000150c047210 */ /* 0x002fe20007fbe0ff */
[----:B------:R-:W1:Y:S01]  /*458c0*/  LDCU UR6, c[0x0][0x398] ;  /* 0x00007300ff0677ac */ /* 0x000e620008000800 */
[----:B---3--:R-:W-:-:S05]  /*458d0*/  PRMT R5, R14, 0x7770, RZ ;  /* 0x000077700e057816 */ /* 0x008fca00000000ff */
[----:B------:R2:W-:Y:S01]  /*458e0*/  @P6 STG.E.U8 desc[UR42][R10.64], R5 ;  /* 0x000000050a006986 */ /* 0x0005e2000c10112a */
[C---:B------:R-:W-:Y:S02]  /*458f0*/  PRMT R13, R14.reuse, 0x7771, RZ ;  /* 0x000077710e0d7816 */ /* 0x040fe400000000ff */
[----:B------:R-:W-:Y:S02]  /*45900*/  PRMT R14, R14, 0x7772, RZ ;  /* 0x000077720e0e7816 */ /* 0x000fe400000000ff */
[----:B--2---:R-:W-:Y:S01]  /*45910*/  IADD3 R10, P6, PT, R12, R20, RZ ;  /* 0x000000140c0a7210 */ /* 0x004fe20007fde0ff */
[----:B------:R-:W-:-:S04]  /*45920*/  IMAD.X R5, R9, 0x1, R8, P5 ;  /* 0x0000000109057824 */ /* 0x000fc800028e0608 */
[C---:B------:R-:W-:Y:S01]  /*45930*/  IMAD.X R11, R9.reuse, 0x1, R3, P6 ;  /* 0x00000001090b7824 */ /* 0x040fe200030e0603 */
[----:B------:R2:W-:Y:S04]  /*45940*/  @P2 STG.E.U8 desc[UR42][R4.64], R13 ;  /* 0x0000000d04002986 */ /* 0x0005e8000c10112a */
[----:B------:R3:W-:Y:S04]  /*45950*/  @P4 STG.E.U8 desc[UR42][R10.64], R14 ;  /* 0x0000000e0a004986 */ /* 0x0007e8000c10112a */
[----:B--2---:R-:W0:Y:S04]  /*45960*/  LDL R4, [R1+0x1ae8] ;  /* 0x001ae80001047983 */ /* 0x004e280000100800 */
[----:B---3--:R-:W2:Y:S04]  /*45970*/  LDL R11, [R1+0x8] ;  /* 0x00000800010b7983 */ /* 0x008ea80000100800 */
[----:B------:R-:W3:Y:S01]  /*45980*/  LDL.LU R14, [R1+0x38] ;  /* 0x00003800010e7983 */ /* 0x000ee20000300800 */
[----:B----4-:R-:W-:Y:S01]  /*45990*/  ISETP.LT.AND P1, PT, R26, UR5, !P1 ;  /* 0x000000051a007c0c */ /* 0x010fe2000cf21270 */
[C---:B------:R-:W-:Y:S01]  /*459a0*/  VIADD R5, R12.reuse, UR24 ;  /* 0x000000180c057c36 */ /* 0x040fe20008000000 */
[----:B------:R-:W-:Y:S01]  /*459b0*/  IADD3 R12, P2, PT, R12, R29, RZ ;  /* 0x0000001d0c0c7210 */ /* 0x000fe20007f5e0ff */
[----:B------:R-:W4:Y:S04]  /*459c0*/  LDCU UR5, c[0x0][0x398] ;  /* 0x00007300ff0577ac */ /* 0x000f280008000800 */
[----:B------:R-:W-:-:S02]  /*459d0*/  IMAD.X R13, R9, 0x1, R28, P2 ;  /* 0x00000001090d7824 */ /* 0x000fc400010e061c */
[----:B------:R-:W1:Y:S01]  /*459e0*/  LDL R9, [R1+0x1aec] ;  /* 0x001aec0001097983 */ /* 0x000e620000100800 */
[----:B--2---:R-:W-:-:S03]  /*459f0*/  IADD3 R10, P5, PT, R5, R11, RZ ;  /* 0x0000000b050a7210 */ /* 0x004fc60007fbe0ff */
[----:B------:R-:W2:Y:S01]  /*45a00*/  LDL R11, [R1+0x60] ;  /* 0x00006000010b7983 */ /* 0x000ea20000100800 */
[----:B---3--:R-:W-:-:S05]  /*45a10*/  PRMT R14, R14, 0x7773, RZ ;  /* 0x000077730e0e7816 */ /* 0x008fca00000000ff */
[----:B------:R3:W-:Y:S04]  /*45a20*/  @P1 STG.E.U8 desc[UR42][R12.64], R14 ;  /* 0x0000000e0c001986 */ /* 0x0007e8000c10112a */
[----:B---3--:R-:W3:Y:S01]  /*45a30*/  LDL R13, [R1+0x10] ;  /* 0x00001000010d7983 */ /* 0x008ee20000100800 */
[----:B0-----:R-:W-:Y:S01]  /*45a40*/  ISETP.LT.AND P4, PT, R4, UR4, !P3 ;  /* 0x0000000404007c0c */ /* 0x001fe2000df81270 */
[----:B------:R-:W0:Y:S01]  /*45a50*/  LDCU UR4, c[0x0][0x398] ;  /* 0x00007300ff0477ac */ /* 0x000e220008000800 */
[----:B------:R-:W-:Y:S01]  /*45a60*/  SHF.R.S32.HI R4, RZ, 0x1f, R5 ;  /* 0x0000001fff047819 */ /* 0x000fe20000011405 */
[----:B------:R-:W4:Y:S04]  /*45a70*/  LDL R14, [R1+0x1af4] ;  /* 0x001af400010e7983 */ /* 0x000f280000100800 */
[----:B--2---:R-:W-:Y:S01]  /*45a80*/  IMAD.X R11, R4, 0x1, R11, P5 ;  /* 0x00000001040b7824 */ /* 0x004fe200028e060b */
[----:B---3--:R-:W-:-:S02]  /*45a90*/  IADD3 R12, P5, PT, R5, R13, RZ ;  /* 0x0000000d050c7210 */ /* 0x008fc40007fbe0ff */
[----:B------:R-:W2:Y:S01]  /*45aa0*/  LDL R13, [R1+0x1af0] ;  /* 0x001af000010d7983 */ /* 0x000ea20000100800 */
[----:B-1----:R-:W-:Y:S01]  /*45ab0*/  ISETP.LT.AND P2, PT, R9, UR6, !P3 ;  /* 0x0000000609007c0c */ /* 0x002fe2000df41270 */
[----:B------:R-:W1:Y:S01]  /*45ac0*/  LDCU UR6, c[0x0][0x398] ;  /* 0x00007300ff0677ac */ /* 0x000e620008000800 */
[----:B------:R-:W-:-:S05]  /*45ad0*/  PRMT R9, R16, 0x7770, RZ ;  /* 0x0000777010097816 */ /* 0x000fca00000000ff */
[----:B------:R3:W-:Y:S01]  /*45ae0*/  @P4 STG.E.U8 desc[UR42][R10.64], R9 ;  /* 0x000000090a004986 */ /* 0x0007e2000c10112a */
[----:B----4-:R-:W-:Y:S01]  /*45af0*/  ISETP.LT.AND P4, PT, R14, UR5, !P3 ;  /* 0x000000050e007c0c */ /* 0x010fe2000df81270 */
[----:B------:R-:W4:Y:S01]  /*45b00*/  LDCU UR5, c[0x0][0x398] ;  /* 0x00007300ff0577ac */ /* 0x000f220008000800 */
[----:B---3--:R-:W-:Y:S02]  /*45b10*/  PRMT R9, R16, 0x7771, RZ ;  /* 0x0000777110097816 */ /* 0x008fe400000000ff */
[----:B------:R-:W-:-:S05]  /*45b20*/  IADD3 R10, P6, PT, R5, R15, RZ ;  /* 0x0000000f050a7210 */ /* 0x000fca0007fde0ff */
[----:B------:R-:W-:Y:S01]  /*45b30*/  IMAD.X R11, R4, 0x1, R22, P6 ;  /* 0x00000001040b7824 */ /* 0x000fe200030e0616 */
[----:B------:R-:W-:-:S05]  /*45b40*/  IADD3 R14, P6, PT, R5, R0, RZ ;  /* 0x00000000050e7210 */ /* 0x000fca0007fde0ff */
[C---:B------:R-:W-:Y:S01]  /*45b50*/  IMAD.X R15, R4.reuse, 0x1, R2, P6 ;  /* 0x00000001040f7824 */ /* 0x040fe200030e0602 */
[----:B--2---:R-:W-:Y:S01]  /*45b60*/  ISETP.LT.AND P1, PT, R13, UR7, !P3 ;  /* 0x000000070d007c0c */ /* 0x004fe2000df21270 */
[----:B------:R-:W-:Y:S01]  /*45b70*/  IMAD.X R13, R4, 0x1, R17, P5 ;  /* 0x00000001040d7824 */ /* 0x000fe200028e0611 */
[----:B------:R-:W2:Y:S04]  /*45b80*/  LDCU UR7, c[0x0][0x398] ;  /* 0x00007300ff0777ac */ /* 0x000ea80008000800 */
[----:B------:R3:W-:Y:S01]  /*45b90*/  @P2 STG.E.U8 desc[UR42][R12.64], R9 ;  /* 0x000000090c002986 */ /* 0x0007e2000c10112a */
[----:B0-----:R-:W-:Y:S01]  /*45ba0*/  ISETP.LT.AND P2, PT, R19, UR4, !P3 ;  /* 0x0000000413007c0c */ /* 0x001fe2000df41270 */
[----:B------:R-:W0:Y:S01]  /*45bb0*/  LDCU UR4, c[0x0][0x398] ;  /* 0x00007300ff0477ac */ /* 0x000e220008000800 */
[----:B---3--:R-:W-:-:S02]  /*45bc0*/  IADD3 R12, P5, PT, R5, R18, RZ ;  /* 0x00000012050c7210 */ /* 0x008fc40007fbe0ff */
[C---:B------:R-:W-:Y:S02]  /*45bd0*/  PRMT R9, R16.reuse, 0x7772, RZ ;  /* 0x0000777210097816 */ /* 0x040fe400000000ff */
[----:B------:R-:W-:Y:S01]  /*45be0*/  PRMT R16, R16, 0x7773, RZ ;  /* 0x0000777310107816 */ /* 0x000fe200000000ff */
[----:B------:R-:W-:Y:S02]  /*45bf0*/  IMAD.X R13, R4, 0x1, R23, P5 ;  /* 0x00000001040d7824 */ /* 0x000fe400028e0617 */
[----:B------:R3:W-:Y:S04]  /*45c00*/  @P1 STG.E.U8 desc[UR42][R10.64], R9 ;  /* 0x000000090a001986 */ /* 0x0007e8000c10112a */
[----:B------:R0:W-:Y:S01]  /*45c10*/  @P4 STG.E.U8 desc[UR42][R12.64], R16 ;  /* 0x000000100c004986 */ /* 0x0001e2000c10112a */
[----:B-1----:R-:W-:Y:S01]  /*45c20*/  ISETP.LT.AND P4, PT, R24, UR6, !P3 ;  /* 0x0000000618007c0c */ /* 0x002fe2000df81270 */
[----:B------:R-:W1:Y:S01]  /*45c30*/  LDCU UR6, c[0x0][0x398] ;  /* 0x00007300ff0677ac */ /* 0x000e620008000800 */
[----:B---3--:R-:W-:-:S02]  /*45c40*/  PRMT R9, R6, 0x7770, RZ ;  /* 0x0000777006097816 */ /* 0x008fc400000000ff */
[----:B------:R-:W-:-:S03]  /*45c50*/  IADD3 R10, P1, PT, R5, R21, RZ ;  /* 0x00000015050a7210 */ /* 0x000fc60007f3e0ff */
[----:B------:R3:W-:Y:S01]  /*45c60*/  @P2 STG.E.U8 desc[UR42][R14.64], R9 ;  /* 0x000000090e002986 */ /* 0x0007e2000c10112a */
[----:B----4-:R-:W-:Y:S02]  /*45c70*/  ISETP.LT.AND P2, PT, R25, UR5, !P3 ;  /* 0x0000000519007c0c */ /* 0x010fe4000df41270 */
[----:B0-----:R-:W-:Y:S01]  /*45c80*/  IADD3 R12, P5, PT, R5, R20, RZ ;  /* 0x00000014050c7210 */ /* 0x001fe20007fbe0ff */
[----:B------:R-:W-:Y:S01]  /*45c90*/  IMAD.X R11, R4, 0x1, R8, P1 ;  /* 0x00000001040b7824 */ /* 0x000fe200008e0608 */
[----:B------:R-:W0:Y:S01]  /*45ca0*/  LDCU UR5, c[0x0][0x398] ;  /* 0x00007300ff0577ac */ /* 0x000e220008000800 */
[----:B---3--:R-:W-:Y:S01]  /*45cb0*/  VIADD R9, R27, 0xf ;  /* 0x0000000f1b097836 */ /* 0x008fe20000000000 */
[----:B------:R-:W-:Y:S01]  /*45cc0*/  PRMT R14, R6, 0x7772, RZ ;  /* 0x00007772060e7816 */ /* 0x000fe200000000ff */
[----:B------:R-:W-:Y:S01]  /*45cd0*/  IMAD.X R13, R4, 0x1, R3, P5 ;  /* 0x00000001040d7824 */ /* 0x000fe200028e0603 */
[----:B------:R-:W3:Y:S02]  /*45ce0*/  LDL.LU R27, [R1+0x4c] ;  /* 0x00004c00011b7983 */ /* 0x000ee40000300800 */
[----:B------:R-:W-:-:S02]  /*45cf0*/  ISETP.GE.AND P1, PT, R9, UR19, PT ;  /* 0x0000001309007c0c */ /* 0x000fc4000bf26270 */
[----:B------:R-:W-:Y:S01]  /*45d00*/  PRMT R9, R6, 0x7771, RZ ;  /* 0x0000777106097816 */ /* 0x000fe200000000ff */
[----:B------:R-:W4:Y:S04]  /*45d10*/  LDL.LU R15, [R1+0x3c] ;  /* 0x00003c00010f7983 */ /* 0x000f280000300800 */
[----:B------:R-:W2:Y:S04]  /*45d20*/  LDL.LU R16, [R1+0x20] ;  /* 0x0000200001107983 */ /* 0x000ea80000300800 */
[----:B------:R0:W-:Y:S04]  /*45d30*/  @P4 STG.E.U8 desc[UR42][R10.64], R9 ;  /* 0x000000090a004986 */ /* 0x0001e8000c10112a */
[----:B------:R1:W-:Y:S04]  /*45d40*/  @P2 STG.E.U8 desc[UR42][R12.64], R14 ;  /* 0x0000000e0c002986 */ /* 0x0003e8000c10112a */
[----:B0-----:R-:W2:Y:S04]  /*45d50*/  LDL.LU R9, [R1+0x1ae8] ;  /* 0x001ae80001097983 */ /* 0x001ea80000300800 */
[----:B-1----:R-:W2:Y:S04]  /*45d60*/  LDL R12, [R1+0x1aec] ;  /* 0x001aec00010c7983 */ /* 0x002ea80000100800 */
[----:B------:R-:W3:Y:S01]  /*45d70*/  LDL R13, [R1+0x8] ;  /* 0x00000800010d7983 */ /* 0x000ee20000100800 */
[C---:B------:R-:W-:Y:S01]  /*45d80*/  IADD3 R10, P2, PT, R5.reuse, R29, RZ ;  /* 0x0000001d050a7210 */ /* 0x040fe20007f5e0ff */
[----:B------:R-:W-:-:S02]  /*45d90*/  VIADD R5, R5, UR24 ;  /* 0x0000001805057c36 */ /* 0x000fc40008000000 */
[----:B------:R-:W4:Y:S02]  /*45da0*/  LDL.LU R14, [R1+0x60] ;  /* 0x00006000010e7983 */ /* 0x000f240000300800 */
[----:B------:R-:W-:Y:S01]  /*45db0*/  IMAD.X R11, R4, 0x1, R28, P2 ;  /* 0x00000001040b7824 */ /* 0x000fe200010e061c */
[----:B------:R-:W-:Y:S01]  /*45dc0*/  ISETP.LT.AND P3, PT, R26, UR4, !P3 ;  /* 0x000000041a007c0c */ /* 0x000fe2000df61270 */
[----:B------:R-:W0:Y:S01]  /*45dd0*/  LDCU UR4, c[0x0][0x398] ;  /* 0x00007300ff0477ac */ /* 0x000e220008000800 */
[----:B--2---:R-:W-:Y:S01]  /*45de0*/  ISETP.LT.AND P2, PT, R12, UR5, !P0 ;  /* 0x000000050c007c0c */ /* 0x004fe2000c741270 */
[----:B------:R-:W1:Y:S01]  /*45df0*/  LDCU UR5, c[0x0][0x398] ;  /* 0x00007300ff0577ac */ /* 0x000e620008000800 */
[----:B---3--:R-:W-:Y:S02]  /*45e00*/  IADD3 R12, P5, PT, R5, R13, RZ ;  /* 0x0000000d050c7210 */ /* 0x008fe40007fbe0ff */
[----:B------:R-:W2:Y:S01]  /*45e10*/  LDL R13, [R1+0x10] ;  /* 0x00001000010d7983 */ /* 0x000ea20000100800 */
[----:B------:R-:W-:Y:S01]  /*45e20*/  ISETP.LT.AND P4, PT, R9, UR6, !P0 ;  /* 0x0000000609007c0c */ /* 0x000fe2000c781270 */
[----:B------:R-:W3:Y:S01]  /*45e30*/  LDCU UR6, c[0x0][0x398] ;  /* 0x00007300ff0677ac */ /* 0x000ee20008000800 */
[----:B------:R-:W-:-:S02]  /*45e40*/  PRMT R6, R6, 0x7773, RZ ;  /* 0x0000777306067816 */ /* 0x000fc400000000ff */
[----:B------:R-:W-:-:S03]  /*45e50*/  SHF.R.S32.HI R4, RZ, 0x1f, R5 ;  /* 0x0000001fff047819 */ /* 0x000fc60000011405 */
[----:B------:R0:W-:Y:S02]  /*45e60*/  @P3 STG.E.U8 desc[UR42][R10.64], R6 ;  /* 0x000000060a003986 */ /* 0x0001e4000c10112a */
[----:B0-----:R-:W-:Y:S02]  /*45e70*/  PRMT R6, R27, 0x7770, RZ ;  /* 0x000077701b067816 */ /* 0x001fe400000000ff */
[----:B--2---:R-:W-:Y:S01]  /*45e80*/  IADD3 R10, P6, PT, R5, R13, RZ ;  /* 0x0000000d050a7210 */ /* 0x004fe20007fde0ff */
[----:B----4-:R-:W-:-:S05]  /*45e90*/  IMAD.X R13, R4, 0x1, R14, P5 ;  /* 0x00000001040d7824 */ /* 0x010fca00028e060e */
[----:B------:R0:W-:Y:S04]  /*45ea0*/  @P4 STG.E.U8 desc[UR42][R12.64], R6 ;  /* 0x000000060c004986 */ /* 0x0001e8000c10112a */
[----:B0-----:R-:W2:Y:S01]  /*45eb0*/  LDL R12, [R1+0x1af0] ;  /* 0x001af000010c7983 */ /* 0x001ea20000100800 */
[----:B------:R-:W-:Y:S01]  /*45ec0*/  ISETP.LT.AND P3, PT, R9, UR8, !P1 ;  /* 0x0000000809007c0c */ /* 0x000fe2000cf61270 */
[----:B------:R-:W-:Y:S02]  /*45ed0*/  IMAD.X R11, R4, 0x1, R17, P6 ;  /* 0x00000001040b7824 */ /* 0x000fe400030e0611 */
[----:B------:R-:W4:Y:S01]  /*45ee0*/  LDL R13, [R1+0x1af4] ;  /* 0x001af400010d7983 */ /* 0x000f220000100800 */
[C---:B------:R-:W-:Y:S01]  /*45ef0*/  PRMT R9, R27.reuse, 0x7771, RZ ;  /* 0x000077711b097816 */ /* 0x040fe200000000ff */
[----:B------:R-:W0:Y:S04]  /*45f00*/  LDCU UR8, c[0x0][0x398] ;  /* 0x00007300ff0877ac */ /* 0x000e280008000800 */
[----:B------:R1:W-:Y:S01]  /*45f10*/  @P2 STG.E.U8 desc[UR42][R10.64], R9 ;  /* 0x000000090a002986 */ /* 0x0003e2000c10112a */
[----:B------:R-:W-:-:S02]  /*45f20*/  PRMT R6, R27, 0x7773, RZ ;  /* 0x000077731b067816 */ /* 0x000fc400000000ff */
[----:B-1----:R-:W-:Y:S02]  /*45f30*/  IADD3 R10, P2, PT, R5, R16, RZ ;  /* 0x00000010050a7210 */ /* 0x002fe40007f5e0ff */
[----:B------:R-:W-:Y:S02]  /*45f40*/  PRMT R9, R27, 0x7772, RZ ;  /* 0x000077721b097816 */ /* 0x000fe400000000ff */
[----:B------:R-:W3:Y:S01]  /*45f50*/  LDL.LU R27, [R1+0x5c] ;  /* 0x00005c00011b7983 */ /* 0x000ee20000300800 */
[----:B------:R-:W-:Y:S01]  /*45f60*/  IMAD.X R11, R4, 0x1, R22, P2 ;  /* 0x00000001040b7824 */ /* 0x000fe200010e0616 */
[----:B--2---:R-:W-:Y:S01]  /*45f70*/  ISETP.LT.AND P4, PT, R12, UR7, !P0 ;  /* 0x000000070c007c0c */ /* 0x004fe2000c781270 */
[----:B------:R-:W1:-:S12]  /*45f80*/  LDCU UR7, c[0x0][0x398] ;  /* 0x00007300ff0777ac */ /* 0x000e580008000800 */
[----:B------:R2:W-:Y:S04]  /*45f90*/  @P4 STG.E.U8 desc[UR42][R10.64], R9 ;  /* 0x000000090a004986 */ /* 0x0005e8000c10112a */
[----:B--2---:R-:W1:Y:S01]  /*45fa0*/  LDL.LU R9, [R1+0x1aec] ;  /* 0x001aec0001097983 */ /* 0x004e620000300800 */
[----:B----4-:R-:W-:Y:S01]  /*45fb0*/  ISETP.LT.AND P5, PT, R13, UR4, !P0 ;  /* 0x000000040d007c0c */ /* 0x010fe2000c7a1270 */
[----:B------:R-:W2:Y:S01]  /*45fc0*/  LDCU UR4, c[0x0][0x398] ;  /* 0x00007300ff0477ac */ /* 0x000ea20008000800 */
[----:B------:R-:W-:Y:S02]  /*45fd0*/  IADD3 R12, P6, PT, R5, R18, RZ ;  /* 0x00000012050c7210 */ /* 0x000fe40007fde0ff */
[----:B------:R-:W-:Y:S01]  /*45fe0*/  ISETP.LT.AND P2, PT, R19, UR5, !P0 ;  /* 0x0000000513007c0c */ /* 0x000fe2000c741270 */
[----:B------:R-:W4:Y:S02]  /*45ff0*/  LDCU UR5, c[0x0][0x398] ;  /* 0x00007300ff0577ac */ /* 0x000f240008000800 */
[----:B------:R-:W-:Y:S01]  /*46000*/  IMAD.X R13, R4, 0x1, R23, P6 ;  /* 0x00000001040d7824 */ /* 0x000fe200030e0617 */
[----:B------:R-:W-:-:S05]  /*46010*/  IADD3 R10, P4, PT, R5, R0, RZ ;  /* 0x00000000050a7210 */ /* 0x000fca0007f9e0ff */
[----:B------:R0:W-:Y:S01]  /*46020*/  @P5 STG.E.U8 desc[UR42][R12.64], R6 ;  /* 0x000000060c005986 */ /* 0x0001e2000c10112a */
[----:B---3--:R-:W-:Y:S01]  /*46030*/  ISETP.LT.AND P5, PT, R24, UR6, !P0 ;  /* 0x0000000618007c0c */ /* 0x008fe2000c7a1270 */
[----:B------:R-:W-:Y:S01]  /*46040*/  IMAD.X R11, R4, 0x1, R2, P4 ;  /* 0x00000001040b7824 */ /* 0x000fe200020e0602 */
[----:B------:R-:W3:Y:S01]  /*46050*/  LDCU UR6, c[0x0][0x398] ;  /* 0x00007300ff0677ac */ /* 0x000ee20008000800 */
[----:B--2---:R-:W-:Y:S01]  /*46060*/  ISETP.LT.AND P4, PT, R25, UR4, !P0 ;  /* 0x0000000419007c0c */ /* 0x004fe2000c781270 */
[----:B------:R-:W2:Y:S01]  /*46070*/  LDCU UR4, c[0x0][0x398] ;  /* 0x00007300ff0477ac */ /* 0x000ea20008000800 */
[----:B0-----:R-:W-:Y:S02]  /*46080*/  PRMT R6, R15, 0x7770, RZ ;  /* 0x000077700f067816 */ /* 0x001fe400000000ff */
[----:B------:R-:W-:-:S03]  /*46090*/  IADD3 R12, P6, PT, R5, R21, RZ ;  /* 0x00000015050c7210 */ /* 0x000fc60007fde0ff */
[----:B------:R0:W-:Y:S02]  /*460a0*/  @P2 STG.E.U8 desc[UR42][R10.64], R6 ;  /* 0x000000060a002986 */ /* 0x0001e4000c10112a */
[----:B------:R-:W-:Y:S01]  /*460b0*/  IMAD.X R13, R4, 0x1, R8, P6 ;  /* 0x00000001040d7824 */ /* 0x000fe200030e0608 */
[----:B0-----:R-:W-:Y:S02]  /*460c0*/  IADD3 R10, P6, PT, R5, R20, RZ ;  /* 0x00000014050a7210 */ /* 0x001fe40007fde0ff */
[----:B------:R-:W-:-:S03]  /*460d0*/  PRMT R6, R15, 0x7772, RZ ;  /* 0x000077720f067816 */ /* 0x000fc600000000ff */
[----:B------:R-:W-:Y:S01]  /*460e0*/  IMAD.X R11, R4, 0x1, R3, P6 ;  /* 0x00000001040b7824 */ /* 0x000fe200030e0603 */
[----:B-1----:R-:W-:Y:S02]  /*460f0*/  ISETP.LT.AND P2, PT, R9, UR7, !P1 ;  /* 0x0000000709007c0c */ /* 0x002fe4000cf41270 */
[----:B------:R-:W-:-:S05]  /*46100*/  PRMT R9, R15, 0x7771, RZ ;  /* 0x000077710f097816 */ /* 0x000fca00000000ff */
[----:B------:R0:W-:Y:S04]  /*46110*/  @P5 STG.E.U8 desc[UR42][R12.64], R9 ;  /* 0x000000090c005986 */ /* 0x0001e8000c10112a */
[----:B------:R1:W-:Y:S04]  /*46120*/  @P4 STG.E.U8 desc[UR42][R10.64], R6 ;  /* 0x000000060a004986 */ /* 0x0003e8000c10112a */
[----:B0-----:R-:W2:Y:S04]  /*46130*/  LDL.LU R13, [R1+0x1af0] ;  /* 0x001af000010d7983 */ /* 0x001ea80000300800 */
[----:B------:R-:W3:Y:S04]  /*46140*/  LDL.LU R9, [R1+0x1af4] ;  /* 0x001af40001097983 */ /* 0x000ee80000300800 */
[----:B-1----:R-:W3:Y:S04]  /*46150*/  LDL.LU R10, [R1+0x8] ;  /* 0x00000800010a7983 */ /* 0x002ee80000300800 */
[----:B------:R-:W3:Y:S01]  /*46160*/  LDL.LU R11, [R1+0x10] ;  /* 0x00001000010b7983 */ /* 0x000ee20000300800 */
[----:B----4-:R-:W-:-:S02]  /*46170*/  ISETP.LT.AND P0, PT, R26, UR5, !P0 ;  /* 0x000000051a007c0c */ /* 0x010fc4000c701270 */
[C---:B------:R-:W-:Y:S01]  /*46180*/  IADD3 R12, P6, PT, R5.reuse, R29, RZ ;  /* 0x0000001d050c7210 */ /* 0x040fe20007fde0ff */
[----:B------:R-:W-:Y:S01]  /*46190*/  VIADD R6, R5, UR24 ;  /* 0x0000001805067c36 */ /* 0x000fe20008000000 */
[----:B------:R-:W-:Y:S01]  /*461a0*/  PRMT R15, R15, 0x7773, RZ ;  /* 0x000077730f0f7816 */ /* 0x000fe200000000ff */
[----:B------:R-:W0:Y:S01]  /*461b0*/  LDCU UR5, c[0x0][0x398] ;  /* 0x00007300ff0577ac */ /* 0x000e220008000800 */
[----:B--2---:R-:W-:Y:S01]  /*461c0*/  ISETP.LT.AND P5, PT, R13, UR8, !P1 ;  /* 0x000000080d007c0c */ /* 0x004fe2000cfa1270 */
[----:B------:R-:W-:Y:S01]  /*461d0*/  IMAD.X R13, R4, 0x1, R28, P6 ;  /* 0x00000001040d7824 */ /* 0x000fe200030e061c */
[----:B---3--:R-:W-:Y:S01]  /*461e0*/  ISETP.LT.AND P4, PT, R9, UR6, !P1 ;  /* 0x0000000609007c0c */ /* 0x008fe2000cf81270 */
[----:B------:R-:W1:Y:S01]  /*461f0*/  LDCU UR6, c[0x0][0x398] ;  /* 0x00007300ff0677ac */ /* 0x000e620008000800 */
[----:B------:R-:W-:-:S03]  /*46200*/  SHF.R.S32.HI R9, RZ, 0x1f, R6 ;  /* 0x0000001fff097819 */ /* 0x000fc60000011406 */
[----:B------:R2:W-:Y:S01]  /*46210*/  @P0 STG.E.U8 desc[UR42][R12.64], R15 ;  /* 0x0000000f0c000986 */ /* 0x0005e2000c10112a */
[C---:B------:R-:W-:Y:S02]  /*46220*/  IADD3 R4, P6, PT, R6.reuse, R10, RZ ;  /* 0x0000000a06047210 */ /* 0x040fe40007fde0ff */
[----:B------:R-:W-:-:S03]  /*46230*/  IADD3 R10, P0, PT, R6, R11, RZ ;  /* 0x0000000b060a7210 */ /* 0x000fc60007f1e0ff */
[----:B------:R-:W-:Y:S01]  /*46240*/  IMAD.X R5, R9, 0x1, R14, P6 ;  /* 0x0000000109057824 */ /* 0x000fe200030e060e */
[----:B------:R-:W-:Y:S01]  /*46250*/  ISETP.LT.AND P6, PT, R19, UR4, !P1 ;  /* 0x0000000413007c0c */ /* 0x000fe2000cfc1270 */
[----:B------:R-:W3:Y:S01]  /*46260*/  LDCU UR4, c[0x0][0x398] ;  /* 0x00007300ff0477ac */ /* 0x000ee20008000800 */
[----:B------:R-:W-:Y:S01]  /*46270*/  PRMT R19, R27, 0x7770, RZ ;  /* 0x000077701b137816 */ /* 0x000fe200000000ff */
[----:B------:R-:W-:Y:S01]  /*46280*/  IMAD.X R11, R9, 0x1, R17, P0 ;  /* 0x00000001090b7824 */ /* 0x000fe200000e0611 */
[----:B------:R-:W-:-:S03]  /*46290*/  PRMT R17, R27, 0x7771, RZ ;  /* 0x000077711b117816 */ /* 0x000fc600000000ff */
[----:B------:R4:W-:Y:S04]  /*462a0*/  @P3 STG.E.U8 desc[UR42][R4.64], R19 ;  /* 0x0000001304003986 */ /* 0x0009e8000c10112a */
[----:B------:R0:W-:Y:S01]  /*462b0*/  @P2 STG.E.U8 desc[UR42][R10.64], R17 ;  /* 0x000000110a002986 */ /* 0x0001e2000c10112a */
[C---:B--2---:R-:W-:Y:S02]  /*462c0*/  IADD3 R12, P2, PT, R6.reuse, R0, RZ ;  /* 0x00000000060c7210 */ /* 0x044fe40007f5e0ff */
[C---:B----4-:R-:W-:Y:S02]  /*462d0*/  IADD3 R4, P0, PT, R6.reuse, R16, RZ ;  /* 0x0000001006047210 */ /* 0x050fe40007f1e0ff */
[----:B0-----:R-:W-:-:S03]  /*462e0*/  IADD3 R10, P3, PT, R6, R18, RZ ;  /* 0x00000012060a7210 */ /* 0x001fc60007f7e0ff */
[C---:B------:R-:W-:Y:S01]  /*462f0*/  IMAD.X R5, R9.reuse, 0x1, R22, P0 ;  /* 0x0000000109057824 */ /* 0x040fe200000e0616 */
[C---:B------:R-:W-:Y:S01]  /*46300*/  IADD3 R14, P0, PT, R6.reuse, R21, RZ ;  /* 0x00000015060e7210 */ /* 0x040fe20007f1e0ff */
[C---:B------:R-:W-:Y:S01]  /*46310*/  IMAD.X R11, R9.reuse, 0x1, R23, P3 ;  /* 0x00000001090b7824 */ /* 0x040fe200018e0617 */
[----:B------:R-:W-:Y:S01]  /*46320*/  IADD3 R20, P3, PT, R6, R20, RZ ;  /* 0x0000001406147210 */ /* 0x000fe20007f7e0ff */
[C---:B------:R-:W-:Y:S01]  /*46330*/  IMAD.X R13, R9.reuse, 0x1, R2, P2 ;  /* 0x00000001090d7824 */ /* 0x040fe200010e0602 */
[----:B------:R-:W-:Y:S01]  /*46340*/  ISETP.LT.AND P2, PT, R24, UR5, !P1 ;  /* 0x0000000518007c0c */ /* 0x000fe2000cf41270 */
[C---:B------:R-:W-:Y:S02]  /*46350*/  IMAD.X R15, R9.reuse, 0x1, R8, P0 ;  /* 0x00000001090f7824 */ /* 0x040fe400000e0608 */
[----:B------:R-:W-:Y:S01]  /*46360*/  IMAD.X R21, R9, 0x1, R3, P3 ;  /* 0x0000000109157824 */ /* 0x000fe200018e0603 */
[----:B------:R-:W-:Y:S02]  /*46370*/  IADD3 R2, P3, PT, R6, R29, RZ ;  /* 0x0000001d06027210 */ /* 0x000fe40007f7e0ff */
[----:B-1----:R-:W-:-:S02]  /*46380*/  ISETP.LT.AND P0, PT, R25, UR6, !P1 ;  /* 0x0000000619007c0c */ /* 0x002fc4000cf01270 */
[----:B---3--:R-:W-:Y:S01]  /*46390*/  ISETP.LT.AND P1, PT, R26, UR4, !P1 ;  /* 0x000000041a007c0c */ /* 0x008fe2000cf21270 */
[----:B------:R-:W-:Y:S01]  /*463a0*/  IMAD.X R3, R9, 0x1, R28, P3 ;  /* 0x0000000109037824 */ /* 0x000fe200018e061c */
[C---:B------:R-:W-:Y:S02]  /*463b0*/  PRMT R19, R27.reuse, 0x7772, RZ ;  /* 0x000077721b137816 */ /* 0x040fe400000000ff */
[----:B------:R-:W-:Y:S02]  /*463c0*/  PRMT R17, R27, 0x7773, RZ ;  /* 0x000077731b117816 */ /* 0x000fe400000000ff */
[C---:B------:R-:W-:Y:S02]  /*463d0*/  PRMT R9, R7.reuse, 0x7773, RZ ;  /* 0x0000777307097816 */ /* 0x040fe400000000ff */
[C---:B------:R-:W-:Y:S02]  /*463e0*/  PRMT R23, R7.reuse, 0x7772, RZ ;  /* 0x0000777207177816 */ /* 0x040fe400000000ff */
[----:B------:R-:W-:-:S02]  /*463f0*/  PRMT R25, R7, 0x7771, RZ ;  /* 0x0000777107197816 */ /* 0x000fc400000000ff */
[----:B------:R-:W-:Y:S01]  /*46400*/  PRMT R7, R7, 0x7770, RZ ;  /* 0x0000777007077816 */ /* 0x000fe200000000ff */
[----:B------:R0:W-:Y:S04]  /*46410*/  @P5 STG.E.U8 desc[UR42][R4.64], R19 ;  /* 0x0000001304005986 */ /* 0x0001e8000c10112a */
[----:B------:R0:W-:Y:S04]  /*46420*/  @P4 STG.E.U8 desc[UR42][R10.64], R17 ;  /* 0x000000110a004986 */ /* 0x0001e8000c10112a */
[----:B------:R0:W-:Y:S04]  /*46430*/  @P6 STG.E.U8 desc[UR42][R12.64], R7 ;  /* 0x000000070c006986 */ /* 0x0001e8000c10112a */
[----:B------:R0:W-:Y:S04]  /*46440*/  @P2 STG.E.U8 desc[UR42][R14.64], R25 ;  /* 0x000000190e002986 */ /* 0x0001e8000c10112a */
[----:B------:R0:W-:Y:S01]  /*46450*/  @P0 STG.E.U8 desc[UR42][R20.64], R23 ;  /* 0x0000001714000986 */ /* 0x0001e2000c10112a */
[----:B------:R-:W-:Y:S05]  /*46460*/  @!P1 EXIT ;  /* 0x000000000000994d */ /* 0x000fea0003800000 */
[----:B------:R-:W-:Y:S01]  /*46470*/  STG.E.U8 desc[UR42][R2.64], R9 ;  /* 0x0000000902007986 */ /* 0x000fe2000c10112a */
[----:B------:R-:W-:Y:S05]  /*46480*/  EXIT ;  /* 0x000000000000794d */ /* 0x000fea0003800000 */
.L_x_3:
[----:B------:R-:W-:-:S00]  /*46490*/  BRA `(.L_x_3) ;  /* 0xfffffffc00fc7947 */ /* 0x000fc0000383ffff */
[----:B------:R-:W-:-:S00]  /*464a0*/  NOP ;  /* 0x0000000000007918 */ /* 0x000fc00000000000 */
        /* <DEDUP_REMOVED lines=13> */
.L_x_4:


//--------------------- .nv.shared.matmul_kernel  --------------------------
	.section	.nv.shared.matmul_kernel,"aw",@nobits
	.sectionflags	@""
	.align	16
	.zero		1024


//--------------------- .nv.shared.reserved.0     --------------------------
	.section	.nv.shared.reserved.0,"aw",@nobits
	.weak		__nv_reservedSMEM_offset_0_alias
	.size		__nv_reservedSMEM_offset_0_alias, 0, 64
	.other		__nv_reservedSMEM_offset_0_alias,@"STO_CUDA_RESERVED_SHARED STV_DEFAULT"
__nv_reservedSMEM_offset_0_alias:
	.zero		0
	.zero		64


//--------------------- .nv.constant0.matmul_kernel --------------------------
	.section	.nv.constant0.matmul_kernel,"a",@progbits
	.sectionflags	@""
	.align	4
.nv.constant0.matmul_kernel:
	.zero		976


//--------------------- SYMBOLS --------------------------

	.type		.nv.reservedSmem.offset0,@object
	.size		.nv.reservedSmem.offset0,0x4
	.type		.nv.reservedSmem.cap,@object
	.size		.nv.reservedSmem.cap,0x4
